//
// Generated by NVIDIA NVVM Compiler
//
// Compiler Build ID: CL-36424714
// Cuda compilation tools, release 13.0, V13.0.88
// Based on NVVM 20.0.0
//

.version 9.0
.target sm_100
.address_size 64

	// .globl	_ZN3cub18CUB_300001_SM_10006detail11EmptyKernelIvEEvv
// _ZZN3cub18CUB_300001_SM_10006detail6reduce28DeviceReduceSingleTileKernelINS2_10policy_hubIfjN4cuda3std3__44plusIfEEE10Policy1000EN6thrust24THRUST_300001_SM_1000_NS18transform_iteratorINSD_12zip_functionINS7_10multipliesIfEEEENSD_12zip_iteratorINS7_5tupleIJNSD_6detail15normal_iteratorINSD_10device_ptrIdEEEESP_EEEEENSD_11use_defaultESS_EEPfjS9_ffNS7_10__identityEEEvT0_T1_T2_T3_T4_T6_E12temp_storage has been demoted
// _ZZN3cub18CUB_300001_SM_10006detail6reduce18DeviceReduceKernelINS2_10policy_hubIfjN4cuda3std3__44plusIfEEE10Policy1000EN6thrust24THRUST_300001_SM_1000_NS18transform_iteratorINSD_12zip_functionINS7_10multipliesIfEEEENSD_12zip_iteratorINS7_5tupleIJNSD_6detail15normal_iteratorINSD_10device_ptrIdEEEESP_EEEEENSD_11use_defaultESS_EEjS9_fNS7_10__identityEEEvT0_PT3_T1_NS0_13GridEvenShareISY_EET2_T4_E12temp_storage has been demoted
// _ZZN3cub18CUB_300001_SM_10006detail6reduce28DeviceReduceSingleTileKernelINS2_10policy_hubIfjN4cuda3std3__44plusIfEEE10Policy1000EPfSC_iS9_ffNS7_10__identityEEEvT0_T1_T2_T3_T4_T6_E12temp_storage has been demoted
// _ZZN3cub18CUB_300001_SM_10006detail6reduce28DeviceReduceSingleTileKernelINS2_10policy_hubIfyN4cuda3std3__44plusIfEEE10Policy1000EN6thrust24THRUST_300001_SM_1000_NS18transform_iteratorINSD_12zip_functionINS7_10multipliesIfEEEENSD_12zip_iteratorINS7_5tupleIJNSD_6detail15normal_iteratorINSD_10device_ptrIdEEEESP_EEEEENSD_11use_defaultESS_EEPfyS9_ffNS7_10__identityEEEvT0_T1_T2_T3_T4_T6_E12temp_storage has been demoted
// _ZZN3cub18CUB_300001_SM_10006detail6reduce18DeviceReduceKernelINS2_10policy_hubIfyN4cuda3std3__44plusIfEEE10Policy1000EN6thrust24THRUST_300001_SM_1000_NS18transform_iteratorINSD_12zip_functionINS7_10multipliesIfEEEENSD_12zip_iteratorINS7_5tupleIJNSD_6detail15normal_iteratorINSD_10device_ptrIdEEEESP_EEEEENSD_11use_defaultESS_EEyS9_fNS7_10__identityEEEvT0_PT3_T1_NS0_13GridEvenShareISY_EET2_T4_E12temp_storage has been demoted
// _ZZN3cub18CUB_300001_SM_10006detail6reduce28DeviceReduceSingleTileKernelINS2_10policy_hubIfyN4cuda3std3__44plusIfEEE10Policy1000EPfSC_iS9_ffNS7_10__identityEEEvT0_T1_T2_T3_T4_T6_E12temp_storage has been demoted
.global .align 1 .b8 _ZN34_INTERNAL_61681c11_4_k_cu_787f34764cuda3std3__45__cpo5beginE[1];
.global .align 1 .b8 _ZN34_INTERNAL_61681c11_4_k_cu_787f34764cuda3std3__45__cpo3endE[1];
.global .align 1 .b8 _ZN34_INTERNAL_61681c11_4_k_cu_787f34764cuda3std3__45__cpo6cbeginE[1];
.global .align 1 .b8 _ZN34_INTERNAL_61681c11_4_k_cu_787f34764cuda3std3__45__cpo4cendE[1];
.global .align 1 .b8 _ZN34_INTERNAL_61681c11_4_k_cu_787f34764cuda3std3__45__cpo6rbeginE[1];
.global .align 1 .b8 _ZN34_INTERNAL_61681c11_4_k_cu_787f34764cuda3std3__45__cpo4rendE[1];
.global .align 1 .b8 _ZN34_INTERNAL_61681c11_4_k_cu_787f34764cuda3std3__45__cpo7crbeginE[1];
.global .align 1 .b8 _ZN34_INTERNAL_61681c11_4_k_cu_787f34764cuda3std3__45__cpo5crendE[1];
.global .align 1 .b8 _ZN34_INTERNAL_61681c11_4_k_cu_787f34764cuda3std3__436_GLOBAL__N__61681c11_4_k_cu_787f34766ignoreE[1];
.global .align 1 .b8 _ZN34_INTERNAL_61681c11_4_k_cu_787f34764cuda3std3__419piecewise_constructE[1];
.global .align 1 .b8 _ZN34_INTERNAL_61681c11_4_k_cu_787f34764cuda3std3__48in_placeE[1];
.global .align 1 .b8 _ZN34_INTERNAL_61681c11_4_k_cu_787f34764cuda3std3__420unreachable_sentinelE[1];
.global .align 1 .b8 _ZN34_INTERNAL_61681c11_4_k_cu_787f34764cuda3std3__47nulloptE[1];
.global .align 1 .b8 _ZN34_INTERNAL_61681c11_4_k_cu_787f34764cuda3std3__48unexpectE[1];
.global .align 1 .b8 _ZN34_INTERNAL_61681c11_4_k_cu_787f34764cuda3std6ranges3__45__cpo4swapE[1];
.global .align 1 .b8 _ZN34_INTERNAL_61681c11_4_k_cu_787f34764cuda3std6ranges3__45__cpo9iter_moveE[1];
.global .align 1 .b8 _ZN34_INTERNAL_61681c11_4_k_cu_787f34764cuda3std6ranges3__45__cpo5beginE[1];
.global .align 1 .b8 _ZN34_INTERNAL_61681c11_4_k_cu_787f34764cuda3std6ranges3__45__cpo3endE[1];
.global .align 1 .b8 _ZN34_INTERNAL_61681c11_4_k_cu_787f34764cuda3std6ranges3__45__cpo6cbeginE[1];
.global .align 1 .b8 _ZN34_INTERNAL_61681c11_4_k_cu_787f34764cuda3std6ranges3__45__cpo4cendE[1];
.global .align 1 .b8 _ZN34_INTERNAL_61681c11_4_k_cu_787f34764cuda3std6ranges3__45__cpo7advanceE[1];
.global .align 1 .b8 _ZN34_INTERNAL_61681c11_4_k_cu_787f34764cuda3std6ranges3__45__cpo9iter_swapE[1];
.global .align 1 .b8 _ZN34_INTERNAL_61681c11_4_k_cu_787f34764cuda3std6ranges3__45__cpo4nextE[1];
.global .align 1 .b8 _ZN34_INTERNAL_61681c11_4_k_cu_787f34764cuda3std6ranges3__45__cpo4prevE[1];
.global .align 1 .b8 _ZN34_INTERNAL_61681c11_4_k_cu_787f34764cuda3std6ranges3__45__cpo4dataE[1];
.global .align 1 .b8 _ZN34_INTERNAL_61681c11_4_k_cu_787f34764cuda3std6ranges3__45__cpo5cdataE[1];
.global .align 1 .b8 _ZN34_INTERNAL_61681c11_4_k_cu_787f34764cuda3std6ranges3__45__cpo4sizeE[1];
.global .align 1 .b8 _ZN34_INTERNAL_61681c11_4_k_cu_787f34764cuda3std6ranges3__45__cpo5ssizeE[1];
.global .align 1 .b8 _ZN34_INTERNAL_61681c11_4_k_cu_787f34764cuda3std6ranges3__45__cpo8distanceE[1];
.global .align 1 .b8 _ZN34_INTERNAL_61681c11_4_k_cu_787f34766thrust24THRUST_300001_SM_1000_NS8cuda_cub3parE[1];
.global .align 1 .b8 _ZN34_INTERNAL_61681c11_4_k_cu_787f34766thrust24THRUST_300001_SM_1000_NS8cuda_cub10par_nosyncE[1];
.global .align 1 .b8 _ZN34_INTERNAL_61681c11_4_k_cu_787f34766thrust24THRUST_300001_SM_1000_NS6system6detail10sequential3seqE[1];
.global .align 1 .b8 _ZN34_INTERNAL_61681c11_4_k_cu_787f34766thrust24THRUST_300001_SM_1000_NS12placeholders2_1E[1];
.global .align 1 .b8 _ZN34_INTERNAL_61681c11_4_k_cu_787f34766thrust24THRUST_300001_SM_1000_NS12placeholders2_2E[1];
.global .align 1 .b8 _ZN34_INTERNAL_61681c11_4_k_cu_787f34766thrust24THRUST_300001_SM_1000_NS12placeholders2_3E[1];
.global .align 1 .b8 _ZN34_INTERNAL_61681c11_4_k_cu_787f34766thrust24THRUST_300001_SM_1000_NS12placeholders2_4E[1];
.global .align 1 .b8 _ZN34_INTERNAL_61681c11_4_k_cu_787f34766thrust24THRUST_300001_SM_1000_NS12placeholders2_5E[1];
.global .align 1 .b8 _ZN34_INTERNAL_61681c11_4_k_cu_787f34766thrust24THRUST_300001_SM_1000_NS12placeholders2_6E[1];
.global .align 1 .b8 _ZN34_INTERNAL_61681c11_4_k_cu_787f34766thrust24THRUST_300001_SM_1000_NS12placeholders2_7E[1];
.global .align 1 .b8 _ZN34_INTERNAL_61681c11_4_k_cu_787f34766thrust24THRUST_300001_SM_1000_NS12placeholders2_8E[1];
.global .align 1 .b8 _ZN34_INTERNAL_61681c11_4_k_cu_787f34766thrust24THRUST_300001_SM_1000_NS12placeholders2_9E[1];
.global .align 1 .b8 _ZN34_INTERNAL_61681c11_4_k_cu_787f34766thrust24THRUST_300001_SM_1000_NS12placeholders3_10E[1];
.global .align 1 .b8 _ZN34_INTERNAL_61681c11_4_k_cu_787f34766thrust24THRUST_300001_SM_1000_NS3seqE[1];

.visible .entry _ZN3cub18CUB_300001_SM_10006detail11EmptyKernelIvEEvv()
{


	ret;

}
	// .globl	_ZN3cub18CUB_300001_SM_10006detail8for_each13static_kernelINS2_12policy_hub_t12policy_500_tEmN6thrust24THRUST_300001_SM_1000_NS8cuda_cub20__uninitialized_fill7functorINS7_10device_ptrIdEEdEEEEvT0_T1_
.visible .entry _ZN3cub18CUB_300001_SM_10006detail8for_each13static_kernelINS2_12policy_hub_t12policy_500_tEmN6thrust24THRUST_300001_SM_1000_NS8cuda_cub20__uninitialized_fill7functorINS7_10device_ptrIdEEdEEEEvT0_T1_(
	.param .u64 _ZN3cub18CUB_300001_SM_10006detail8for_each13static_kernelINS2_12policy_hub_t12policy_500_tEmN6thrust24THRUST_300001_SM_1000_NS8cuda_cub20__uninitialized_fill7functorINS7_10device_ptrIdEEdEEEEvT0_T1__param_0,
	.param .align 8 .b8 _ZN3cub18CUB_300001_SM_10006detail8for_each13static_kernelINS2_12policy_hub_t12policy_500_tEmN6thrust24THRUST_300001_SM_1000_NS8cuda_cub20__uninitialized_fill7functorINS7_10device_ptrIdEEdEEEEvT0_T1__param_1[16]
)
.maxntid 256
{
	.reg .pred 	%p<4>;
	.reg .b32 	%r<5>;
	.reg .b64 	%rd<16>;
	.reg .b64 	%fd<3>;

	ld.param.f64 	%fd2, [_ZN3cub18CUB_300001_SM_10006detail8for_each13static_kernelINS2_12policy_hub_t12policy_500_tEmN6thrust24THRUST_300001_SM_1000_NS8cuda_cub20__uninitialized_fill7functorINS7_10device_ptrIdEEdEEEEvT0_T1__param_1+8];
	ld.param.u64 	%rd4, [_ZN3cub18CUB_300001_SM_10006detail8for_each13static_kernelINS2_12policy_hub_t12policy_500_tEmN6thrust24THRUST_300001_SM_1000_NS8cuda_cub20__uninitialized_fill7functorINS7_10device_ptrIdEEdEEEEvT0_T1__param_1];
	ld.param.u64 	%rd5, [_ZN3cub18CUB_300001_SM_10006detail8for_each13static_kernelINS2_12policy_hub_t12policy_500_tEmN6thrust24THRUST_300001_SM_1000_NS8cuda_cub20__uninitialized_fill7functorINS7_10device_ptrIdEEdEEEEvT0_T1__param_0];
	mov.u32 	%r2, %ctaid.x;
	mul.wide.u32 	%rd1, %r2, 512;
	sub.s64 	%rd2, %rd5, %rd1;
	setp.lt.u64 	%p1, %rd2, 512;
	@%p1 bra 	$L__BB1_2;
	mov.u32 	%r4, %tid.x;
	cvta.to.global.u64 	%rd11, %rd4;
	cvt.u64.u32 	%rd12, %r4;
	add.s64 	%rd13, %rd1, %rd12;
	shl.b64 	%rd14, %rd13, 3;
	add.s64 	%rd15, %rd11, %rd14;
	st.global.f64 	[%rd15], %fd2;
	st.global.f64 	[%rd15+2048], %fd2;
	bra.uni 	$L__BB1_6;
$L__BB1_2:
	cvta.to.global.u64 	%rd6, %rd4;
	mov.u32 	%r1, %tid.x;
	cvt.u64.u32 	%rd7, %r1;
	setp.le.u64 	%p2, %rd2, %rd7;
	add.s64 	%rd8, %rd1, %rd7;
	shl.b64 	%rd9, %rd8, 3;
	add.s64 	%rd3, %rd6, %rd9;
	@%p2 bra 	$L__BB1_4;
	st.global.f64 	[%rd3], %fd2;
$L__BB1_4:
	add.s32 	%r3, %r1, 256;
	cvt.u64.u32 	%rd10, %r3;
	setp.le.u64 	%p3, %rd2, %rd10;
	@%p3 bra 	$L__BB1_6;
	st.global.f64 	[%rd3+2048], %fd2;
$L__BB1_6:
	ret;

}
	// .globl	_ZN3cub18CUB_300001_SM_10006detail9transform16transform_kernelINS2_10policy_hubILb1EN4cuda3std3__45tupleIJN6thrust24THRUST_300001_SM_1000_NS17counting_iteratorIjNSA_11use_defaultESC_SC_EEEEEE10policy1000Ei2dpIdENSA_6detail15normal_iteratorINSA_10device_ptrIdEEEEJSD_EEEvT0_iT1_T2_DpNS2_10kernel_argIT3_EE
.visible .entry _ZN3cub18CUB_300001_SM_10006detail9transform16transform_kernelINS2_10policy_hubILb1EN4cuda3std3__45tupleIJN6thrust24THRUST_300001_SM_1000_NS17counting_iteratorIjNSA_11use_defaultESC_SC_EEEEEE10policy1000Ei2dpIdENSA_6detail15normal_iteratorINSA_10device_ptrIdEEEEJSD_EEEvT0_iT1_T2_DpNS2_10kernel_argIT3_EE(
	.param .u32 _ZN3cub18CUB_300001_SM_10006detail9transform16transform_kernelINS2_10policy_hubILb1EN4cuda3std3__45tupleIJN6thrust24THRUST_300001_SM_1000_NS17counting_iteratorIjNSA_11use_defaultESC_SC_EEEEEE10policy1000Ei2dpIdENSA_6detail15normal_iteratorINSA_10device_ptrIdEEEEJSD_EEEvT0_iT1_T2_DpNS2_10kernel_argIT3_EE_param_0,
	.param .u32 _ZN3cub18CUB_300001_SM_10006detail9transform16transform_kernelINS2_10policy_hubILb1EN4cuda3std3__45tupleIJN6thrust24THRUST_300001_SM_1000_NS17counting_iteratorIjNSA_11use_defaultESC_SC_EEEEEE10policy1000Ei2dpIdENSA_6detail15normal_iteratorINSA_10device_ptrIdEEEEJSD_EEEvT0_iT1_T2_DpNS2_10kernel_argIT3_EE_param_1,
	.param .align 8 .b8 _ZN3cub18CUB_300001_SM_10006detail9transform16transform_kernelINS2_10policy_hubILb1EN4cuda3std3__45tupleIJN6thrust24THRUST_300001_SM_1000_NS17counting_iteratorIjNSA_11use_defaultESC_SC_EEEEEE10policy1000Ei2dpIdENSA_6detail15normal_iteratorINSA_10device_ptrIdEEEEJSD_EEEvT0_iT1_T2_DpNS2_10kernel_argIT3_EE_param_2[32],
	.param .align 8 .b8 _ZN3cub18CUB_300001_SM_10006detail9transform16transform_kernelINS2_10policy_hubILb1EN4cuda3std3__45tupleIJN6thrust24THRUST_300001_SM_1000_NS17counting_iteratorIjNSA_11use_defaultESC_SC_EEEEEE10policy1000Ei2dpIdENSA_6detail15normal_iteratorINSA_10device_ptrIdEEEEJSD_EEEvT0_iT1_T2_DpNS2_10kernel_argIT3_EE_param_3[8],
	.param .align 8 .b8 _ZN3cub18CUB_300001_SM_10006detail9transform16transform_kernelINS2_10policy_hubILb1EN4cuda3std3__45tupleIJN6thrust24THRUST_300001_SM_1000_NS17counting_iteratorIjNSA_11use_defaultESC_SC_EEEEEE10policy1000Ei2dpIdENSA_6detail15normal_iteratorINSA_10device_ptrIdEEEEJSD_EEEvT0_iT1_T2_DpNS2_10kernel_argIT3_EE_param_4[16]
)
.maxntid 128
{
	.reg .pred 	%p<46>;
	.reg .b16 	%rs<5>;
	.reg .b32 	%r<162>;
	.reg .b64 	%rd<82>;
	.reg .b64 	%fd<229>;

	ld.param.u32 	%r66, [_ZN3cub18CUB_300001_SM_10006detail9transform16transform_kernelINS2_10policy_hubILb1EN4cuda3std3__45tupleIJN6thrust24THRUST_300001_SM_1000_NS17counting_iteratorIjNSA_11use_defaultESC_SC_EEEEEE10policy1000Ei2dpIdENSA_6detail15normal_iteratorINSA_10device_ptrIdEEEEJSD_EEEvT0_iT1_T2_DpNS2_10kernel_argIT3_EE_param_2+24];
	ld.param.u32 	%r72, [_ZN3cub18CUB_300001_SM_10006detail9transform16transform_kernelINS2_10policy_hubILb1EN4cuda3std3__45tupleIJN6thrust24THRUST_300001_SM_1000_NS17counting_iteratorIjNSA_11use_defaultESC_SC_EEEEEE10policy1000Ei2dpIdENSA_6detail15normal_iteratorINSA_10device_ptrIdEEEEJSD_EEEvT0_iT1_T2_DpNS2_10kernel_argIT3_EE_param_4];
	ld.param.u32 	%r73, [_ZN3cub18CUB_300001_SM_10006detail9transform16transform_kernelINS2_10policy_hubILb1EN4cuda3std3__45tupleIJN6thrust24THRUST_300001_SM_1000_NS17counting_iteratorIjNSA_11use_defaultESC_SC_EEEEEE10policy1000Ei2dpIdENSA_6detail15normal_iteratorINSA_10device_ptrIdEEEEJSD_EEEvT0_iT1_T2_DpNS2_10kernel_argIT3_EE_param_0];
	ld.param.u64 	%rd21, [_ZN3cub18CUB_300001_SM_10006detail9transform16transform_kernelINS2_10policy_hubILb1EN4cuda3std3__45tupleIJN6thrust24THRUST_300001_SM_1000_NS17counting_iteratorIjNSA_11use_defaultESC_SC_EEEEEE10policy1000Ei2dpIdENSA_6detail15normal_iteratorINSA_10device_ptrIdEEEEJSD_EEEvT0_iT1_T2_DpNS2_10kernel_argIT3_EE_param_3];
	ld.param.u64 	%rd20, [_ZN3cub18CUB_300001_SM_10006detail9transform16transform_kernelINS2_10policy_hubILb1EN4cuda3std3__45tupleIJN6thrust24THRUST_300001_SM_1000_NS17counting_iteratorIjNSA_11use_defaultESC_SC_EEEEEE10policy1000Ei2dpIdENSA_6detail15normal_iteratorINSA_10device_ptrIdEEEEJSD_EEEvT0_iT1_T2_DpNS2_10kernel_argIT3_EE_param_2+8];
	ld.param.u64 	%rd19, [_ZN3cub18CUB_300001_SM_10006detail9transform16transform_kernelINS2_10policy_hubILb1EN4cuda3std3__45tupleIJN6thrust24THRUST_300001_SM_1000_NS17counting_iteratorIjNSA_11use_defaultESC_SC_EEEEEE10policy1000Ei2dpIdENSA_6detail15normal_iteratorINSA_10device_ptrIdEEEEJSD_EEEvT0_iT1_T2_DpNS2_10kernel_argIT3_EE_param_2];
	ld.param.u32 	%r63, [_ZN3cub18CUB_300001_SM_10006detail9transform16transform_kernelINS2_10policy_hubILb1EN4cuda3std3__45tupleIJN6thrust24THRUST_300001_SM_1000_NS17counting_iteratorIjNSA_11use_defaultESC_SC_EEEEEE10policy1000Ei2dpIdENSA_6detail15normal_iteratorINSA_10device_ptrIdEEEEJSD_EEEvT0_iT1_T2_DpNS2_10kernel_argIT3_EE_param_1];
	ld.param.v2.u32 	{%r64, %r65}, [_ZN3cub18CUB_300001_SM_10006detail9transform16transform_kernelINS2_10policy_hubILb1EN4cuda3std3__45tupleIJN6thrust24THRUST_300001_SM_1000_NS17counting_iteratorIjNSA_11use_defaultESC_SC_EEEEEE10policy1000Ei2dpIdENSA_6detail15normal_iteratorINSA_10device_ptrIdEEEEJSD_EEEvT0_iT1_T2_DpNS2_10kernel_argIT3_EE_param_2+16];
	cvta.to.global.u64 	%rd1, %rd19;
	cvta.to.global.u64 	%rd2, %rd20;
	cvta.to.global.u64 	%rd22, %rd21;
	shl.b32 	%r74, %r63, 7;
	mov.u32 	%r75, %ctaid.x;
	mul.lo.s32 	%r76, %r74, %r75;
	sub.s32 	%r77, %r73, %r76;
	min.s32 	%r2, %r74, %r77;
	add.s32 	%r3, %r72, %r76;
	mul.wide.s32 	%rd23, %r76, 8;
	add.s64 	%rd3, %rd22, %rd23;
	setp.gt.s32 	%p1, %r74, %r77;
	@%p1 bra 	$L__BB2_32;
	setp.lt.s32 	%p2, %r63, 1;
	@%p2 bra 	$L__BB2_70;
	mov.u32 	%r4, %tid.x;
	setp.lt.s32 	%p3, %r64, 1;
	@%p3 bra 	$L__BB2_21;
	and.b32  	%r5, %r64, 15;
	and.b32  	%r6, %r64, 7;
	and.b32  	%r7, %r64, 3;
	mov.b32 	%r143, 0;
	cvt.s64.s32 	%rd5, %r66;
	and.b64  	%rd38, %rd5, -4294967296;
$L__BB2_4:
	shl.b32 	%r91, %r143, 7;
	add.s32 	%r9, %r91, %r4;
	add.s32 	%r92, %r9, %r3;
	cvt.u64.u32 	%rd4, %r92;
	setp.ne.s64 	%p12, %rd38, 0;
	@%p12 bra 	$L__BB2_6;
	cvt.u32.u64 	%r93, %rd5;
	cvt.u32.u64 	%r94, %rd4;
	div.u32 	%r95, %r94, %r93;
	cvt.u64.u32 	%rd80, %r95;
	bra.uni 	$L__BB2_7;
$L__BB2_6:
	div.u64 	%rd80, %rd4, %rd5;
$L__BB2_7:
	cvt.u32.u64 	%r97, %rd4;
	setp.lt.u32 	%p13, %r64, 16;
	cvt.u32.u64 	%r98, %rd80;
	mul.lo.s32 	%r99, %r66, %r98;
	sub.s32 	%r100, %r97, %r99;
	mul.lo.s32 	%r10, %r64, %r98;
	mul.lo.s32 	%r11, %r100, %r64;
	mov.f64 	%fd220, 0d0000000000000000;
	mov.b32 	%r146, 0;
	@%p13 bra 	$L__BB2_10;
	mov.f64 	%fd220, 0d0000000000000000;
	mov.b32 	%r144, 0;
$L__BB2_9:
	.pragma "nounroll";
	add.s32 	%r102, %r144, %r10;
	mul.wide.s32 	%rd39, %r102, 8;
	add.s64 	%rd40, %rd1, %rd39;
	ld.global.f64 	%fd32, [%rd40];
	add.s32 	%r103, %r144, %r11;
	mul.wide.s32 	%rd41, %r103, 8;
	add.s64 	%rd42, %rd2, %rd41;
	ld.global.f64 	%fd33, [%rd42];
	fma.rn.f64 	%fd34, %fd32, %fd33, %fd220;
	ld.global.f64 	%fd35, [%rd40+8];
	ld.global.f64 	%fd36, [%rd42+8];
	fma.rn.f64 	%fd37, %fd35, %fd36, %fd34;
	ld.global.f64 	%fd38, [%rd40+16];
	ld.global.f64 	%fd39, [%rd42+16];
	fma.rn.f64 	%fd40, %fd38, %fd39, %fd37;
	ld.global.f64 	%fd41, [%rd40+24];
	ld.global.f64 	%fd42, [%rd42+24];
	fma.rn.f64 	%fd43, %fd41, %fd42, %fd40;
	ld.global.f64 	%fd44, [%rd40+32];
	ld.global.f64 	%fd45, [%rd42+32];
	fma.rn.f64 	%fd46, %fd44, %fd45, %fd43;
	ld.global.f64 	%fd47, [%rd40+40];
	ld.global.f64 	%fd48, [%rd42+40];
	fma.rn.f64 	%fd49, %fd47, %fd48, %fd46;
	ld.global.f64 	%fd50, [%rd40+48];
	ld.global.f64 	%fd51, [%rd42+48];
	fma.rn.f64 	%fd52, %fd50, %fd51, %fd49;
	ld.global.f64 	%fd53, [%rd40+56];
	ld.global.f64 	%fd54, [%rd42+56];
	fma.rn.f64 	%fd55, %fd53, %fd54, %fd52;
	ld.global.f64 	%fd56, [%rd40+64];
	ld.global.f64 	%fd57, [%rd42+64];
	fma.rn.f64 	%fd58, %fd56, %fd57, %fd55;
	ld.global.f64 	%fd59, [%rd40+72];
	ld.global.f64 	%fd60, [%rd42+72];
	fma.rn.f64 	%fd61, %fd59, %fd60, %fd58;
	ld.global.f64 	%fd62, [%rd40+80];
	ld.global.f64 	%fd63, [%rd42+80];
	fma.rn.f64 	%fd64, %fd62, %fd63, %fd61;
	ld.global.f64 	%fd65, [%rd40+88];
	ld.global.f64 	%fd66, [%rd42+88];
	fma.rn.f64 	%fd67, %fd65, %fd66, %fd64;
	ld.global.f64 	%fd68, [%rd40+96];
	ld.global.f64 	%fd69, [%rd42+96];
	fma.rn.f64 	%fd70, %fd68, %fd69, %fd67;
	ld.global.f64 	%fd71, [%rd40+104];
	ld.global.f64 	%fd72, [%rd42+104];
	fma.rn.f64 	%fd73, %fd71, %fd72, %fd70;
	ld.global.f64 	%fd74, [%rd40+112];
	ld.global.f64 	%fd75, [%rd42+112];
	fma.rn.f64 	%fd76, %fd74, %fd75, %fd73;
	ld.global.f64 	%fd77, [%rd40+120];
	ld.global.f64 	%fd78, [%rd42+120];
	fma.rn.f64 	%fd220, %fd77, %fd78, %fd76;
	add.s32 	%r144, %r144, 16;
	and.b32  	%r146, %r64, 2147483632;
	setp.ne.s32 	%p14, %r144, %r146;
	@%p14 bra 	$L__BB2_9;
$L__BB2_10:
	setp.eq.s32 	%p15, %r5, 0;
	@%p15 bra 	$L__BB2_20;
	add.s32 	%r104, %r5, -1;
	setp.lt.u32 	%p16, %r104, 7;
	@%p16 bra 	$L__BB2_13;
	add.s32 	%r105, %r146, %r10;
	mul.wide.s32 	%rd43, %r105, 8;
	add.s64 	%rd44, %rd1, %rd43;
	ld.global.f64 	%fd80, [%rd44];
	add.s32 	%r106, %r146, %r11;
	mul.wide.s32 	%rd45, %r106, 8;
	add.s64 	%rd46, %rd2, %rd45;
	ld.global.f64 	%fd81, [%rd46];
	fma.rn.f64 	%fd82, %fd80, %fd81, %fd220;
	ld.global.f64 	%fd83, [%rd44+8];
	ld.global.f64 	%fd84, [%rd46+8];
	fma.rn.f64 	%fd85, %fd83, %fd84, %fd82;
	ld.global.f64 	%fd86, [%rd44+16];
	ld.global.f64 	%fd87, [%rd46+16];
	fma.rn.f64 	%fd88, %fd86, %fd87, %fd85;
	ld.global.f64 	%fd89, [%rd44+24];
	ld.global.f64 	%fd90, [%rd46+24];
	fma.rn.f64 	%fd91, %fd89, %fd90, %fd88;
	ld.global.f64 	%fd92, [%rd44+32];
	ld.global.f64 	%fd93, [%rd46+32];
	fma.rn.f64 	%fd94, %fd92, %fd93, %fd91;
	ld.global.f64 	%fd95, [%rd44+40];
	ld.global.f64 	%fd96, [%rd46+40];
	fma.rn.f64 	%fd97, %fd95, %fd96, %fd94;
	ld.global.f64 	%fd98, [%rd44+48];
	ld.global.f64 	%fd99, [%rd46+48];
	fma.rn.f64 	%fd100, %fd98, %fd99, %fd97;
	ld.global.f64 	%fd101, [%rd44+56];
	ld.global.f64 	%fd102, [%rd46+56];
	fma.rn.f64 	%fd220, %fd101, %fd102, %fd100;
	add.s32 	%r146, %r146, 8;
$L__BB2_13:
	setp.eq.s32 	%p17, %r6, 0;
	@%p17 bra 	$L__BB2_20;
	add.s32 	%r107, %r6, -1;
	setp.lt.u32 	%p18, %r107, 3;
	@%p18 bra 	$L__BB2_16;
	add.s32 	%r108, %r146, %r10;
	mul.wide.s32 	%rd47, %r108, 8;
	add.s64 	%rd48, %rd1, %rd47;
	ld.global.f64 	%fd104, [%rd48];
	add.s32 	%r109, %r146, %r11;
	mul.wide.s32 	%rd49, %r109, 8;
	add.s64 	%rd50, %rd2, %rd49;
	ld.global.f64 	%fd105, [%rd50];
	fma.rn.f64 	%fd106, %fd104, %fd105, %fd220;
	ld.global.f64 	%fd107, [%rd48+8];
	ld.global.f64 	%fd108, [%rd50+8];
	fma.rn.f64 	%fd109, %fd107, %fd108, %fd106;
	ld.global.f64 	%fd110, [%rd48+16];
	ld.global.f64 	%fd111, [%rd50+16];
	fma.rn.f64 	%fd112, %fd110, %fd111, %fd109;
	ld.global.f64 	%fd113, [%rd48+24];
	ld.global.f64 	%fd114, [%rd50+24];
	fma.rn.f64 	%fd220, %fd113, %fd114, %fd112;
	add.s32 	%r146, %r146, 4;
$L__BB2_16:
	setp.eq.s32 	%p19, %r7, 0;
	@%p19 bra 	$L__BB2_20;
	setp.eq.s32 	%p20, %r7, 1;
	add.s32 	%r110, %r146, %r10;
	mul.wide.s32 	%rd51, %r110, 8;
	add.s64 	%rd9, %rd1, %rd51;
	ld.global.f64 	%fd115, [%rd9];
	add.s32 	%r111, %r146, %r11;
	mul.wide.s32 	%rd52, %r111, 8;
	add.s64 	%rd10, %rd2, %rd52;
	ld.global.f64 	%fd116, [%rd10];
	fma.rn.f64 	%fd220, %fd115, %fd116, %fd220;
	@%p20 bra 	$L__BB2_20;
	setp.eq.s32 	%p21, %r7, 2;
	ld.global.f64 	%fd117, [%rd9+8];
	ld.global.f64 	%fd118, [%rd10+8];
	fma.rn.f64 	%fd220, %fd117, %fd118, %fd220;
	@%p21 bra 	$L__BB2_20;
	ld.global.f64 	%fd119, [%rd9+16];
	ld.global.f64 	%fd120, [%rd10+16];
	fma.rn.f64 	%fd220, %fd119, %fd120, %fd220;
$L__BB2_20:
	mul.wide.s32 	%rd53, %r9, 8;
	add.s64 	%rd54, %rd3, %rd53;
	st.global.f64 	[%rd54], %fd220;
	add.s32 	%r143, %r143, 1;
	setp.eq.s32 	%p22, %r143, %r63;
	@%p22 bra 	$L__BB2_70;
	bra.uni 	$L__BB2_4;
$L__BB2_21:
	and.b32  	%r21, %r63, 7;
	setp.lt.u32 	%p4, %r63, 8;
	mov.b32 	%r159, 0;
	@%p4 bra 	$L__BB2_24;
	and.b32  	%r159, %r63, 2147483640;
	mov.b32 	%r154, 0;
$L__BB2_23:
	.pragma "nounroll";
	shl.b32 	%r80, %r154, 7;
	add.s32 	%r81, %r80, %r4;
	mul.wide.u32 	%rd24, %r81, 8;
	add.s64 	%rd25, %rd3, %rd24;
	mov.b64 	%rd26, 0;
	st.global.u64 	[%rd25], %rd26;
	add.s32 	%r82, %r81, 128;
	mul.wide.s32 	%rd27, %r82, 8;
	add.s64 	%rd28, %rd3, %rd27;
	st.global.u64 	[%rd28], %rd26;
	st.global.u64 	[%rd28+1024], %rd26;
	st.global.u64 	[%rd28+2048], %rd26;
	st.global.u64 	[%rd28+3072], %rd26;
	st.global.u64 	[%rd28+4096], %rd26;
	st.global.u64 	[%rd28+5120], %rd26;
	st.global.u64 	[%rd28+6144], %rd26;
	add.s32 	%r154, %r154, 8;
	setp.eq.s32 	%p5, %r154, %r159;
	@%p5 bra 	$L__BB2_24;
	bra.uni 	$L__BB2_23;
$L__BB2_24:
	setp.eq.s32 	%p6, %r21, 0;
	@%p6 bra 	$L__BB2_70;
	and.b32  	%r58, %r63, 3;
	setp.lt.u32 	%p7, %r21, 4;
	@%p7 bra 	$L__BB2_27;
	shl.b32 	%r83, %r159, 7;
	add.s32 	%r84, %r83, %r4;
	mul.wide.s32 	%rd29, %r84, 8;
	add.s64 	%rd30, %rd3, %rd29;
	mov.b64 	%rd31, 0;
	st.global.u64 	[%rd30], %rd31;
	st.global.u64 	[%rd30+1024], %rd31;
	st.global.u64 	[%rd30+2048], %rd31;
	st.global.u64 	[%rd30+3072], %rd31;
	add.s32 	%r159, %r159, 4;
$L__BB2_27:
	setp.eq.s32 	%p8, %r58, 0;
	@%p8 bra 	$L__BB2_70;
	setp.eq.s32 	%p9, %r58, 1;
	@%p9 bra 	$L__BB2_30;
	shl.b32 	%r85, %r159, 7;
	add.s32 	%r86, %r85, %r4;
	mul.wide.s32 	%rd32, %r86, 8;
	add.s64 	%rd33, %rd3, %rd32;
	mov.b64 	%rd34, 0;
	st.global.u64 	[%rd33], %rd34;
	st.global.u64 	[%rd33+1024], %rd34;
	add.s32 	%r159, %r159, 2;
$L__BB2_30:
	and.b32  	%r87, %r63, 1;
	setp.eq.b32 	%p10, %r87, 1;
	not.pred 	%p11, %p10;
	@%p11 bra 	$L__BB2_70;
	shl.b32 	%r88, %r159, 7;
	add.s32 	%r89, %r88, %r4;
	mul.wide.s32 	%rd35, %r89, 8;
	add.s64 	%rd36, %rd3, %rd35;
	mov.b64 	%rd37, 0;
	st.global.u64 	[%rd36], %rd37;
	bra.uni 	$L__BB2_70;
$L__BB2_32:
	setp.lt.s32 	%p23, %r63, 1;
	@%p23 bra 	$L__BB2_70;
	mov.u32 	%r23, %tid.x;
	setp.lt.s32 	%p24, %r64, 1;
	@%p24 bra 	$L__BB2_54;
	and.b32  	%r24, %r64, 15;
	and.b32  	%r25, %r64, 7;
	and.b32  	%r26, %r64, 3;
	mov.b32 	%r148, 0;
	cvt.s64.s32 	%rd12, %r66;
	and.b64  	%rd63, %rd12, -4294967296;
$L__BB2_35:
	shl.b32 	%r121, %r148, 7;
	add.s32 	%r28, %r121, %r23;
	setp.ge.s32 	%p34, %r28, %r2;
	@%p34 bra 	$L__BB2_53;
	add.s32 	%r122, %r28, %r3;
	cvt.u64.u32 	%rd11, %r122;
	setp.ne.s64 	%p35, %rd63, 0;
	@%p35 bra 	$L__BB2_38;
	cvt.u32.u64 	%r123, %rd12;
	cvt.u32.u64 	%r124, %rd11;
	div.u32 	%r125, %r124, %r123;
	cvt.u64.u32 	%rd81, %r125;
	bra.uni 	$L__BB2_39;
$L__BB2_38:
	div.u64 	%rd81, %rd11, %rd12;
$L__BB2_39:
	cvt.u32.u64 	%r127, %rd11;
	setp.lt.u32 	%p36, %r64, 16;
	cvt.u32.u64 	%r128, %rd81;
	mul.lo.s32 	%r129, %r66, %r128;
	sub.s32 	%r130, %r127, %r129;
	mul.lo.s32 	%r30, %r64, %r128;
	mul.lo.s32 	%r31, %r130, %r64;
	mov.f64 	%fd228, 0d0000000000000000;
	mov.b32 	%r152, 0;
	@%p36 bra 	$L__BB2_42;
	and.b32  	%r132, %r64, 2147483632;
	neg.s32 	%r149, %r132;
	mov.f64 	%fd228, 0d0000000000000000;
	mov.b32 	%r150, 0;
$L__BB2_41:
	.pragma "nounroll";
	and.b32  	%r152, %r64, 2147483632;
	add.s32 	%r133, %r150, %r30;
	mul.wide.s32 	%rd64, %r133, 8;
	add.s64 	%rd65, %rd1, %rd64;
	ld.global.f64 	%fd124, [%rd65];
	add.s32 	%r134, %r150, %r31;
	mul.wide.s32 	%rd66, %r134, 8;
	add.s64 	%rd67, %rd2, %rd66;
	ld.global.f64 	%fd125, [%rd67];
	fma.rn.f64 	%fd126, %fd124, %fd125, %fd228;
	ld.global.f64 	%fd127, [%rd65+8];
	ld.global.f64 	%fd128, [%rd67+8];
	fma.rn.f64 	%fd129, %fd127, %fd128, %fd126;
	ld.global.f64 	%fd130, [%rd65+16];
	ld.global.f64 	%fd131, [%rd67+16];
	fma.rn.f64 	%fd132, %fd130, %fd131, %fd129;
	ld.global.f64 	%fd133, [%rd65+24];
	ld.global.f64 	%fd134, [%rd67+24];
	fma.rn.f64 	%fd135, %fd133, %fd134, %fd132;
	ld.global.f64 	%fd136, [%rd65+32];
	ld.global.f64 	%fd137, [%rd67+32];
	fma.rn.f64 	%fd138, %fd136, %fd137, %fd135;
	ld.global.f64 	%fd139, [%rd65+40];
	ld.global.f64 	%fd140, [%rd67+40];
	fma.rn.f64 	%fd141, %fd139, %fd140, %fd138;
	ld.global.f64 	%fd142, [%rd65+48];
	ld.global.f64 	%fd143, [%rd67+48];
	fma.rn.f64 	%fd144, %fd142, %fd143, %fd141;
	ld.global.f64 	%fd145, [%rd65+56];
	ld.global.f64 	%fd146, [%rd67+56];
	fma.rn.f64 	%fd147, %fd145, %fd146, %fd144;
	ld.global.f64 	%fd148, [%rd65+64];
	ld.global.f64 	%fd149, [%rd67+64];
	fma.rn.f64 	%fd150, %fd148, %fd149, %fd147;
	ld.global.f64 	%fd151, [%rd65+72];
	ld.global.f64 	%fd152, [%rd67+72];
	fma.rn.f64 	%fd153, %fd151, %fd152, %fd150;
	ld.global.f64 	%fd154, [%rd65+80];
	ld.global.f64 	%fd155, [%rd67+80];
	fma.rn.f64 	%fd156, %fd154, %fd155, %fd153;
	ld.global.f64 	%fd157, [%rd65+88];
	ld.global.f64 	%fd158, [%rd67+88];
	fma.rn.f64 	%fd159, %fd157, %fd158, %fd156;
	ld.global.f64 	%fd160, [%rd65+96];
	ld.global.f64 	%fd161, [%rd67+96];
	fma.rn.f64 	%fd162, %fd160, %fd161, %fd159;
	ld.global.f64 	%fd163, [%rd65+104];
	ld.global.f64 	%fd164, [%rd67+104];
	fma.rn.f64 	%fd165, %fd163, %fd164, %fd162;
	ld.global.f64 	%fd166, [%rd65+112];
	ld.global.f64 	%fd167, [%rd67+112];
	fma.rn.f64 	%fd168, %fd166, %fd167, %fd165;
	ld.global.f64 	%fd169, [%rd65+120];
	ld.global.f64 	%fd170, [%rd67+120];
	fma.rn.f64 	%fd228, %fd169, %fd170, %fd168;
	add.s32 	%r150, %r150, 16;
	add.s32 	%r149, %r149, 16;
	setp.ne.s32 	%p37, %r149, 0;
	@%p37 bra 	$L__BB2_41;
$L__BB2_42:
	setp.eq.s32 	%p38, %r24, 0;
	@%p38 bra 	$L__BB2_52;
	add.s32 	%r135, %r24, -1;
	setp.lt.u32 	%p39, %r135, 7;
	@%p39 bra 	$L__BB2_45;
	add.s32 	%r136, %r152, %r30;
	mul.wide.s32 	%rd68, %r136, 8;
	add.s64 	%rd69, %rd1, %rd68;
	ld.global.f64 	%fd172, [%rd69];
	add.s32 	%r137, %r152, %r31;
	mul.wide.s32 	%rd70, %r137, 8;
	add.s64 	%rd71, %rd2, %rd70;
	ld.global.f64 	%fd173, [%rd71];
	fma.rn.f64 	%fd174, %fd172, %fd173, %fd228;
	ld.global.f64 	%fd175, [%rd69+8];
	ld.global.f64 	%fd176, [%rd71+8];
	fma.rn.f64 	%fd177, %fd175, %fd176, %fd174;
	ld.global.f64 	%fd178, [%rd69+16];
	ld.global.f64 	%fd179, [%rd71+16];
	fma.rn.f64 	%fd180, %fd178, %fd179, %fd177;
	ld.global.f64 	%fd181, [%rd69+24];
	ld.global.f64 	%fd182, [%rd71+24];
	fma.rn.f64 	%fd183, %fd181, %fd182, %fd180;
	ld.global.f64 	%fd184, [%rd69+32];
	ld.global.f64 	%fd185, [%rd71+32];
	fma.rn.f64 	%fd186, %fd184, %fd185, %fd183;
	ld.global.f64 	%fd187, [%rd69+40];
	ld.global.f64 	%fd188, [%rd71+40];
	fma.rn.f64 	%fd189, %fd187, %fd188, %fd186;
	ld.global.f64 	%fd190, [%rd69+48];
	ld.global.f64 	%fd191, [%rd71+48];
	fma.rn.f64 	%fd192, %fd190, %fd191, %fd189;
	ld.global.f64 	%fd193, [%rd69+56];
	ld.global.f64 	%fd194, [%rd71+56];
	fma.rn.f64 	%fd228, %fd193, %fd194, %fd192;
	add.s32 	%r152, %r152, 8;
$L__BB2_45:
	setp.eq.s32 	%p40, %r25, 0;
	@%p40 bra 	$L__BB2_52;
	add.s32 	%r138, %r25, -1;
	setp.lt.u32 	%p41, %r138, 3;
	@%p41 bra 	$L__BB2_48;
	add.s32 	%r139, %r152, %r30;
	mul.wide.s32 	%rd72, %r139, 8;
	add.s64 	%rd73, %rd1, %rd72;
	ld.global.f64 	%fd196, [%rd73];
	add.s32 	%r140, %r152, %r31;
	mul.wide.s32 	%rd74, %r140, 8;
	add.s64 	%rd75, %rd2, %rd74;
	ld.global.f64 	%fd197, [%rd75];
	fma.rn.f64 	%fd198, %fd196, %fd197, %fd228;
	ld.global.f64 	%fd199, [%rd73+8];
	ld.global.f64 	%fd200, [%rd75+8];
	fma.rn.f64 	%fd201, %fd199, %fd200, %fd198;
	ld.global.f64 	%fd202, [%rd73+16];
	ld.global.f64 	%fd203, [%rd75+16];
	fma.rn.f64 	%fd204, %fd202, %fd203, %fd201;
	ld.global.f64 	%fd205, [%rd73+24];
	ld.global.f64 	%fd206, [%rd75+24];
	fma.rn.f64 	%fd228, %fd205, %fd206, %fd204;
	add.s32 	%r152, %r152, 4;
$L__BB2_48:
	setp.eq.s32 	%p42, %r26, 0;
	@%p42 bra 	$L__BB2_52;
	setp.eq.s32 	%p43, %r26, 1;
	add.s32 	%r141, %r152, %r30;
	mul.wide.s32 	%rd76, %r141, 8;
	add.s64 	%rd16, %rd1, %rd76;
	ld.global.f64 	%fd207, [%rd16];
	add.s32 	%r142, %r152, %r31;
	mul.wide.s32 	%rd77, %r142, 8;
	add.s64 	%rd17, %rd2, %rd77;
	ld.global.f64 	%fd208, [%rd17];
	fma.rn.f64 	%fd228, %fd207, %fd208, %fd228;
	@%p43 bra 	$L__BB2_52;
	setp.eq.s32 	%p44, %r26, 2;
	ld.global.f64 	%fd209, [%rd16+8];
	ld.global.f64 	%fd210, [%rd17+8];
	fma.rn.f64 	%fd228, %fd209, %fd210, %fd228;
	@%p44 bra 	$L__BB2_52;
	ld.global.f64 	%fd211, [%rd16+16];
	ld.global.f64 	%fd212, [%rd17+16];
	fma.rn.f64 	%fd228, %fd211, %fd212, %fd228;
$L__BB2_52:
	mul.wide.s32 	%rd78, %r28, 8;
	add.s64 	%rd79, %rd3, %rd78;
	st.global.f64 	[%rd79], %fd228;
$L__BB2_53:
	add.s32 	%r148, %r148, 1;
	setp.eq.s32 	%p45, %r148, %r63;
	@%p45 bra 	$L__BB2_70;
	bra.uni 	$L__BB2_35;
$L__BB2_54:
	and.b32  	%r44, %r63, 3;
	setp.lt.u32 	%p25, %r63, 4;
	mov.b32 	%r156, 0;
	@%p25 bra 	$L__BB2_65;
	and.b32  	%r156, %r63, 2147483644;
	mov.b32 	%r155, 0;
$L__BB2_56:
	shl.b32 	%r114, %r155, 7;
	add.s32 	%r49, %r114, %r23;
	setp.ge.s32 	%p26, %r49, %r2;
	mul.wide.s32 	%rd55, %r49, 8;
	add.s64 	%rd18, %rd3, %rd55;
	@%p26 bra 	$L__BB2_58;
	mov.b64 	%rd56, 0;
	st.global.u64 	[%rd18], %rd56;
$L__BB2_58:
	add.s32 	%r115, %r49, 128;
	setp.ge.s32 	%p27, %r115, %r2;
	@%p27 bra 	$L__BB2_60;
	mov.b64 	%rd57, 0;
	st.global.u64 	[%rd18+1024], %rd57;
$L__BB2_60:
	add.s32 	%r116, %r49, 256;
	setp.ge.s32 	%p28, %r116, %r2;
	@%p28 bra 	$L__BB2_62;
	mov.b64 	%rd58, 0;
	st.global.u64 	[%rd18+2048], %rd58;
$L__BB2_62:
	add.s32 	%r117, %r49, 384;
	setp.ge.s32 	%p29, %r117, %r2;
	@%p29 bra 	$L__BB2_64;
	mov.b64 	%rd59, 0;
	st.global.u64 	[%rd18+3072], %rd59;
$L__BB2_64:
	add.s32 	%r155, %r155, 4;
	setp.ne.s32 	%p30, %r155, %r156;
	@%p30 bra 	$L__BB2_56;
$L__BB2_65:
	setp.eq.s32 	%p31, %r44, 0;
	@%p31 bra 	$L__BB2_70;
	mov.b32 	%r158, 0;
$L__BB2_67:
	.pragma "nounroll";
	shl.b32 	%r119, %r156, 7;
	add.s32 	%r54, %r119, %r23;
	setp.ge.s32 	%p32, %r54, %r2;
	@%p32 bra 	$L__BB2_69;
	mul.wide.s32 	%rd60, %r54, 8;
	add.s64 	%rd61, %rd3, %rd60;
	mov.b64 	%rd62, 0;
	st.global.u64 	[%rd61], %rd62;
$L__BB2_69:
	add.s32 	%r156, %r156, 1;
	add.s32 	%r158, %r158, 1;
	setp.eq.s32 	%p33, %r158, %r44;
	@%p33 bra 	$L__BB2_70;
	bra.uni 	$L__BB2_67;
$L__BB2_70:
	ret;

}
	// .globl	_ZN3cub18CUB_300001_SM_10006detail9transform16transform_kernelINS2_10policy_hubILb1EN4cuda3std3__45tupleIJN6thrust24THRUST_300001_SM_1000_NS17counting_iteratorIjNSA_11use_defaultESC_SC_EEEEEE10policy1000El2dpIdENSA_6detail15normal_iteratorINSA_10device_ptrIdEEEEJSD_EEEvT0_iT1_T2_DpNS2_10kernel_argIT3_EE
.visible .entry _ZN3cub18CUB_300001_SM_10006detail9transform16transform_kernelINS2_10policy_hubILb1EN4cuda3std3__45tupleIJN6thrust24THRUST_300001_SM_1000_NS17counting_iteratorIjNSA_11use_defaultESC_SC_EEEEEE10policy1000El2dpIdENSA_6detail15normal_iteratorINSA_10device_ptrIdEEEEJSD_EEEvT0_iT1_T2_DpNS2_10kernel_argIT3_EE(
	.param .u64 _ZN3cub18CUB_300001_SM_10006detail9transform16transform_kernelINS2_10policy_hubILb1EN4cuda3std3__45tupleIJN6thrust24THRUST_300001_SM_1000_NS17counting_iteratorIjNSA_11use_defaultESC_SC_EEEEEE10policy1000El2dpIdENSA_6detail15normal_iteratorINSA_10device_ptrIdEEEEJSD_EEEvT0_iT1_T2_DpNS2_10kernel_argIT3_EE_param_0,
	.param .u32 _ZN3cub18CUB_300001_SM_10006detail9transform16transform_kernelINS2_10policy_hubILb1EN4cuda3std3__45tupleIJN6thrust24THRUST_300001_SM_1000_NS17counting_iteratorIjNSA_11use_defaultESC_SC_EEEEEE10policy1000El2dpIdENSA_6detail15normal_iteratorINSA_10device_ptrIdEEEEJSD_EEEvT0_iT1_T2_DpNS2_10kernel_argIT3_EE_param_1,
	.param .align 8 .b8 _ZN3cub18CUB_300001_SM_10006detail9transform16transform_kernelINS2_10policy_hubILb1EN4cuda3std3__45tupleIJN6thrust24THRUST_300001_SM_1000_NS17counting_iteratorIjNSA_11use_defaultESC_SC_EEEEEE10policy1000El2dpIdENSA_6detail15normal_iteratorINSA_10device_ptrIdEEEEJSD_EEEvT0_iT1_T2_DpNS2_10kernel_argIT3_EE_param_2[32],
	.param .align 8 .b8 _ZN3cub18CUB_300001_SM_10006detail9transform16transform_kernelINS2_10policy_hubILb1EN4cuda3std3__45tupleIJN6thrust24THRUST_300001_SM_1000_NS17counting_iteratorIjNSA_11use_defaultESC_SC_EEEEEE10policy1000El2dpIdENSA_6detail15normal_iteratorINSA_10device_ptrIdEEEEJSD_EEEvT0_iT1_T2_DpNS2_10kernel_argIT3_EE_param_3[8],
	.param .align 8 .b8 _ZN3cub18CUB_300001_SM_10006detail9transform16transform_kernelINS2_10policy_hubILb1EN4cuda3std3__45tupleIJN6thrust24THRUST_300001_SM_1000_NS17counting_iteratorIjNSA_11use_defaultESC_SC_EEEEEE10policy1000El2dpIdENSA_6detail15normal_iteratorINSA_10device_ptrIdEEEEJSD_EEEvT0_iT1_T2_DpNS2_10kernel_argIT3_EE_param_4[16]
)
.maxntid 128
{
	.reg .pred 	%p<46>;
	.reg .b16 	%rs<5>;
	.reg .b32 	%r<161>;
	.reg .b64 	%rd<88>;
	.reg .b64 	%fd<229>;

	ld.param.u32 	%r67, [_ZN3cub18CUB_300001_SM_10006detail9transform16transform_kernelINS2_10policy_hubILb1EN4cuda3std3__45tupleIJN6thrust24THRUST_300001_SM_1000_NS17counting_iteratorIjNSA_11use_defaultESC_SC_EEEEEE10policy1000El2dpIdENSA_6detail15normal_iteratorINSA_10device_ptrIdEEEEJSD_EEEvT0_iT1_T2_DpNS2_10kernel_argIT3_EE_param_2+24];
	ld.param.u32 	%r73, [_ZN3cub18CUB_300001_SM_10006detail9transform16transform_kernelINS2_10policy_hubILb1EN4cuda3std3__45tupleIJN6thrust24THRUST_300001_SM_1000_NS17counting_iteratorIjNSA_11use_defaultESC_SC_EEEEEE10policy1000El2dpIdENSA_6detail15normal_iteratorINSA_10device_ptrIdEEEEJSD_EEEvT0_iT1_T2_DpNS2_10kernel_argIT3_EE_param_4];
	ld.param.u64 	%rd21, [_ZN3cub18CUB_300001_SM_10006detail9transform16transform_kernelINS2_10policy_hubILb1EN4cuda3std3__45tupleIJN6thrust24THRUST_300001_SM_1000_NS17counting_iteratorIjNSA_11use_defaultESC_SC_EEEEEE10policy1000El2dpIdENSA_6detail15normal_iteratorINSA_10device_ptrIdEEEEJSD_EEEvT0_iT1_T2_DpNS2_10kernel_argIT3_EE_param_0];
	ld.param.u64 	%rd22, [_ZN3cub18CUB_300001_SM_10006detail9transform16transform_kernelINS2_10policy_hubILb1EN4cuda3std3__45tupleIJN6thrust24THRUST_300001_SM_1000_NS17counting_iteratorIjNSA_11use_defaultESC_SC_EEEEEE10policy1000El2dpIdENSA_6detail15normal_iteratorINSA_10device_ptrIdEEEEJSD_EEEvT0_iT1_T2_DpNS2_10kernel_argIT3_EE_param_3];
	ld.param.u64 	%rd20, [_ZN3cub18CUB_300001_SM_10006detail9transform16transform_kernelINS2_10policy_hubILb1EN4cuda3std3__45tupleIJN6thrust24THRUST_300001_SM_1000_NS17counting_iteratorIjNSA_11use_defaultESC_SC_EEEEEE10policy1000El2dpIdENSA_6detail15normal_iteratorINSA_10device_ptrIdEEEEJSD_EEEvT0_iT1_T2_DpNS2_10kernel_argIT3_EE_param_2+8];
	ld.param.u64 	%rd19, [_ZN3cub18CUB_300001_SM_10006detail9transform16transform_kernelINS2_10policy_hubILb1EN4cuda3std3__45tupleIJN6thrust24THRUST_300001_SM_1000_NS17counting_iteratorIjNSA_11use_defaultESC_SC_EEEEEE10policy1000El2dpIdENSA_6detail15normal_iteratorINSA_10device_ptrIdEEEEJSD_EEEvT0_iT1_T2_DpNS2_10kernel_argIT3_EE_param_2];
	ld.param.u32 	%r64, [_ZN3cub18CUB_300001_SM_10006detail9transform16transform_kernelINS2_10policy_hubILb1EN4cuda3std3__45tupleIJN6thrust24THRUST_300001_SM_1000_NS17counting_iteratorIjNSA_11use_defaultESC_SC_EEEEEE10policy1000El2dpIdENSA_6detail15normal_iteratorINSA_10device_ptrIdEEEEJSD_EEEvT0_iT1_T2_DpNS2_10kernel_argIT3_EE_param_1];
	ld.param.v2.u32 	{%r65, %r66}, [_ZN3cub18CUB_300001_SM_10006detail9transform16transform_kernelINS2_10policy_hubILb1EN4cuda3std3__45tupleIJN6thrust24THRUST_300001_SM_1000_NS17counting_iteratorIjNSA_11use_defaultESC_SC_EEEEEE10policy1000El2dpIdENSA_6detail15normal_iteratorINSA_10device_ptrIdEEEEJSD_EEEvT0_iT1_T2_DpNS2_10kernel_argIT3_EE_param_2+16];
	cvta.to.global.u64 	%rd1, %rd19;
	cvta.to.global.u64 	%rd2, %rd20;
	cvta.to.global.u64 	%rd23, %rd22;
	shl.b32 	%r74, %r64, 7;
	mov.u32 	%r75, %ctaid.x;
	cvt.u64.u32 	%rd24, %r75;
	cvt.s64.s32 	%rd25, %r74;
	mul.lo.s64 	%rd26, %rd25, %rd24;
	sub.s64 	%rd27, %rd21, %rd26;
	min.s64 	%rd28, %rd27, %rd25;
	cvt.u32.u64 	%r3, %rd28;
	cvt.u32.u64 	%r76, %rd26;
	add.s32 	%r4, %r73, %r76;
	shl.b64 	%rd29, %rd26, 3;
	add.s64 	%rd3, %rd23, %rd29;
	setp.eq.s32 	%p1, %r74, %r3;
	@%p1 bra 	$L__BB3_39;
	setp.lt.s32 	%p2, %r64, 1;
	@%p2 bra 	$L__BB3_70;
	mov.u32 	%r5, %tid.x;
	cvt.s64.s32 	%rd4, %r67;
	setp.lt.s32 	%p3, %r65, 1;
	@%p3 bra 	$L__BB3_23;
	and.b32  	%r6, %r65, 15;
	and.b32  	%r7, %r65, 7;
	and.b32  	%r8, %r65, 3;
	mov.b32 	%r142, 0;
	and.b64  	%rd38, %rd4, -4294967296;
$L__BB3_4:
	shl.b32 	%r86, %r142, 7;
	add.s32 	%r10, %r86, %r5;
	setp.ge.s32 	%p13, %r10, %r3;
	@%p13 bra 	$L__BB3_22;
	add.s32 	%r87, %r10, %r4;
	cvt.u64.u32 	%rd5, %r87;
	setp.ne.s64 	%p14, %rd38, 0;
	@%p14 bra 	$L__BB3_7;
	cvt.u32.u64 	%r88, %rd4;
	cvt.u32.u64 	%r89, %rd5;
	div.u32 	%r90, %r89, %r88;
	cvt.u64.u32 	%rd86, %r90;
	bra.uni 	$L__BB3_8;
$L__BB3_7:
	div.u64 	%rd86, %rd5, %rd4;
$L__BB3_8:
	cvt.u32.u64 	%r92, %rd5;
	setp.lt.u32 	%p15, %r65, 16;
	cvt.u32.u64 	%r93, %rd86;
	mul.lo.s32 	%r94, %r67, %r93;
	sub.s32 	%r95, %r92, %r94;
	mul.lo.s32 	%r11, %r65, %r93;
	mul.lo.s32 	%r12, %r95, %r65;
	mov.f64 	%fd220, 0d0000000000000000;
	mov.b32 	%r145, 0;
	@%p15 bra 	$L__BB3_11;
	mov.f64 	%fd220, 0d0000000000000000;
	mov.b32 	%r143, 0;
$L__BB3_10:
	.pragma "nounroll";
	add.s32 	%r97, %r143, %r11;
	mul.wide.s32 	%rd39, %r97, 8;
	add.s64 	%rd40, %rd1, %rd39;
	ld.global.f64 	%fd32, [%rd40];
	add.s32 	%r98, %r143, %r12;
	mul.wide.s32 	%rd41, %r98, 8;
	add.s64 	%rd42, %rd2, %rd41;
	ld.global.f64 	%fd33, [%rd42];
	fma.rn.f64 	%fd34, %fd32, %fd33, %fd220;
	ld.global.f64 	%fd35, [%rd40+8];
	ld.global.f64 	%fd36, [%rd42+8];
	fma.rn.f64 	%fd37, %fd35, %fd36, %fd34;
	ld.global.f64 	%fd38, [%rd40+16];
	ld.global.f64 	%fd39, [%rd42+16];
	fma.rn.f64 	%fd40, %fd38, %fd39, %fd37;
	ld.global.f64 	%fd41, [%rd40+24];
	ld.global.f64 	%fd42, [%rd42+24];
	fma.rn.f64 	%fd43, %fd41, %fd42, %fd40;
	ld.global.f64 	%fd44, [%rd40+32];
	ld.global.f64 	%fd45, [%rd42+32];
	fma.rn.f64 	%fd46, %fd44, %fd45, %fd43;
	ld.global.f64 	%fd47, [%rd40+40];
	ld.global.f64 	%fd48, [%rd42+40];
	fma.rn.f64 	%fd49, %fd47, %fd48, %fd46;
	ld.global.f64 	%fd50, [%rd40+48];
	ld.global.f64 	%fd51, [%rd42+48];
	fma.rn.f64 	%fd52, %fd50, %fd51, %fd49;
	ld.global.f64 	%fd53, [%rd40+56];
	ld.global.f64 	%fd54, [%rd42+56];
	fma.rn.f64 	%fd55, %fd53, %fd54, %fd52;
	ld.global.f64 	%fd56, [%rd40+64];
	ld.global.f64 	%fd57, [%rd42+64];
	fma.rn.f64 	%fd58, %fd56, %fd57, %fd55;
	ld.global.f64 	%fd59, [%rd40+72];
	ld.global.f64 	%fd60, [%rd42+72];
	fma.rn.f64 	%fd61, %fd59, %fd60, %fd58;
	ld.global.f64 	%fd62, [%rd40+80];
	ld.global.f64 	%fd63, [%rd42+80];
	fma.rn.f64 	%fd64, %fd62, %fd63, %fd61;
	ld.global.f64 	%fd65, [%rd40+88];
	ld.global.f64 	%fd66, [%rd42+88];
	fma.rn.f64 	%fd67, %fd65, %fd66, %fd64;
	ld.global.f64 	%fd68, [%rd40+96];
	ld.global.f64 	%fd69, [%rd42+96];
	fma.rn.f64 	%fd70, %fd68, %fd69, %fd67;
	ld.global.f64 	%fd71, [%rd40+104];
	ld.global.f64 	%fd72, [%rd42+104];
	fma.rn.f64 	%fd73, %fd71, %fd72, %fd70;
	ld.global.f64 	%fd74, [%rd40+112];
	ld.global.f64 	%fd75, [%rd42+112];
	fma.rn.f64 	%fd76, %fd74, %fd75, %fd73;
	ld.global.f64 	%fd77, [%rd40+120];
	ld.global.f64 	%fd78, [%rd42+120];
	fma.rn.f64 	%fd220, %fd77, %fd78, %fd76;
	add.s32 	%r143, %r143, 16;
	and.b32  	%r145, %r65, 2147483632;
	setp.ne.s32 	%p16, %r143, %r145;
	@%p16 bra 	$L__BB3_10;
$L__BB3_11:
	setp.eq.s32 	%p17, %r6, 0;
	@%p17 bra 	$L__BB3_21;
	add.s32 	%r99, %r6, -1;
	setp.lt.u32 	%p18, %r99, 7;
	@%p18 bra 	$L__BB3_14;
	add.s32 	%r100, %r145, %r11;
	mul.wide.s32 	%rd43, %r100, 8;
	add.s64 	%rd44, %rd1, %rd43;
	ld.global.f64 	%fd80, [%rd44];
	add.s32 	%r101, %r145, %r12;
	mul.wide.s32 	%rd45, %r101, 8;
	add.s64 	%rd46, %rd2, %rd45;
	ld.global.f64 	%fd81, [%rd46];
	fma.rn.f64 	%fd82, %fd80, %fd81, %fd220;
	ld.global.f64 	%fd83, [%rd44+8];
	ld.global.f64 	%fd84, [%rd46+8];
	fma.rn.f64 	%fd85, %fd83, %fd84, %fd82;
	ld.global.f64 	%fd86, [%rd44+16];
	ld.global.f64 	%fd87, [%rd46+16];
	fma.rn.f64 	%fd88, %fd86, %fd87, %fd85;
	ld.global.f64 	%fd89, [%rd44+24];
	ld.global.f64 	%fd90, [%rd46+24];
	fma.rn.f64 	%fd91, %fd89, %fd90, %fd88;
	ld.global.f64 	%fd92, [%rd44+32];
	ld.global.f64 	%fd93, [%rd46+32];
	fma.rn.f64 	%fd94, %fd92, %fd93, %fd91;
	ld.global.f64 	%fd95, [%rd44+40];
	ld.global.f64 	%fd96, [%rd46+40];
	fma.rn.f64 	%fd97, %fd95, %fd96, %fd94;
	ld.global.f64 	%fd98, [%rd44+48];
	ld.global.f64 	%fd99, [%rd46+48];
	fma.rn.f64 	%fd100, %fd98, %fd99, %fd97;
	ld.global.f64 	%fd101, [%rd44+56];
	ld.global.f64 	%fd102, [%rd46+56];
	fma.rn.f64 	%fd220, %fd101, %fd102, %fd100;
	add.s32 	%r145, %r145, 8;
$L__BB3_14:
	setp.eq.s32 	%p19, %r7, 0;
	@%p19 bra 	$L__BB3_21;
	add.s32 	%r102, %r7, -1;
	setp.lt.u32 	%p20, %r102, 3;
	@%p20 bra 	$L__BB3_17;
	add.s32 	%r103, %r145, %r11;
	mul.wide.s32 	%rd47, %r103, 8;
	add.s64 	%rd48, %rd1, %rd47;
	ld.global.f64 	%fd104, [%rd48];
	add.s32 	%r104, %r145, %r12;
	mul.wide.s32 	%rd49, %r104, 8;
	add.s64 	%rd50, %rd2, %rd49;
	ld.global.f64 	%fd105, [%rd50];
	fma.rn.f64 	%fd106, %fd104, %fd105, %fd220;
	ld.global.f64 	%fd107, [%rd48+8];
	ld.global.f64 	%fd108, [%rd50+8];
	fma.rn.f64 	%fd109, %fd107, %fd108, %fd106;
	ld.global.f64 	%fd110, [%rd48+16];
	ld.global.f64 	%fd111, [%rd50+16];
	fma.rn.f64 	%fd112, %fd110, %fd111, %fd109;
	ld.global.f64 	%fd113, [%rd48+24];
	ld.global.f64 	%fd114, [%rd50+24];
	fma.rn.f64 	%fd220, %fd113, %fd114, %fd112;
	add.s32 	%r145, %r145, 4;
$L__BB3_17:
	setp.eq.s32 	%p21, %r8, 0;
	@%p21 bra 	$L__BB3_21;
	setp.eq.s32 	%p22, %r8, 1;
	add.s32 	%r105, %r145, %r11;
	mul.wide.s32 	%rd51, %r105, 8;
	add.s64 	%rd9, %rd1, %rd51;
	ld.global.f64 	%fd115, [%rd9];
	add.s32 	%r106, %r145, %r12;
	mul.wide.s32 	%rd52, %r106, 8;
	add.s64 	%rd10, %rd2, %rd52;
	ld.global.f64 	%fd116, [%rd10];
	fma.rn.f64 	%fd220, %fd115, %fd116, %fd220;
	@%p22 bra 	$L__BB3_21;
	setp.eq.s32 	%p23, %r8, 2;
	ld.global.f64 	%fd117, [%rd9+8];
	ld.global.f64 	%fd118, [%rd10+8];
	fma.rn.f64 	%fd220, %fd117, %fd118, %fd220;
	@%p23 bra 	$L__BB3_21;
	ld.global.f64 	%fd119, [%rd9+16];
	ld.global.f64 	%fd120, [%rd10+16];
	fma.rn.f64 	%fd220, %fd119, %fd120, %fd220;
$L__BB3_21:
	mul.wide.s32 	%rd53, %r10, 8;
	add.s64 	%rd54, %rd3, %rd53;
	st.global.f64 	[%rd54], %fd220;
$L__BB3_22:
	add.s32 	%r142, %r142, 1;
	setp.eq.s32 	%p24, %r142, %r64;
	@%p24 bra 	$L__BB3_70;
	bra.uni 	$L__BB3_4;
$L__BB3_23:
	and.b32  	%r22, %r64, 3;
	setp.lt.u32 	%p4, %r64, 4;
	mov.b32 	%r158, 0;
	@%p4 bra 	$L__BB3_34;
	and.b32  	%r158, %r64, 2147483644;
	mov.b32 	%r154, 0;
$L__BB3_25:
	shl.b32 	%r79, %r154, 7;
	add.s32 	%r50, %r79, %r5;
	setp.ge.s32 	%p5, %r50, %r3;
	mul.wide.s32 	%rd30, %r50, 8;
	add.s64 	%rd18, %rd3, %rd30;
	@%p5 bra 	$L__BB3_27;
	mov.b64 	%rd31, 0;
	st.global.u64 	[%rd18], %rd31;
$L__BB3_27:
	add.s32 	%r80, %r50, 128;
	setp.ge.s32 	%p6, %r80, %r3;
	@%p6 bra 	$L__BB3_29;
	mov.b64 	%rd32, 0;
	st.global.u64 	[%rd18+1024], %rd32;
$L__BB3_29:
	add.s32 	%r81, %r50, 256;
	setp.ge.s32 	%p7, %r81, %r3;
	@%p7 bra 	$L__BB3_31;
	mov.b64 	%rd33, 0;
	st.global.u64 	[%rd18+2048], %rd33;
$L__BB3_31:
	add.s32 	%r82, %r50, 384;
	setp.ge.s32 	%p8, %r82, %r3;
	@%p8 bra 	$L__BB3_33;
	mov.b64 	%rd34, 0;
	st.global.u64 	[%rd18+3072], %rd34;
$L__BB3_33:
	add.s32 	%r154, %r154, 4;
	setp.eq.s32 	%p9, %r154, %r158;
	@%p9 bra 	$L__BB3_34;
	bra.uni 	$L__BB3_25;
$L__BB3_34:
	setp.eq.s32 	%p10, %r22, 0;
	@%p10 bra 	$L__BB3_70;
	mov.b32 	%r160, 0;
$L__BB3_36:
	.pragma "nounroll";
	shl.b32 	%r84, %r158, 7;
	add.s32 	%r61, %r84, %r5;
	setp.ge.s32 	%p11, %r61, %r3;
	@%p11 bra 	$L__BB3_38;
	mul.wide.s32 	%rd35, %r61, 8;
	add.s64 	%rd36, %rd3, %rd35;
	mov.b64 	%rd37, 0;
	st.global.u64 	[%rd36], %rd37;
$L__BB3_38:
	add.s32 	%r158, %r158, 1;
	add.s32 	%r160, %r160, 1;
	setp.ne.s32 	%p12, %r160, %r22;
	@%p12 bra 	$L__BB3_36;
	bra.uni 	$L__BB3_70;
$L__BB3_39:
	setp.lt.s32 	%p25, %r64, 1;
	@%p25 bra 	$L__BB3_70;
	mov.u32 	%r24, %tid.x;
	cvt.s64.s32 	%rd11, %r67;
	setp.lt.s32 	%p26, %r65, 1;
	@%p26 bra 	$L__BB3_59;
	and.b32  	%r25, %r65, 15;
	and.b32  	%r26, %r65, 7;
	and.b32  	%r27, %r65, 3;
	mov.b32 	%r147, 0;
	and.b64  	%rd69, %rd11, -4294967296;
$L__BB3_42:
	shl.b32 	%r120, %r147, 7;
	add.s32 	%r29, %r120, %r24;
	add.s32 	%r121, %r29, %r4;
	cvt.u64.u32 	%rd12, %r121;
	setp.ne.s64 	%p35, %rd69, 0;
	@%p35 bra 	$L__BB3_44;
	cvt.u32.u64 	%r122, %rd11;
	cvt.u32.u64 	%r123, %rd12;
	div.u32 	%r124, %r123, %r122;
	cvt.u64.u32 	%rd87, %r124;
	bra.uni 	$L__BB3_45;
$L__BB3_44:
	div.u64 	%rd87, %rd12, %rd11;
$L__BB3_45:
	cvt.u32.u64 	%r126, %rd12;
	setp.lt.u32 	%p36, %r65, 16;
	cvt.u32.u64 	%r127, %rd87;
	mul.lo.s32 	%r128, %r67, %r127;
	sub.s32 	%r129, %r126, %r128;
	mul.lo.s32 	%r31, %r65, %r127;
	mul.lo.s32 	%r32, %r129, %r65;
	mov.f64 	%fd228, 0d0000000000000000;
	mov.b32 	%r151, 0;
	@%p36 bra 	$L__BB3_48;
	and.b32  	%r131, %r65, 2147483632;
	neg.s32 	%r148, %r131;
	mov.f64 	%fd228, 0d0000000000000000;
	mov.b32 	%r149, 0;
$L__BB3_47:
	.pragma "nounroll";
	and.b32  	%r151, %r65, 2147483632;
	add.s32 	%r132, %r149, %r31;
	mul.wide.s32 	%rd70, %r132, 8;
	add.s64 	%rd71, %rd1, %rd70;
	ld.global.f64 	%fd124, [%rd71];
	add.s32 	%r133, %r149, %r32;
	mul.wide.s32 	%rd72, %r133, 8;
	add.s64 	%rd73, %rd2, %rd72;
	ld.global.f64 	%fd125, [%rd73];
	fma.rn.f64 	%fd126, %fd124, %fd125, %fd228;
	ld.global.f64 	%fd127, [%rd71+8];
	ld.global.f64 	%fd128, [%rd73+8];
	fma.rn.f64 	%fd129, %fd127, %fd128, %fd126;
	ld.global.f64 	%fd130, [%rd71+16];
	ld.global.f64 	%fd131, [%rd73+16];
	fma.rn.f64 	%fd132, %fd130, %fd131, %fd129;
	ld.global.f64 	%fd133, [%rd71+24];
	ld.global.f64 	%fd134, [%rd73+24];
	fma.rn.f64 	%fd135, %fd133, %fd134, %fd132;
	ld.global.f64 	%fd136, [%rd71+32];
	ld.global.f64 	%fd137, [%rd73+32];
	fma.rn.f64 	%fd138, %fd136, %fd137, %fd135;
	ld.global.f64 	%fd139, [%rd71+40];
	ld.global.f64 	%fd140, [%rd73+40];
	fma.rn.f64 	%fd141, %fd139, %fd140, %fd138;
	ld.global.f64 	%fd142, [%rd71+48];
	ld.global.f64 	%fd143, [%rd73+48];
	fma.rn.f64 	%fd144, %fd142, %fd143, %fd141;
	ld.global.f64 	%fd145, [%rd71+56];
	ld.global.f64 	%fd146, [%rd73+56];
	fma.rn.f64 	%fd147, %fd145, %fd146, %fd144;
	ld.global.f64 	%fd148, [%rd71+64];
	ld.global.f64 	%fd149, [%rd73+64];
	fma.rn.f64 	%fd150, %fd148, %fd149, %fd147;
	ld.global.f64 	%fd151, [%rd71+72];
	ld.global.f64 	%fd152, [%rd73+72];
	fma.rn.f64 	%fd153, %fd151, %fd152, %fd150;
	ld.global.f64 	%fd154, [%rd71+80];
	ld.global.f64 	%fd155, [%rd73+80];
	fma.rn.f64 	%fd156, %fd154, %fd155, %fd153;
	ld.global.f64 	%fd157, [%rd71+88];
	ld.global.f64 	%fd158, [%rd73+88];
	fma.rn.f64 	%fd159, %fd157, %fd158, %fd156;
	ld.global.f64 	%fd160, [%rd71+96];
	ld.global.f64 	%fd161, [%rd73+96];
	fma.rn.f64 	%fd162, %fd160, %fd161, %fd159;
	ld.global.f64 	%fd163, [%rd71+104];
	ld.global.f64 	%fd164, [%rd73+104];
	fma.rn.f64 	%fd165, %fd163, %fd164, %fd162;
	ld.global.f64 	%fd166, [%rd71+112];
	ld.global.f64 	%fd167, [%rd73+112];
	fma.rn.f64 	%fd168, %fd166, %fd167, %fd165;
	ld.global.f64 	%fd169, [%rd71+120];
	ld.global.f64 	%fd170, [%rd73+120];
	fma.rn.f64 	%fd228, %fd169, %fd170, %fd168;
	add.s32 	%r149, %r149, 16;
	add.s32 	%r148, %r148, 16;
	setp.ne.s32 	%p37, %r148, 0;
	@%p37 bra 	$L__BB3_47;
$L__BB3_48:
	setp.eq.s32 	%p38, %r25, 0;
	@%p38 bra 	$L__BB3_58;
	add.s32 	%r134, %r25, -1;
	setp.lt.u32 	%p39, %r134, 7;
	@%p39 bra 	$L__BB3_51;
	add.s32 	%r135, %r151, %r31;
	mul.wide.s32 	%rd74, %r135, 8;
	add.s64 	%rd75, %rd1, %rd74;
	ld.global.f64 	%fd172, [%rd75];
	add.s32 	%r136, %r151, %r32;
	mul.wide.s32 	%rd76, %r136, 8;
	add.s64 	%rd77, %rd2, %rd76;
	ld.global.f64 	%fd173, [%rd77];
	fma.rn.f64 	%fd174, %fd172, %fd173, %fd228;
	ld.global.f64 	%fd175, [%rd75+8];
	ld.global.f64 	%fd176, [%rd77+8];
	fma.rn.f64 	%fd177, %fd175, %fd176, %fd174;
	ld.global.f64 	%fd178, [%rd75+16];
	ld.global.f64 	%fd179, [%rd77+16];
	fma.rn.f64 	%fd180, %fd178, %fd179, %fd177;
	ld.global.f64 	%fd181, [%rd75+24];
	ld.global.f64 	%fd182, [%rd77+24];
	fma.rn.f64 	%fd183, %fd181, %fd182, %fd180;
	ld.global.f64 	%fd184, [%rd75+32];
	ld.global.f64 	%fd185, [%rd77+32];
	fma.rn.f64 	%fd186, %fd184, %fd185, %fd183;
	ld.global.f64 	%fd187, [%rd75+40];
	ld.global.f64 	%fd188, [%rd77+40];
	fma.rn.f64 	%fd189, %fd187, %fd188, %fd186;
	ld.global.f64 	%fd190, [%rd75+48];
	ld.global.f64 	%fd191, [%rd77+48];
	fma.rn.f64 	%fd192, %fd190, %fd191, %fd189;
	ld.global.f64 	%fd193, [%rd75+56];
	ld.global.f64 	%fd194, [%rd77+56];
	fma.rn.f64 	%fd228, %fd193, %fd194, %fd192;
	add.s32 	%r151, %r151, 8;
$L__BB3_51:
	setp.eq.s32 	%p40, %r26, 0;
	@%p40 bra 	$L__BB3_58;
	add.s32 	%r137, %r26, -1;
	setp.lt.u32 	%p41, %r137, 3;
	@%p41 bra 	$L__BB3_54;
	add.s32 	%r138, %r151, %r31;
	mul.wide.s32 	%rd78, %r138, 8;
	add.s64 	%rd79, %rd1, %rd78;
	ld.global.f64 	%fd196, [%rd79];
	add.s32 	%r139, %r151, %r32;
	mul.wide.s32 	%rd80, %r139, 8;
	add.s64 	%rd81, %rd2, %rd80;
	ld.global.f64 	%fd197, [%rd81];
	fma.rn.f64 	%fd198, %fd196, %fd197, %fd228;
	ld.global.f64 	%fd199, [%rd79+8];
	ld.global.f64 	%fd200, [%rd81+8];
	fma.rn.f64 	%fd201, %fd199, %fd200, %fd198;
	ld.global.f64 	%fd202, [%rd79+16];
	ld.global.f64 	%fd203, [%rd81+16];
	fma.rn.f64 	%fd204, %fd202, %fd203, %fd201;
	ld.global.f64 	%fd205, [%rd79+24];
	ld.global.f64 	%fd206, [%rd81+24];
	fma.rn.f64 	%fd228, %fd205, %fd206, %fd204;
	add.s32 	%r151, %r151, 4;
$L__BB3_54:
	setp.eq.s32 	%p42, %r27, 0;
	@%p42 bra 	$L__BB3_58;
	setp.eq.s32 	%p43, %r27, 1;
	add.s32 	%r140, %r151, %r31;
	mul.wide.s32 	%rd82, %r140, 8;
	add.s64 	%rd16, %rd1, %rd82;
	ld.global.f64 	%fd207, [%rd16];
	add.s32 	%r141, %r151, %r32;
	mul.wide.s32 	%rd83, %r141, 8;
	add.s64 	%rd17, %rd2, %rd83;
	ld.global.f64 	%fd208, [%rd17];
	fma.rn.f64 	%fd228, %fd207, %fd208, %fd228;
	@%p43 bra 	$L__BB3_58;
	setp.eq.s32 	%p44, %r27, 2;
	ld.global.f64 	%fd209, [%rd16+8];
	ld.global.f64 	%fd210, [%rd17+8];
	fma.rn.f64 	%fd228, %fd209, %fd210, %fd228;
	@%p44 bra 	$L__BB3_58;
	ld.global.f64 	%fd211, [%rd16+16];
	ld.global.f64 	%fd212, [%rd17+16];
	fma.rn.f64 	%fd228, %fd211, %fd212, %fd228;
$L__BB3_58:
	mul.wide.s32 	%rd84, %r29, 8;
	add.s64 	%rd85, %rd3, %rd84;
	st.global.f64 	[%rd85], %fd228;
	add.s32 	%r147, %r147, 1;
	setp.eq.s32 	%p45, %r147, %r64;
	@%p45 bra 	$L__BB3_70;
	bra.uni 	$L__BB3_42;
$L__BB3_59:
	and.b32  	%r45, %r64, 7;
	setp.lt.u32 	%p27, %r64, 8;
	mov.b32 	%r156, 0;
	@%p27 bra 	$L__BB3_62;
	and.b32  	%r156, %r64, 2147483640;
	mov.b32 	%r153, 0;
$L__BB3_61:
	.pragma "nounroll";
	shl.b32 	%r109, %r153, 7;
	add.s32 	%r110, %r109, %r24;
	mul.wide.u32 	%rd55, %r110, 8;
	add.s64 	%rd56, %rd3, %rd55;
	mov.b64 	%rd57, 0;
	st.global.u64 	[%rd56], %rd57;
	add.s32 	%r111, %r110, 128;
	mul.wide.s32 	%rd58, %r111, 8;
	add.s64 	%rd59, %rd3, %rd58;
	st.global.u64 	[%rd59], %rd57;
	st.global.u64 	[%rd59+1024], %rd57;
	st.global.u64 	[%rd59+2048], %rd57;
	st.global.u64 	[%rd59+3072], %rd57;
	st.global.u64 	[%rd59+4096], %rd57;
	st.global.u64 	[%rd59+5120], %rd57;
	st.global.u64 	[%rd59+6144], %rd57;
	add.s32 	%r153, %r153, 8;
	setp.eq.s32 	%p28, %r153, %r156;
	@%p28 bra 	$L__BB3_62;
	bra.uni 	$L__BB3_61;
$L__BB3_62:
	setp.eq.s32 	%p29, %r45, 0;
	@%p29 bra 	$L__BB3_70;
	and.b32  	%r53, %r64, 3;
	setp.lt.u32 	%p30, %r45, 4;
	@%p30 bra 	$L__BB3_65;
	shl.b32 	%r112, %r156, 7;
	add.s32 	%r113, %r112, %r24;
	mul.wide.s32 	%rd60, %r113, 8;
	add.s64 	%rd61, %rd3, %rd60;
	mov.b64 	%rd62, 0;
	st.global.u64 	[%rd61], %rd62;
	st.global.u64 	[%rd61+1024], %rd62;
	st.global.u64 	[%rd61+2048], %rd62;
	st.global.u64 	[%rd61+3072], %rd62;
	add.s32 	%r156, %r156, 4;
$L__BB3_65:
	setp.eq.s32 	%p31, %r53, 0;
	@%p31 bra 	$L__BB3_70;
	setp.eq.s32 	%p32, %r53, 1;
	@%p32 bra 	$L__BB3_68;
	shl.b32 	%r114, %r156, 7;
	add.s32 	%r115, %r114, %r24;
	mul.wide.s32 	%rd63, %r115, 8;
	add.s64 	%rd64, %rd3, %rd63;
	mov.b64 	%rd65, 0;
	st.global.u64 	[%rd64], %rd65;
	st.global.u64 	[%rd64+1024], %rd65;
	add.s32 	%r156, %r156, 2;
$L__BB3_68:
	and.b32  	%r116, %r64, 1;
	setp.eq.b32 	%p33, %r116, 1;
	not.pred 	%p34, %p33;
	@%p34 bra 	$L__BB3_70;
	shl.b32 	%r117, %r156, 7;
	add.s32 	%r118, %r117, %r24;
	mul.wide.s32 	%rd66, %r118, 8;
	add.s64 	%rd67, %rd3, %rd66;
	mov.b64 	%rd68, 0;
	st.global.u64 	[%rd67], %rd68;
$L__BB3_70:
	ret;

}
	// .globl	_ZN3cub18CUB_300001_SM_10006detail9transform16transform_kernelINS2_10policy_hubILb1EN4cuda3std3__45tupleIJN6thrust24THRUST_300001_SM_1000_NS17counting_iteratorIiNSA_11use_defaultESC_SC_EEEEEE10policy1000Ei2dpIdENSA_6detail15normal_iteratorINSA_10device_ptrIdEEEEJSD_EEEvT0_iT1_T2_DpNS2_10kernel_argIT3_EE
.visible .entry _ZN3cub18CUB_300001_SM_10006detail9transform16transform_kernelINS2_10policy_hubILb1EN4cuda3std3__45tupleIJN6thrust24THRUST_300001_SM_1000_NS17counting_iteratorIiNSA_11use_defaultESC_SC_EEEEEE10policy1000Ei2dpIdENSA_6detail15normal_iteratorINSA_10device_ptrIdEEEEJSD_EEEvT0_iT1_T2_DpNS2_10kernel_argIT3_EE(
	.param .u32 _ZN3cub18CUB_300001_SM_10006detail9transform16transform_kernelINS2_10policy_hubILb1EN4cuda3std3__45tupleIJN6thrust24THRUST_300001_SM_1000_NS17counting_iteratorIiNSA_11use_defaultESC_SC_EEEEEE10policy1000Ei2dpIdENSA_6detail15normal_iteratorINSA_10device_ptrIdEEEEJSD_EEEvT0_iT1_T2_DpNS2_10kernel_argIT3_EE_param_0,
	.param .u32 _ZN3cub18CUB_300001_SM_10006detail9transform16transform_kernelINS2_10policy_hubILb1EN4cuda3std3__45tupleIJN6thrust24THRUST_300001_SM_1000_NS17counting_iteratorIiNSA_11use_defaultESC_SC_EEEEEE10policy1000Ei2dpIdENSA_6detail15normal_iteratorINSA_10device_ptrIdEEEEJSD_EEEvT0_iT1_T2_DpNS2_10kernel_argIT3_EE_param_1,
	.param .align 8 .b8 _ZN3cub18CUB_300001_SM_10006detail9transform16transform_kernelINS2_10policy_hubILb1EN4cuda3std3__45tupleIJN6thrust24THRUST_300001_SM_1000_NS17counting_iteratorIiNSA_11use_defaultESC_SC_EEEEEE10policy1000Ei2dpIdENSA_6detail15normal_iteratorINSA_10device_ptrIdEEEEJSD_EEEvT0_iT1_T2_DpNS2_10kernel_argIT3_EE_param_2[32],
	.param .align 8 .b8 _ZN3cub18CUB_300001_SM_10006detail9transform16transform_kernelINS2_10policy_hubILb1EN4cuda3std3__45tupleIJN6thrust24THRUST_300001_SM_1000_NS17counting_iteratorIiNSA_11use_defaultESC_SC_EEEEEE10policy1000Ei2dpIdENSA_6detail15normal_iteratorINSA_10device_ptrIdEEEEJSD_EEEvT0_iT1_T2_DpNS2_10kernel_argIT3_EE_param_3[8],
	.param .align 8 .b8 _ZN3cub18CUB_300001_SM_10006detail9transform16transform_kernelINS2_10policy_hubILb1EN4cuda3std3__45tupleIJN6thrust24THRUST_300001_SM_1000_NS17counting_iteratorIiNSA_11use_defaultESC_SC_EEEEEE10policy1000Ei2dpIdENSA_6detail15normal_iteratorINSA_10device_ptrIdEEEEJSD_EEEvT0_iT1_T2_DpNS2_10kernel_argIT3_EE_param_4[16]
)
.maxntid 128
{
	.reg .pred 	%p<46>;
	.reg .b16 	%rs<5>;
	.reg .b32 	%r<162>;
	.reg .b64 	%rd<84>;
	.reg .b64 	%fd<229>;

	ld.param.u32 	%r66, [_ZN3cub18CUB_300001_SM_10006detail9transform16transform_kernelINS2_10policy_hubILb1EN4cuda3std3__45tupleIJN6thrust24THRUST_300001_SM_1000_NS17counting_iteratorIiNSA_11use_defaultESC_SC_EEEEEE10policy1000Ei2dpIdENSA_6detail15normal_iteratorINSA_10device_ptrIdEEEEJSD_EEEvT0_iT1_T2_DpNS2_10kernel_argIT3_EE_param_2+24];
	ld.param.u32 	%r72, [_ZN3cub18CUB_300001_SM_10006detail9transform16transform_kernelINS2_10policy_hubILb1EN4cuda3std3__45tupleIJN6thrust24THRUST_300001_SM_1000_NS17counting_iteratorIiNSA_11use_defaultESC_SC_EEEEEE10policy1000Ei2dpIdENSA_6detail15normal_iteratorINSA_10device_ptrIdEEEEJSD_EEEvT0_iT1_T2_DpNS2_10kernel_argIT3_EE_param_4];
	ld.param.u32 	%r73, [_ZN3cub18CUB_300001_SM_10006detail9transform16transform_kernelINS2_10policy_hubILb1EN4cuda3std3__45tupleIJN6thrust24THRUST_300001_SM_1000_NS17counting_iteratorIiNSA_11use_defaultESC_SC_EEEEEE10policy1000Ei2dpIdENSA_6detail15normal_iteratorINSA_10device_ptrIdEEEEJSD_EEEvT0_iT1_T2_DpNS2_10kernel_argIT3_EE_param_0];
	ld.param.u64 	%rd21, [_ZN3cub18CUB_300001_SM_10006detail9transform16transform_kernelINS2_10policy_hubILb1EN4cuda3std3__45tupleIJN6thrust24THRUST_300001_SM_1000_NS17counting_iteratorIiNSA_11use_defaultESC_SC_EEEEEE10policy1000Ei2dpIdENSA_6detail15normal_iteratorINSA_10device_ptrIdEEEEJSD_EEEvT0_iT1_T2_DpNS2_10kernel_argIT3_EE_param_3];
	ld.param.u64 	%rd20, [_ZN3cub18CUB_300001_SM_10006detail9transform16transform_kernelINS2_10policy_hubILb1EN4cuda3std3__45tupleIJN6thrust24THRUST_300001_SM_1000_NS17counting_iteratorIiNSA_11use_defaultESC_SC_EEEEEE10policy1000Ei2dpIdENSA_6detail15normal_iteratorINSA_10device_ptrIdEEEEJSD_EEEvT0_iT1_T2_DpNS2_10kernel_argIT3_EE_param_2+8];
	ld.param.u64 	%rd19, [_ZN3cub18CUB_300001_SM_10006detail9transform16transform_kernelINS2_10policy_hubILb1EN4cuda3std3__45tupleIJN6thrust24THRUST_300001_SM_1000_NS17counting_iteratorIiNSA_11use_defaultESC_SC_EEEEEE10policy1000Ei2dpIdENSA_6detail15normal_iteratorINSA_10device_ptrIdEEEEJSD_EEEvT0_iT1_T2_DpNS2_10kernel_argIT3_EE_param_2];
	ld.param.u32 	%r63, [_ZN3cub18CUB_300001_SM_10006detail9transform16transform_kernelINS2_10policy_hubILb1EN4cuda3std3__45tupleIJN6thrust24THRUST_300001_SM_1000_NS17counting_iteratorIiNSA_11use_defaultESC_SC_EEEEEE10policy1000Ei2dpIdENSA_6detail15normal_iteratorINSA_10device_ptrIdEEEEJSD_EEEvT0_iT1_T2_DpNS2_10kernel_argIT3_EE_param_1];
	ld.param.v2.u32 	{%r64, %r65}, [_ZN3cub18CUB_300001_SM_10006detail9transform16transform_kernelINS2_10policy_hubILb1EN4cuda3std3__45tupleIJN6thrust24THRUST_300001_SM_1000_NS17counting_iteratorIiNSA_11use_defaultESC_SC_EEEEEE10policy1000Ei2dpIdENSA_6detail15normal_iteratorINSA_10device_ptrIdEEEEJSD_EEEvT0_iT1_T2_DpNS2_10kernel_argIT3_EE_param_2+16];
	cvta.to.global.u64 	%rd1, %rd19;
	cvta.to.global.u64 	%rd2, %rd20;
	cvta.to.global.u64 	%rd22, %rd21;
	shl.b32 	%r74, %r63, 7;
	mov.u32 	%r75, %ctaid.x;
	mul.lo.s32 	%r76, %r74, %r75;
	sub.s32 	%r77, %r73, %r76;
	min.s32 	%r2, %r74, %r77;
	add.s32 	%r3, %r72, %r76;
	mul.wide.s32 	%rd23, %r76, 8;
	add.s64 	%rd3, %rd22, %rd23;
	setp.gt.s32 	%p1, %r74, %r77;
	@%p1 bra 	$L__BB4_32;
	setp.lt.s32 	%p2, %r63, 1;
	@%p2 bra 	$L__BB4_70;
	mov.u32 	%r4, %tid.x;
	setp.lt.s32 	%p3, %r64, 1;
	@%p3 bra 	$L__BB4_21;
	and.b32  	%r5, %r64, 15;
	and.b32  	%r6, %r64, 7;
	and.b32  	%r7, %r64, 3;
	mov.b32 	%r143, 0;
	cvt.s64.s32 	%rd5, %r66;
$L__BB4_4:
	shl.b32 	%r91, %r143, 7;
	add.s32 	%r9, %r91, %r4;
	add.s32 	%r92, %r9, %r3;
	cvt.s64.s32 	%rd4, %r92;
	or.b64  	%rd38, %rd4, %rd5;
	and.b64  	%rd39, %rd38, -4294967296;
	setp.ne.s64 	%p12, %rd39, 0;
	@%p12 bra 	$L__BB4_6;
	cvt.u32.u64 	%r93, %rd5;
	cvt.u32.u64 	%r94, %rd4;
	div.u32 	%r95, %r94, %r93;
	cvt.u64.u32 	%rd82, %r95;
	bra.uni 	$L__BB4_7;
$L__BB4_6:
	div.u64 	%rd82, %rd4, %rd5;
$L__BB4_7:
	cvt.u32.u64 	%r97, %rd4;
	setp.lt.u32 	%p13, %r64, 16;
	cvt.u32.u64 	%r98, %rd82;
	mul.lo.s32 	%r99, %r66, %r98;
	sub.s32 	%r100, %r97, %r99;
	mul.lo.s32 	%r10, %r64, %r98;
	mul.lo.s32 	%r11, %r100, %r64;
	mov.f64 	%fd220, 0d0000000000000000;
	mov.b32 	%r146, 0;
	@%p13 bra 	$L__BB4_10;
	mov.f64 	%fd220, 0d0000000000000000;
	mov.b32 	%r144, 0;
$L__BB4_9:
	.pragma "nounroll";
	add.s32 	%r102, %r144, %r10;
	mul.wide.s32 	%rd40, %r102, 8;
	add.s64 	%rd41, %rd1, %rd40;
	ld.global.f64 	%fd32, [%rd41];
	add.s32 	%r103, %r144, %r11;
	mul.wide.s32 	%rd42, %r103, 8;
	add.s64 	%rd43, %rd2, %rd42;
	ld.global.f64 	%fd33, [%rd43];
	fma.rn.f64 	%fd34, %fd32, %fd33, %fd220;
	ld.global.f64 	%fd35, [%rd41+8];
	ld.global.f64 	%fd36, [%rd43+8];
	fma.rn.f64 	%fd37, %fd35, %fd36, %fd34;
	ld.global.f64 	%fd38, [%rd41+16];
	ld.global.f64 	%fd39, [%rd43+16];
	fma.rn.f64 	%fd40, %fd38, %fd39, %fd37;
	ld.global.f64 	%fd41, [%rd41+24];
	ld.global.f64 	%fd42, [%rd43+24];
	fma.rn.f64 	%fd43, %fd41, %fd42, %fd40;
	ld.global.f64 	%fd44, [%rd41+32];
	ld.global.f64 	%fd45, [%rd43+32];
	fma.rn.f64 	%fd46, %fd44, %fd45, %fd43;
	ld.global.f64 	%fd47, [%rd41+40];
	ld.global.f64 	%fd48, [%rd43+40];
	fma.rn.f64 	%fd49, %fd47, %fd48, %fd46;
	ld.global.f64 	%fd50, [%rd41+48];
	ld.global.f64 	%fd51, [%rd43+48];
	fma.rn.f64 	%fd52, %fd50, %fd51, %fd49;
	ld.global.f64 	%fd53, [%rd41+56];
	ld.global.f64 	%fd54, [%rd43+56];
	fma.rn.f64 	%fd55, %fd53, %fd54, %fd52;
	ld.global.f64 	%fd56, [%rd41+64];
	ld.global.f64 	%fd57, [%rd43+64];
	fma.rn.f64 	%fd58, %fd56, %fd57, %fd55;
	ld.global.f64 	%fd59, [%rd41+72];
	ld.global.f64 	%fd60, [%rd43+72];
	fma.rn.f64 	%fd61, %fd59, %fd60, %fd58;
	ld.global.f64 	%fd62, [%rd41+80];
	ld.global.f64 	%fd63, [%rd43+80];
	fma.rn.f64 	%fd64, %fd62, %fd63, %fd61;
	ld.global.f64 	%fd65, [%rd41+88];
	ld.global.f64 	%fd66, [%rd43+88];
	fma.rn.f64 	%fd67, %fd65, %fd66, %fd64;
	ld.global.f64 	%fd68, [%rd41+96];
	ld.global.f64 	%fd69, [%rd43+96];
	fma.rn.f64 	%fd70, %fd68, %fd69, %fd67;
	ld.global.f64 	%fd71, [%rd41+104];
	ld.global.f64 	%fd72, [%rd43+104];
	fma.rn.f64 	%fd73, %fd71, %fd72, %fd70;
	ld.global.f64 	%fd74, [%rd41+112];
	ld.global.f64 	%fd75, [%rd43+112];
	fma.rn.f64 	%fd76, %fd74, %fd75, %fd73;
	ld.global.f64 	%fd77, [%rd41+120];
	ld.global.f64 	%fd78, [%rd43+120];
	fma.rn.f64 	%fd220, %fd77, %fd78, %fd76;
	add.s32 	%r144, %r144, 16;
	and.b32  	%r146, %r64, 2147483632;
	setp.ne.s32 	%p14, %r144, %r146;
	@%p14 bra 	$L__BB4_9;
$L__BB4_10:
	setp.eq.s32 	%p15, %r5, 0;
	@%p15 bra 	$L__BB4_20;
	add.s32 	%r104, %r5, -1;
	setp.lt.u32 	%p16, %r104, 7;
	@%p16 bra 	$L__BB4_13;
	add.s32 	%r105, %r146, %r10;
	mul.wide.s32 	%rd44, %r105, 8;
	add.s64 	%rd45, %rd1, %rd44;
	ld.global.f64 	%fd80, [%rd45];
	add.s32 	%r106, %r146, %r11;
	mul.wide.s32 	%rd46, %r106, 8;
	add.s64 	%rd47, %rd2, %rd46;
	ld.global.f64 	%fd81, [%rd47];
	fma.rn.f64 	%fd82, %fd80, %fd81, %fd220;
	ld.global.f64 	%fd83, [%rd45+8];
	ld.global.f64 	%fd84, [%rd47+8];
	fma.rn.f64 	%fd85, %fd83, %fd84, %fd82;
	ld.global.f64 	%fd86, [%rd45+16];
	ld.global.f64 	%fd87, [%rd47+16];
	fma.rn.f64 	%fd88, %fd86, %fd87, %fd85;
	ld.global.f64 	%fd89, [%rd45+24];
	ld.global.f64 	%fd90, [%rd47+24];
	fma.rn.f64 	%fd91, %fd89, %fd90, %fd88;
	ld.global.f64 	%fd92, [%rd45+32];
	ld.global.f64 	%fd93, [%rd47+32];
	fma.rn.f64 	%fd94, %fd92, %fd93, %fd91;
	ld.global.f64 	%fd95, [%rd45+40];
	ld.global.f64 	%fd96, [%rd47+40];
	fma.rn.f64 	%fd97, %fd95, %fd96, %fd94;
	ld.global.f64 	%fd98, [%rd45+48];
	ld.global.f64 	%fd99, [%rd47+48];
	fma.rn.f64 	%fd100, %fd98, %fd99, %fd97;
	ld.global.f64 	%fd101, [%rd45+56];
	ld.global.f64 	%fd102, [%rd47+56];
	fma.rn.f64 	%fd220, %fd101, %fd102, %fd100;
	add.s32 	%r146, %r146, 8;
$L__BB4_13:
	setp.eq.s32 	%p17, %r6, 0;
	@%p17 bra 	$L__BB4_20;
	add.s32 	%r107, %r6, -1;
	setp.lt.u32 	%p18, %r107, 3;
	@%p18 bra 	$L__BB4_16;
	add.s32 	%r108, %r146, %r10;
	mul.wide.s32 	%rd48, %r108, 8;
	add.s64 	%rd49, %rd1, %rd48;
	ld.global.f64 	%fd104, [%rd49];
	add.s32 	%r109, %r146, %r11;
	mul.wide.s32 	%rd50, %r109, 8;
	add.s64 	%rd51, %rd2, %rd50;
	ld.global.f64 	%fd105, [%rd51];
	fma.rn.f64 	%fd106, %fd104, %fd105, %fd220;
	ld.global.f64 	%fd107, [%rd49+8];
	ld.global.f64 	%fd108, [%rd51+8];
	fma.rn.f64 	%fd109, %fd107, %fd108, %fd106;
	ld.global.f64 	%fd110, [%rd49+16];
	ld.global.f64 	%fd111, [%rd51+16];
	fma.rn.f64 	%fd112, %fd110, %fd111, %fd109;
	ld.global.f64 	%fd113, [%rd49+24];
	ld.global.f64 	%fd114, [%rd51+24];
	fma.rn.f64 	%fd220, %fd113, %fd114, %fd112;
	add.s32 	%r146, %r146, 4;
$L__BB4_16:
	setp.eq.s32 	%p19, %r7, 0;
	@%p19 bra 	$L__BB4_20;
	setp.eq.s32 	%p20, %r7, 1;
	add.s32 	%r110, %r146, %r10;
	mul.wide.s32 	%rd52, %r110, 8;
	add.s64 	%rd9, %rd1, %rd52;
	ld.global.f64 	%fd115, [%rd9];
	add.s32 	%r111, %r146, %r11;
	mul.wide.s32 	%rd53, %r111, 8;
	add.s64 	%rd10, %rd2, %rd53;
	ld.global.f64 	%fd116, [%rd10];
	fma.rn.f64 	%fd220, %fd115, %fd116, %fd220;
	@%p20 bra 	$L__BB4_20;
	setp.eq.s32 	%p21, %r7, 2;
	ld.global.f64 	%fd117, [%rd9+8];
	ld.global.f64 	%fd118, [%rd10+8];
	fma.rn.f64 	%fd220, %fd117, %fd118, %fd220;
	@%p21 bra 	$L__BB4_20;
	ld.global.f64 	%fd119, [%rd9+16];
	ld.global.f64 	%fd120, [%rd10+16];
	fma.rn.f64 	%fd220, %fd119, %fd120, %fd220;
$L__BB4_20:
	mul.wide.s32 	%rd54, %r9, 8;
	add.s64 	%rd55, %rd3, %rd54;
	st.global.f64 	[%rd55], %fd220;
	add.s32 	%r143, %r143, 1;
	setp.eq.s32 	%p22, %r143, %r63;
	@%p22 bra 	$L__BB4_70;
	bra.uni 	$L__BB4_4;
$L__BB4_21:
	and.b32  	%r21, %r63, 7;
	setp.lt.u32 	%p4, %r63, 8;
	mov.b32 	%r159, 0;
	@%p4 bra 	$L__BB4_24;
	and.b32  	%r159, %r63, 2147483640;
	mov.b32 	%r154, 0;
$L__BB4_23:
	.pragma "nounroll";
	shl.b32 	%r80, %r154, 7;
	add.s32 	%r81, %r80, %r4;
	mul.wide.u32 	%rd24, %r81, 8;
	add.s64 	%rd25, %rd3, %rd24;
	mov.b64 	%rd26, 0;
	st.global.u64 	[%rd25], %rd26;
	add.s32 	%r82, %r81, 128;
	mul.wide.s32 	%rd27, %r82, 8;
	add.s64 	%rd28, %rd3, %rd27;
	st.global.u64 	[%rd28], %rd26;
	st.global.u64 	[%rd28+1024], %rd26;
	st.global.u64 	[%rd28+2048], %rd26;
	st.global.u64 	[%rd28+3072], %rd26;
	st.global.u64 	[%rd28+4096], %rd26;
	st.global.u64 	[%rd28+5120], %rd26;
	st.global.u64 	[%rd28+6144], %rd26;
	add.s32 	%r154, %r154, 8;
	setp.eq.s32 	%p5, %r154, %r159;
	@%p5 bra 	$L__BB4_24;
	bra.uni 	$L__BB4_23;
$L__BB4_24:
	setp.eq.s32 	%p6, %r21, 0;
	@%p6 bra 	$L__BB4_70;
	and.b32  	%r58, %r63, 3;
	setp.lt.u32 	%p7, %r21, 4;
	@%p7 bra 	$L__BB4_27;
	shl.b32 	%r83, %r159, 7;
	add.s32 	%r84, %r83, %r4;
	mul.wide.s32 	%rd29, %r84, 8;
	add.s64 	%rd30, %rd3, %rd29;
	mov.b64 	%rd31, 0;
	st.global.u64 	[%rd30], %rd31;
	st.global.u64 	[%rd30+1024], %rd31;
	st.global.u64 	[%rd30+2048], %rd31;
	st.global.u64 	[%rd30+3072], %rd31;
	add.s32 	%r159, %r159, 4;
$L__BB4_27:
	setp.eq.s32 	%p8, %r58, 0;
	@%p8 bra 	$L__BB4_70;
	setp.eq.s32 	%p9, %r58, 1;
	@%p9 bra 	$L__BB4_30;
	shl.b32 	%r85, %r159, 7;
	add.s32 	%r86, %r85, %r4;
	mul.wide.s32 	%rd32, %r86, 8;
	add.s64 	%rd33, %rd3, %rd32;
	mov.b64 	%rd34, 0;
	st.global.u64 	[%rd33], %rd34;
	st.global.u64 	[%rd33+1024], %rd34;
	add.s32 	%r159, %r159, 2;
$L__BB4_30:
	and.b32  	%r87, %r63, 1;
	setp.eq.b32 	%p10, %r87, 1;
	not.pred 	%p11, %p10;
	@%p11 bra 	$L__BB4_70;
	shl.b32 	%r88, %r159, 7;
	add.s32 	%r89, %r88, %r4;
	mul.wide.s32 	%rd35, %r89, 8;
	add.s64 	%rd36, %rd3, %rd35;
	mov.b64 	%rd37, 0;
	st.global.u64 	[%rd36], %rd37;
	bra.uni 	$L__BB4_70;
$L__BB4_32:
	setp.lt.s32 	%p23, %r63, 1;
	@%p23 bra 	$L__BB4_70;
	mov.u32 	%r23, %tid.x;
	setp.lt.s32 	%p24, %r64, 1;
	@%p24 bra 	$L__BB4_54;
	and.b32  	%r24, %r64, 15;
	and.b32  	%r25, %r64, 7;
	and.b32  	%r26, %r64, 3;
	mov.b32 	%r148, 0;
	cvt.s64.s32 	%rd12, %r66;
$L__BB4_35:
	shl.b32 	%r121, %r148, 7;
	add.s32 	%r28, %r121, %r23;
	setp.ge.s32 	%p34, %r28, %r2;
	@%p34 bra 	$L__BB4_53;
	add.s32 	%r122, %r28, %r3;
	cvt.s64.s32 	%rd11, %r122;
	or.b64  	%rd64, %rd11, %rd12;
	and.b64  	%rd65, %rd64, -4294967296;
	setp.ne.s64 	%p35, %rd65, 0;
	@%p35 bra 	$L__BB4_38;
	cvt.u32.u64 	%r123, %rd12;
	cvt.u32.u64 	%r124, %rd11;
	div.u32 	%r125, %r124, %r123;
	cvt.u64.u32 	%rd83, %r125;
	bra.uni 	$L__BB4_39;
$L__BB4_38:
	div.u64 	%rd83, %rd11, %rd12;
$L__BB4_39:
	cvt.u32.u64 	%r127, %rd11;
	setp.lt.u32 	%p36, %r64, 16;
	cvt.u32.u64 	%r128, %rd83;
	mul.lo.s32 	%r129, %r66, %r128;
	sub.s32 	%r130, %r127, %r129;
	mul.lo.s32 	%r30, %r64, %r128;
	mul.lo.s32 	%r31, %r130, %r64;
	mov.f64 	%fd228, 0d0000000000000000;
	mov.b32 	%r152, 0;
	@%p36 bra 	$L__BB4_42;
	and.b32  	%r132, %r64, 2147483632;
	neg.s32 	%r149, %r132;
	mov.f64 	%fd228, 0d0000000000000000;
	mov.b32 	%r150, 0;
$L__BB4_41:
	.pragma "nounroll";
	and.b32  	%r152, %r64, 2147483632;
	add.s32 	%r133, %r150, %r30;
	mul.wide.s32 	%rd66, %r133, 8;
	add.s64 	%rd67, %rd1, %rd66;
	ld.global.f64 	%fd124, [%rd67];
	add.s32 	%r134, %r150, %r31;
	mul.wide.s32 	%rd68, %r134, 8;
	add.s64 	%rd69, %rd2, %rd68;
	ld.global.f64 	%fd125, [%rd69];
	fma.rn.f64 	%fd126, %fd124, %fd125, %fd228;
	ld.global.f64 	%fd127, [%rd67+8];
	ld.global.f64 	%fd128, [%rd69+8];
	fma.rn.f64 	%fd129, %fd127, %fd128, %fd126;
	ld.global.f64 	%fd130, [%rd67+16];
	ld.global.f64 	%fd131, [%rd69+16];
	fma.rn.f64 	%fd132, %fd130, %fd131, %fd129;
	ld.global.f64 	%fd133, [%rd67+24];
	ld.global.f64 	%fd134, [%rd69+24];
	fma.rn.f64 	%fd135, %fd133, %fd134, %fd132;
	ld.global.f64 	%fd136, [%rd67+32];
	ld.global.f64 	%fd137, [%rd69+32];
	fma.rn.f64 	%fd138, %fd136, %fd137, %fd135;
	ld.global.f64 	%fd139, [%rd67+40];
	ld.global.f64 	%fd140, [%rd69+40];
	fma.rn.f64 	%fd141, %fd139, %fd140, %fd138;
	ld.global.f64 	%fd142, [%rd67+48];
	ld.global.f64 	%fd143, [%rd69+48];
	fma.rn.f64 	%fd144, %fd142, %fd143, %fd141;
	ld.global.f64 	%fd145, [%rd67+56];
	ld.global.f64 	%fd146, [%rd69+56];
	fma.rn.f64 	%fd147, %fd145, %fd146, %fd144;
	ld.global.f64 	%fd148, [%rd67+64];
	ld.global.f64 	%fd149, [%rd69+64];
	fma.rn.f64 	%fd150, %fd148, %fd149, %fd147;
	ld.global.f64 	%fd151, [%rd67+72];
	ld.global.f64 	%fd152, [%rd69+72];
	fma.rn.f64 	%fd153, %fd151, %fd152, %fd150;
	ld.global.f64 	%fd154, [%rd67+80];
	ld.global.f64 	%fd155, [%rd69+80];
	fma.rn.f64 	%fd156, %fd154, %fd155, %fd153;
	ld.global.f64 	%fd157, [%rd67+88];
	ld.global.f64 	%fd158, [%rd69+88];
	fma.rn.f64 	%fd159, %fd157, %fd158, %fd156;
	ld.global.f64 	%fd160, [%rd67+96];
	ld.global.f64 	%fd161, [%rd69+96];
	fma.rn.f64 	%fd162, %fd160, %fd161, %fd159;
	ld.global.f64 	%fd163, [%rd67+104];
	ld.global.f64 	%fd164, [%rd69+104];
	fma.rn.f64 	%fd165, %fd163, %fd164, %fd162;
	ld.global.f64 	%fd166, [%rd67+112];
	ld.global.f64 	%fd167, [%rd69+112];
	fma.rn.f64 	%fd168, %fd166, %fd167, %fd165;
	ld.global.f64 	%fd169, [%rd67+120];
	ld.global.f64 	%fd170, [%rd69+120];
	fma.rn.f64 	%fd228, %fd169, %fd170, %fd168;
	add.s32 	%r150, %r150, 16;
	add.s32 	%r149, %r149, 16;
	setp.ne.s32 	%p37, %r149, 0;
	@%p37 bra 	$L__BB4_41;
$L__BB4_42:
	setp.eq.s32 	%p38, %r24, 0;
	@%p38 bra 	$L__BB4_52;
	add.s32 	%r135, %r24, -1;
	setp.lt.u32 	%p39, %r135, 7;
	@%p39 bra 	$L__BB4_45;
	add.s32 	%r136, %r152, %r30;
	mul.wide.s32 	%rd70, %r136, 8;
	add.s64 	%rd71, %rd1, %rd70;
	ld.global.f64 	%fd172, [%rd71];
	add.s32 	%r137, %r152, %r31;
	mul.wide.s32 	%rd72, %r137, 8;
	add.s64 	%rd73, %rd2, %rd72;
	ld.global.f64 	%fd173, [%rd73];
	fma.rn.f64 	%fd174, %fd172, %fd173, %fd228;
	ld.global.f64 	%fd175, [%rd71+8];
	ld.global.f64 	%fd176, [%rd73+8];
	fma.rn.f64 	%fd177, %fd175, %fd176, %fd174;
	ld.global.f64 	%fd178, [%rd71+16];
	ld.global.f64 	%fd179, [%rd73+16];
	fma.rn.f64 	%fd180, %fd178, %fd179, %fd177;
	ld.global.f64 	%fd181, [%rd71+24];
	ld.global.f64 	%fd182, [%rd73+24];
	fma.rn.f64 	%fd183, %fd181, %fd182, %fd180;
	ld.global.f64 	%fd184, [%rd71+32];
	ld.global.f64 	%fd185, [%rd73+32];
	fma.rn.f64 	%fd186, %fd184, %fd185, %fd183;
	ld.global.f64 	%fd187, [%rd71+40];
	ld.global.f64 	%fd188, [%rd73+40];
	fma.rn.f64 	%fd189, %fd187, %fd188, %fd186;
	ld.global.f64 	%fd190, [%rd71+48];
	ld.global.f64 	%fd191, [%rd73+48];
	fma.rn.f64 	%fd192, %fd190, %fd191, %fd189;
	ld.global.f64 	%fd193, [%rd71+56];
	ld.global.f64 	%fd194, [%rd73+56];
	fma.rn.f64 	%fd228, %fd193, %fd194, %fd192;
	add.s32 	%r152, %r152, 8;
$L__BB4_45:
	setp.eq.s32 	%p40, %r25, 0;
	@%p40 bra 	$L__BB4_52;
	add.s32 	%r138, %r25, -1;
	setp.lt.u32 	%p41, %r138, 3;
	@%p41 bra 	$L__BB4_48;
	add.s32 	%r139, %r152, %r30;
	mul.wide.s32 	%rd74, %r139, 8;
	add.s64 	%rd75, %rd1, %rd74;
	ld.global.f64 	%fd196, [%rd75];
	add.s32 	%r140, %r152, %r31;
	mul.wide.s32 	%rd76, %r140, 8;
	add.s64 	%rd77, %rd2, %rd76;
	ld.global.f64 	%fd197, [%rd77];
	fma.rn.f64 	%fd198, %fd196, %fd197, %fd228;
	ld.global.f64 	%fd199, [%rd75+8];
	ld.global.f64 	%fd200, [%rd77+8];
	fma.rn.f64 	%fd201, %fd199, %fd200, %fd198;
	ld.global.f64 	%fd202, [%rd75+16];
	ld.global.f64 	%fd203, [%rd77+16];
	fma.rn.f64 	%fd204, %fd202, %fd203, %fd201;
	ld.global.f64 	%fd205, [%rd75+24];
	ld.global.f64 	%fd206, [%rd77+24];
	fma.rn.f64 	%fd228, %fd205, %fd206, %fd204;
	add.s32 	%r152, %r152, 4;
$L__BB4_48:
	setp.eq.s32 	%p42, %r26, 0;
	@%p42 bra 	$L__BB4_52;
	setp.eq.s32 	%p43, %r26, 1;
	add.s32 	%r141, %r152, %r30;
	mul.wide.s32 	%rd78, %r141, 8;
	add.s64 	%rd16, %rd1, %rd78;
	ld.global.f64 	%fd207, [%rd16];
	add.s32 	%r142, %r152, %r31;
	mul.wide.s32 	%rd79, %r142, 8;
	add.s64 	%rd17, %rd2, %rd79;
	ld.global.f64 	%fd208, [%rd17];
	fma.rn.f64 	%fd228, %fd207, %fd208, %fd228;
	@%p43 bra 	$L__BB4_52;
	setp.eq.s32 	%p44, %r26, 2;
	ld.global.f64 	%fd209, [%rd16+8];
	ld.global.f64 	%fd210, [%rd17+8];
	fma.rn.f64 	%fd228, %fd209, %fd210, %fd228;
	@%p44 bra 	$L__BB4_52;
	ld.global.f64 	%fd211, [%rd16+16];
	ld.global.f64 	%fd212, [%rd17+16];
	fma.rn.f64 	%fd228, %fd211, %fd212, %fd228;
$L__BB4_52:
	mul.wide.s32 	%rd80, %r28, 8;
	add.s64 	%rd81, %rd3, %rd80;
	st.global.f64 	[%rd81], %fd228;
$L__BB4_53:
	add.s32 	%r148, %r148, 1;
	setp.eq.s32 	%p45, %r148, %r63;
	@%p45 bra 	$L__BB4_70;
	bra.uni 	$L__BB4_35;
$L__BB4_54:
	and.b32  	%r44, %r63, 3;
	setp.lt.u32 	%p25, %r63, 4;
	mov.b32 	%r156, 0;
	@%p25 bra 	$L__BB4_65;
	and.b32  	%r156, %r63, 2147483644;
	mov.b32 	%r155, 0;
$L__BB4_56:
	shl.b32 	%r114, %r155, 7;
	add.s32 	%r49, %r114, %r23;
	setp.ge.s32 	%p26, %r49, %r2;
	mul.wide.s32 	%rd56, %r49, 8;
	add.s64 	%rd18, %rd3, %rd56;
	@%p26 bra 	$L__BB4_58;
	mov.b64 	%rd57, 0;
	st.global.u64 	[%rd18], %rd57;
$L__BB4_58:
	add.s32 	%r115, %r49, 128;
	setp.ge.s32 	%p27, %r115, %r2;
	@%p27 bra 	$L__BB4_60;
	mov.b64 	%rd58, 0;
	st.global.u64 	[%rd18+1024], %rd58;
$L__BB4_60:
	add.s32 	%r116, %r49, 256;
	setp.ge.s32 	%p28, %r116, %r2;
	@%p28 bra 	$L__BB4_62;
	mov.b64 	%rd59, 0;
	st.global.u64 	[%rd18+2048], %rd59;
$L__BB4_62:
	add.s32 	%r117, %r49, 384;
	setp.ge.s32 	%p29, %r117, %r2;
	@%p29 bra 	$L__BB4_64;
	mov.b64 	%rd60, 0;
	st.global.u64 	[%rd18+3072], %rd60;
$L__BB4_64:
	add.s32 	%r155, %r155, 4;
	setp.ne.s32 	%p30, %r155, %r156;
	@%p30 bra 	$L__BB4_56;
$L__BB4_65:
	setp.eq.s32 	%p31, %r44, 0;
	@%p31 bra 	$L__BB4_70;
	mov.b32 	%r158, 0;
$L__BB4_67:
	.pragma "nounroll";
	shl.b32 	%r119, %r156, 7;
	add.s32 	%r54, %r119, %r23;
	setp.ge.s32 	%p32, %r54, %r2;
	@%p32 bra 	$L__BB4_69;
	mul.wide.s32 	%rd61, %r54, 8;
	add.s64 	%rd62, %rd3, %rd61;
	mov.b64 	%rd63, 0;
	st.global.u64 	[%rd62], %rd63;
$L__BB4_69:
	add.s32 	%r156, %r156, 1;
	add.s32 	%r158, %r158, 1;
	setp.eq.s32 	%p33, %r158, %r44;
	@%p33 bra 	$L__BB4_70;
	bra.uni 	$L__BB4_67;
$L__BB4_70:
	ret;

}
	// .globl	_ZN3cub18CUB_300001_SM_10006detail9transform16transform_kernelINS2_10policy_hubILb1EN4cuda3std3__45tupleIJN6thrust24THRUST_300001_SM_1000_NS17counting_iteratorIiNSA_11use_defaultESC_SC_EEEEEE10policy1000El2dpIdENSA_6detail15normal_iteratorINSA_10device_ptrIdEEEEJSD_EEEvT0_iT1_T2_DpNS2_10kernel_argIT3_EE
.visible .entry _ZN3cub18CUB_300001_SM_10006detail9transform16transform_kernelINS2_10policy_hubILb1EN4cuda3std3__45tupleIJN6thrust24THRUST_300001_SM_1000_NS17counting_iteratorIiNSA_11use_defaultESC_SC_EEEEEE10policy1000El2dpIdENSA_6detail15normal_iteratorINSA_10device_ptrIdEEEEJSD_EEEvT0_iT1_T2_DpNS2_10kernel_argIT3_EE(
	.param .u64 _ZN3cub18CUB_300001_SM_10006detail9transform16transform_kernelINS2_10policy_hubILb1EN4cuda3std3__45tupleIJN6thrust24THRUST_300001_SM_1000_NS17counting_iteratorIiNSA_11use_defaultESC_SC_EEEEEE10policy1000El2dpIdENSA_6detail15normal_iteratorINSA_10device_ptrIdEEEEJSD_EEEvT0_iT1_T2_DpNS2_10kernel_argIT3_EE_param_0,
	.param .u32 _ZN3cub18CUB_300001_SM_10006detail9transform16transform_kernelINS2_10policy_hubILb1EN4cuda3std3__45tupleIJN6thrust24THRUST_300001_SM_1000_NS17counting_iteratorIiNSA_11use_defaultESC_SC_EEEEEE10policy1000El2dpIdENSA_6detail15normal_iteratorINSA_10device_ptrIdEEEEJSD_EEEvT0_iT1_T2_DpNS2_10kernel_argIT3_EE_param_1,
	.param .align 8 .b8 _ZN3cub18CUB_300001_SM_10006detail9transform16transform_kernelINS2_10policy_hubILb1EN4cuda3std3__45tupleIJN6thrust24THRUST_300001_SM_1000_NS17counting_iteratorIiNSA_11use_defaultESC_SC_EEEEEE10policy1000El2dpIdENSA_6detail15normal_iteratorINSA_10device_ptrIdEEEEJSD_EEEvT0_iT1_T2_DpNS2_10kernel_argIT3_EE_param_2[32],
	.param .align 8 .b8 _ZN3cub18CUB_300001_SM_10006detail9transform16transform_kernelINS2_10policy_hubILb1EN4cuda3std3__45tupleIJN6thrust24THRUST_300001_SM_1000_NS17counting_iteratorIiNSA_11use_defaultESC_SC_EEEEEE10policy1000El2dpIdENSA_6detail15normal_iteratorINSA_10device_ptrIdEEEEJSD_EEEvT0_iT1_T2_DpNS2_10kernel_argIT3_EE_param_3[8],
	.param .align 8 .b8 _ZN3cub18CUB_300001_SM_10006detail9transform16transform_kernelINS2_10policy_hubILb1EN4cuda3std3__45tupleIJN6thrust24THRUST_300001_SM_1000_NS17counting_iteratorIiNSA_11use_defaultESC_SC_EEEEEE10policy1000El2dpIdENSA_6detail15normal_iteratorINSA_10device_ptrIdEEEEJSD_EEEvT0_iT1_T2_DpNS2_10kernel_argIT3_EE_param_4[16]
)
.maxntid 128
{
	.reg .pred 	%p<46>;
	.reg .b16 	%rs<5>;
	.reg .b32 	%r<161>;
	.reg .b64 	%rd<90>;
	.reg .b64 	%fd<229>;

	ld.param.u32 	%r67, [_ZN3cub18CUB_300001_SM_10006detail9transform16transform_kernelINS2_10policy_hubILb1EN4cuda3std3__45tupleIJN6thrust24THRUST_300001_SM_1000_NS17counting_iteratorIiNSA_11use_defaultESC_SC_EEEEEE10policy1000El2dpIdENSA_6detail15normal_iteratorINSA_10device_ptrIdEEEEJSD_EEEvT0_iT1_T2_DpNS2_10kernel_argIT3_EE_param_2+24];
	ld.param.u32 	%r73, [_ZN3cub18CUB_300001_SM_10006detail9transform16transform_kernelINS2_10policy_hubILb1EN4cuda3std3__45tupleIJN6thrust24THRUST_300001_SM_1000_NS17counting_iteratorIiNSA_11use_defaultESC_SC_EEEEEE10policy1000El2dpIdENSA_6detail15normal_iteratorINSA_10device_ptrIdEEEEJSD_EEEvT0_iT1_T2_DpNS2_10kernel_argIT3_EE_param_4];
	ld.param.u64 	%rd21, [_ZN3cub18CUB_300001_SM_10006detail9transform16transform_kernelINS2_10policy_hubILb1EN4cuda3std3__45tupleIJN6thrust24THRUST_300001_SM_1000_NS17counting_iteratorIiNSA_11use_defaultESC_SC_EEEEEE10policy1000El2dpIdENSA_6detail15normal_iteratorINSA_10device_ptrIdEEEEJSD_EEEvT0_iT1_T2_DpNS2_10kernel_argIT3_EE_param_0];
	ld.param.u64 	%rd22, [_ZN3cub18CUB_300001_SM_10006detail9transform16transform_kernelINS2_10policy_hubILb1EN4cuda3std3__45tupleIJN6thrust24THRUST_300001_SM_1000_NS17counting_iteratorIiNSA_11use_defaultESC_SC_EEEEEE10policy1000El2dpIdENSA_6detail15normal_iteratorINSA_10device_ptrIdEEEEJSD_EEEvT0_iT1_T2_DpNS2_10kernel_argIT3_EE_param_3];
	ld.param.u64 	%rd20, [_ZN3cub18CUB_300001_SM_10006detail9transform16transform_kernelINS2_10policy_hubILb1EN4cuda3std3__45tupleIJN6thrust24THRUST_300001_SM_1000_NS17counting_iteratorIiNSA_11use_defaultESC_SC_EEEEEE10policy1000El2dpIdENSA_6detail15normal_iteratorINSA_10device_ptrIdEEEEJSD_EEEvT0_iT1_T2_DpNS2_10kernel_argIT3_EE_param_2+8];
	ld.param.u64 	%rd19, [_ZN3cub18CUB_300001_SM_10006detail9transform16transform_kernelINS2_10policy_hubILb1EN4cuda3std3__45tupleIJN6thrust24THRUST_300001_SM_1000_NS17counting_iteratorIiNSA_11use_defaultESC_SC_EEEEEE10policy1000El2dpIdENSA_6detail15normal_iteratorINSA_10device_ptrIdEEEEJSD_EEEvT0_iT1_T2_DpNS2_10kernel_argIT3_EE_param_2];
	ld.param.u32 	%r64, [_ZN3cub18CUB_300001_SM_10006detail9transform16transform_kernelINS2_10policy_hubILb1EN4cuda3std3__45tupleIJN6thrust24THRUST_300001_SM_1000_NS17counting_iteratorIiNSA_11use_defaultESC_SC_EEEEEE10policy1000El2dpIdENSA_6detail15normal_iteratorINSA_10device_ptrIdEEEEJSD_EEEvT0_iT1_T2_DpNS2_10kernel_argIT3_EE_param_1];
	ld.param.v2.u32 	{%r65, %r66}, [_ZN3cub18CUB_300001_SM_10006detail9transform16transform_kernelINS2_10policy_hubILb1EN4cuda3std3__45tupleIJN6thrust24THRUST_300001_SM_1000_NS17counting_iteratorIiNSA_11use_defaultESC_SC_EEEEEE10policy1000El2dpIdENSA_6detail15normal_iteratorINSA_10device_ptrIdEEEEJSD_EEEvT0_iT1_T2_DpNS2_10kernel_argIT3_EE_param_2+16];
	cvta.to.global.u64 	%rd1, %rd19;
	cvta.to.global.u64 	%rd2, %rd20;
	cvta.to.global.u64 	%rd23, %rd22;
	shl.b32 	%r74, %r64, 7;
	mov.u32 	%r75, %ctaid.x;
	cvt.u64.u32 	%rd24, %r75;
	cvt.s64.s32 	%rd25, %r74;
	mul.lo.s64 	%rd26, %rd25, %rd24;
	sub.s64 	%rd27, %rd21, %rd26;
	min.s64 	%rd28, %rd27, %rd25;
	cvt.u32.u64 	%r3, %rd28;
	cvt.u32.u64 	%r76, %rd26;
	add.s32 	%r4, %r73, %r76;
	shl.b64 	%rd29, %rd26, 3;
	add.s64 	%rd3, %rd23, %rd29;
	setp.eq.s32 	%p1, %r74, %r3;
	@%p1 bra 	$L__BB5_39;
	setp.lt.s32 	%p2, %r64, 1;
	@%p2 bra 	$L__BB5_70;
	mov.u32 	%r5, %tid.x;
	cvt.s64.s32 	%rd4, %r67;
	setp.lt.s32 	%p3, %r65, 1;
	@%p3 bra 	$L__BB5_23;
	and.b32  	%r6, %r65, 15;
	and.b32  	%r7, %r65, 7;
	and.b32  	%r8, %r65, 3;
	mov.b32 	%r142, 0;
$L__BB5_4:
	shl.b32 	%r86, %r142, 7;
	add.s32 	%r10, %r86, %r5;
	setp.ge.s32 	%p13, %r10, %r3;
	@%p13 bra 	$L__BB5_22;
	add.s32 	%r87, %r10, %r4;
	cvt.s64.s32 	%rd5, %r87;
	or.b64  	%rd38, %rd5, %rd4;
	and.b64  	%rd39, %rd38, -4294967296;
	setp.ne.s64 	%p14, %rd39, 0;
	@%p14 bra 	$L__BB5_7;
	cvt.u32.u64 	%r88, %rd4;
	cvt.u32.u64 	%r89, %rd5;
	div.u32 	%r90, %r89, %r88;
	cvt.u64.u32 	%rd88, %r90;
	bra.uni 	$L__BB5_8;
$L__BB5_7:
	div.u64 	%rd88, %rd5, %rd4;
$L__BB5_8:
	cvt.u32.u64 	%r92, %rd5;
	setp.lt.u32 	%p15, %r65, 16;
	cvt.u32.u64 	%r93, %rd88;
	mul.lo.s32 	%r94, %r67, %r93;
	sub.s32 	%r95, %r92, %r94;
	mul.lo.s32 	%r11, %r65, %r93;
	mul.lo.s32 	%r12, %r95, %r65;
	mov.f64 	%fd220, 0d0000000000000000;
	mov.b32 	%r145, 0;
	@%p15 bra 	$L__BB5_11;
	mov.f64 	%fd220, 0d0000000000000000;
	mov.b32 	%r143, 0;
$L__BB5_10:
	.pragma "nounroll";
	add.s32 	%r97, %r143, %r11;
	mul.wide.s32 	%rd40, %r97, 8;
	add.s64 	%rd41, %rd1, %rd40;
	ld.global.f64 	%fd32, [%rd41];
	add.s32 	%r98, %r143, %r12;
	mul.wide.s32 	%rd42, %r98, 8;
	add.s64 	%rd43, %rd2, %rd42;
	ld.global.f64 	%fd33, [%rd43];
	fma.rn.f64 	%fd34, %fd32, %fd33, %fd220;
	ld.global.f64 	%fd35, [%rd41+8];
	ld.global.f64 	%fd36, [%rd43+8];
	fma.rn.f64 	%fd37, %fd35, %fd36, %fd34;
	ld.global.f64 	%fd38, [%rd41+16];
	ld.global.f64 	%fd39, [%rd43+16];
	fma.rn.f64 	%fd40, %fd38, %fd39, %fd37;
	ld.global.f64 	%fd41, [%rd41+24];
	ld.global.f64 	%fd42, [%rd43+24];
	fma.rn.f64 	%fd43, %fd41, %fd42, %fd40;
	ld.global.f64 	%fd44, [%rd41+32];
	ld.global.f64 	%fd45, [%rd43+32];
	fma.rn.f64 	%fd46, %fd44, %fd45, %fd43;
	ld.global.f64 	%fd47, [%rd41+40];
	ld.global.f64 	%fd48, [%rd43+40];
	fma.rn.f64 	%fd49, %fd47, %fd48, %fd46;
	ld.global.f64 	%fd50, [%rd41+48];
	ld.global.f64 	%fd51, [%rd43+48];
	fma.rn.f64 	%fd52, %fd50, %fd51, %fd49;
	ld.global.f64 	%fd53, [%rd41+56];
	ld.global.f64 	%fd54, [%rd43+56];
	fma.rn.f64 	%fd55, %fd53, %fd54, %fd52;
	ld.global.f64 	%fd56, [%rd41+64];
	ld.global.f64 	%fd57, [%rd43+64];
	fma.rn.f64 	%fd58, %fd56, %fd57, %fd55;
	ld.global.f64 	%fd59, [%rd41+72];
	ld.global.f64 	%fd60, [%rd43+72];
	fma.rn.f64 	%fd61, %fd59, %fd60, %fd58;
	ld.global.f64 	%fd62, [%rd41+80];
	ld.global.f64 	%fd63, [%rd43+80];
	fma.rn.f64 	%fd64, %fd62, %fd63, %fd61;
	ld.global.f64 	%fd65, [%rd41+88];
	ld.global.f64 	%fd66, [%rd43+88];
	fma.rn.f64 	%fd67, %fd65, %fd66, %fd64;
	ld.global.f64 	%fd68, [%rd41+96];
	ld.global.f64 	%fd69, [%rd43+96];
	fma.rn.f64 	%fd70, %fd68, %fd69, %fd67;
	ld.global.f64 	%fd71, [%rd41+104];
	ld.global.f64 	%fd72, [%rd43+104];
	fma.rn.f64 	%fd73, %fd71, %fd72, %fd70;
	ld.global.f64 	%fd74, [%rd41+112];
	ld.global.f64 	%fd75, [%rd43+112];
	fma.rn.f64 	%fd76, %fd74, %fd75, %fd73;
	ld.global.f64 	%fd77, [%rd41+120];
	ld.global.f64 	%fd78, [%rd43+120];
	fma.rn.f64 	%fd220, %fd77, %fd78, %fd76;
	add.s32 	%r143, %r143, 16;
	and.b32  	%r145, %r65, 2147483632;
	setp.ne.s32 	%p16, %r143, %r145;
	@%p16 bra 	$L__BB5_10;
$L__BB5_11:
	setp.eq.s32 	%p17, %r6, 0;
	@%p17 bra 	$L__BB5_21;
	add.s32 	%r99, %r6, -1;
	setp.lt.u32 	%p18, %r99, 7;
	@%p18 bra 	$L__BB5_14;
	add.s32 	%r100, %r145, %r11;
	mul.wide.s32 	%rd44, %r100, 8;
	add.s64 	%rd45, %rd1, %rd44;
	ld.global.f64 	%fd80, [%rd45];
	add.s32 	%r101, %r145, %r12;
	mul.wide.s32 	%rd46, %r101, 8;
	add.s64 	%rd47, %rd2, %rd46;
	ld.global.f64 	%fd81, [%rd47];
	fma.rn.f64 	%fd82, %fd80, %fd81, %fd220;
	ld.global.f64 	%fd83, [%rd45+8];
	ld.global.f64 	%fd84, [%rd47+8];
	fma.rn.f64 	%fd85, %fd83, %fd84, %fd82;
	ld.global.f64 	%fd86, [%rd45+16];
	ld.global.f64 	%fd87, [%rd47+16];
	fma.rn.f64 	%fd88, %fd86, %fd87, %fd85;
	ld.global.f64 	%fd89, [%rd45+24];
	ld.global.f64 	%fd90, [%rd47+24];
	fma.rn.f64 	%fd91, %fd89, %fd90, %fd88;
	ld.global.f64 	%fd92, [%rd45+32];
	ld.global.f64 	%fd93, [%rd47+32];
	fma.rn.f64 	%fd94, %fd92, %fd93, %fd91;
	ld.global.f64 	%fd95, [%rd45+40];
	ld.global.f64 	%fd96, [%rd47+40];
	fma.rn.f64 	%fd97, %fd95, %fd96, %fd94;
	ld.global.f64 	%fd98, [%rd45+48];
	ld.global.f64 	%fd99, [%rd47+48];
	fma.rn.f64 	%fd100, %fd98, %fd99, %fd97;
	ld.global.f64 	%fd101, [%rd45+56];
	ld.global.f64 	%fd102, [%rd47+56];
	fma.rn.f64 	%fd220, %fd101, %fd102, %fd100;
	add.s32 	%r145, %r145, 8;
$L__BB5_14:
	setp.eq.s32 	%p19, %r7, 0;
	@%p19 bra 	$L__BB5_21;
	add.s32 	%r102, %r7, -1;
	setp.lt.u32 	%p20, %r102, 3;
	@%p20 bra 	$L__BB5_17;
	add.s32 	%r103, %r145, %r11;
	mul.wide.s32 	%rd48, %r103, 8;
	add.s64 	%rd49, %rd1, %rd48;
	ld.global.f64 	%fd104, [%rd49];
	add.s32 	%r104, %r145, %r12;
	mul.wide.s32 	%rd50, %r104, 8;
	add.s64 	%rd51, %rd2, %rd50;
	ld.global.f64 	%fd105, [%rd51];
	fma.rn.f64 	%fd106, %fd104, %fd105, %fd220;
	ld.global.f64 	%fd107, [%rd49+8];
	ld.global.f64 	%fd108, [%rd51+8];
	fma.rn.f64 	%fd109, %fd107, %fd108, %fd106;
	ld.global.f64 	%fd110, [%rd49+16];
	ld.global.f64 	%fd111, [%rd51+16];
	fma.rn.f64 	%fd112, %fd110, %fd111, %fd109;
	ld.global.f64 	%fd113, [%rd49+24];
	ld.global.f64 	%fd114, [%rd51+24];
	fma.rn.f64 	%fd220, %fd113, %fd114, %fd112;
	add.s32 	%r145, %r145, 4;
$L__BB5_17:
	setp.eq.s32 	%p21, %r8, 0;
	@%p21 bra 	$L__BB5_21;
	setp.eq.s32 	%p22, %r8, 1;
	add.s32 	%r105, %r145, %r11;
	mul.wide.s32 	%rd52, %r105, 8;
	add.s64 	%rd9, %rd1, %rd52;
	ld.global.f64 	%fd115, [%rd9];
	add.s32 	%r106, %r145, %r12;
	mul.wide.s32 	%rd53, %r106, 8;
	add.s64 	%rd10, %rd2, %rd53;
	ld.global.f64 	%fd116, [%rd10];
	fma.rn.f64 	%fd220, %fd115, %fd116, %fd220;
	@%p22 bra 	$L__BB5_21;
	setp.eq.s32 	%p23, %r8, 2;
	ld.global.f64 	%fd117, [%rd9+8];
	ld.global.f64 	%fd118, [%rd10+8];
	fma.rn.f64 	%fd220, %fd117, %fd118, %fd220;
	@%p23 bra 	$L__BB5_21;
	ld.global.f64 	%fd119, [%rd9+16];
	ld.global.f64 	%fd120, [%rd10+16];
	fma.rn.f64 	%fd220, %fd119, %fd120, %fd220;
$L__BB5_21:
	mul.wide.s32 	%rd54, %r10, 8;
	add.s64 	%rd55, %rd3, %rd54;
	st.global.f64 	[%rd55], %fd220;
$L__BB5_22:
	add.s32 	%r142, %r142, 1;
	setp.eq.s32 	%p24, %r142, %r64;
	@%p24 bra 	$L__BB5_70;
	bra.uni 	$L__BB5_4;
$L__BB5_23:
	and.b32  	%r22, %r64, 3;
	setp.lt.u32 	%p4, %r64, 4;
	mov.b32 	%r158, 0;
	@%p4 bra 	$L__BB5_34;
	and.b32  	%r158, %r64, 2147483644;
	mov.b32 	%r154, 0;
$L__BB5_25:
	shl.b32 	%r79, %r154, 7;
	add.s32 	%r50, %r79, %r5;
	setp.ge.s32 	%p5, %r50, %r3;
	mul.wide.s32 	%rd30, %r50, 8;
	add.s64 	%rd18, %rd3, %rd30;
	@%p5 bra 	$L__BB5_27;
	mov.b64 	%rd31, 0;
	st.global.u64 	[%rd18], %rd31;
$L__BB5_27:
	add.s32 	%r80, %r50, 128;
	setp.ge.s32 	%p6, %r80, %r3;
	@%p6 bra 	$L__BB5_29;
	mov.b64 	%rd32, 0;
	st.global.u64 	[%rd18+1024], %rd32;
$L__BB5_29:
	add.s32 	%r81, %r50, 256;
	setp.ge.s32 	%p7, %r81, %r3;
	@%p7 bra 	$L__BB5_31;
	mov.b64 	%rd33, 0;
	st.global.u64 	[%rd18+2048], %rd33;
$L__BB5_31:
	add.s32 	%r82, %r50, 384;
	setp.ge.s32 	%p8, %r82, %r3;
	@%p8 bra 	$L__BB5_33;
	mov.b64 	%rd34, 0;
	st.global.u64 	[%rd18+3072], %rd34;
$L__BB5_33:
	add.s32 	%r154, %r154, 4;
	setp.eq.s32 	%p9, %r154, %r158;
	@%p9 bra 	$L__BB5_34;
	bra.uni 	$L__BB5_25;
$L__BB5_34:
	setp.eq.s32 	%p10, %r22, 0;
	@%p10 bra 	$L__BB5_70;
	mov.b32 	%r160, 0;
$L__BB5_36:
	.pragma "nounroll";
	shl.b32 	%r84, %r158, 7;
	add.s32 	%r61, %r84, %r5;
	setp.ge.s32 	%p11, %r61, %r3;
	@%p11 bra 	$L__BB5_38;
	mul.wide.s32 	%rd35, %r61, 8;
	add.s64 	%rd36, %rd3, %rd35;
	mov.b64 	%rd37, 0;
	st.global.u64 	[%rd36], %rd37;
$L__BB5_38:
	add.s32 	%r158, %r158, 1;
	add.s32 	%r160, %r160, 1;
	setp.ne.s32 	%p12, %r160, %r22;
	@%p12 bra 	$L__BB5_36;
	bra.uni 	$L__BB5_70;
$L__BB5_39:
	setp.lt.s32 	%p25, %r64, 1;
	@%p25 bra 	$L__BB5_70;
	mov.u32 	%r24, %tid.x;
	cvt.s64.s32 	%rd11, %r67;
	setp.lt.s32 	%p26, %r65, 1;
	@%p26 bra 	$L__BB5_59;
	and.b32  	%r25, %r65, 15;
	and.b32  	%r26, %r65, 7;
	and.b32  	%r27, %r65, 3;
	mov.b32 	%r147, 0;
$L__BB5_42:
	shl.b32 	%r120, %r147, 7;
	add.s32 	%r29, %r120, %r24;
	add.s32 	%r121, %r29, %r4;
	cvt.s64.s32 	%rd12, %r121;
	or.b64  	%rd70, %rd12, %rd11;
	and.b64  	%rd71, %rd70, -4294967296;
	setp.ne.s64 	%p35, %rd71, 0;
	@%p35 bra 	$L__BB5_44;
	cvt.u32.u64 	%r122, %rd11;
	cvt.u32.u64 	%r123, %rd12;
	div.u32 	%r124, %r123, %r122;
	cvt.u64.u32 	%rd89, %r124;
	bra.uni 	$L__BB5_45;
$L__BB5_44:
	div.u64 	%rd89, %rd12, %rd11;
$L__BB5_45:
	cvt.u32.u64 	%r126, %rd12;
	setp.lt.u32 	%p36, %r65, 16;
	cvt.u32.u64 	%r127, %rd89;
	mul.lo.s32 	%r128, %r67, %r127;
	sub.s32 	%r129, %r126, %r128;
	mul.lo.s32 	%r31, %r65, %r127;
	mul.lo.s32 	%r32, %r129, %r65;
	mov.f64 	%fd228, 0d0000000000000000;
	mov.b32 	%r151, 0;
	@%p36 bra 	$L__BB5_48;
	and.b32  	%r131, %r65, 2147483632;
	neg.s32 	%r148, %r131;
	mov.f64 	%fd228, 0d0000000000000000;
	mov.b32 	%r149, 0;
$L__BB5_47:
	.pragma "nounroll";
	and.b32  	%r151, %r65, 2147483632;
	add.s32 	%r132, %r149, %r31;
	mul.wide.s32 	%rd72, %r132, 8;
	add.s64 	%rd73, %rd1, %rd72;
	ld.global.f64 	%fd124, [%rd73];
	add.s32 	%r133, %r149, %r32;
	mul.wide.s32 	%rd74, %r133, 8;
	add.s64 	%rd75, %rd2, %rd74;
	ld.global.f64 	%fd125, [%rd75];
	fma.rn.f64 	%fd126, %fd124, %fd125, %fd228;
	ld.global.f64 	%fd127, [%rd73+8];
	ld.global.f64 	%fd128, [%rd75+8];
	fma.rn.f64 	%fd129, %fd127, %fd128, %fd126;
	ld.global.f64 	%fd130, [%rd73+16];
	ld.global.f64 	%fd131, [%rd75+16];
	fma.rn.f64 	%fd132, %fd130, %fd131, %fd129;
	ld.global.f64 	%fd133, [%rd73+24];
	ld.global.f64 	%fd134, [%rd75+24];
	fma.rn.f64 	%fd135, %fd133, %fd134, %fd132;
	ld.global.f64 	%fd136, [%rd73+32];
	ld.global.f64 	%fd137, [%rd75+32];
	fma.rn.f64 	%fd138, %fd136, %fd137, %fd135;
	ld.global.f64 	%fd139, [%rd73+40];
	ld.global.f64 	%fd140, [%rd75+40];
	fma.rn.f64 	%fd141, %fd139, %fd140, %fd138;
	ld.global.f64 	%fd142, [%rd73+48];
	ld.global.f64 	%fd143, [%rd75+48];
	fma.rn.f64 	%fd144, %fd142, %fd143, %fd141;
	ld.global.f64 	%fd145, [%rd73+56];
	ld.global.f64 	%fd146, [%rd75+56];
	fma.rn.f64 	%fd147, %fd145, %fd146, %fd144;
	ld.global.f64 	%fd148, [%rd73+64];
	ld.global.f64 	%fd149, [%rd75+64];
	fma.rn.f64 	%fd150, %fd148, %fd149, %fd147;
	ld.global.f64 	%fd151, [%rd73+72];
	ld.global.f64 	%fd152, [%rd75+72];
	fma.rn.f64 	%fd153, %fd151, %fd152, %fd150;
	ld.global.f64 	%fd154, [%rd73+80];
	ld.global.f64 	%fd155, [%rd75+80];
	fma.rn.f64 	%fd156, %fd154, %fd155, %fd153;
	ld.global.f64 	%fd157, [%rd73+88];
	ld.global.f64 	%fd158, [%rd75+88];
	fma.rn.f64 	%fd159, %fd157, %fd158, %fd156;
	ld.global.f64 	%fd160, [%rd73+96];
	ld.global.f64 	%fd161, [%rd75+96];
	fma.rn.f64 	%fd162, %fd160, %fd161, %fd159;
	ld.global.f64 	%fd163, [%rd73+104];
	ld.global.f64 	%fd164, [%rd75+104];
	fma.rn.f64 	%fd165, %fd163, %fd164, %fd162;
	ld.global.f64 	%fd166, [%rd73+112];
	ld.global.f64 	%fd167, [%rd75+112];
	fma.rn.f64 	%fd168, %fd166, %fd167, %fd165;
	ld.global.f64 	%fd169, [%rd73+120];
	ld.global.f64 	%fd170, [%rd75+120];
	fma.rn.f64 	%fd228, %fd169, %fd170, %fd168;
	add.s32 	%r149, %r149, 16;
	add.s32 	%r148, %r148, 16;
	setp.ne.s32 	%p37, %r148, 0;
	@%p37 bra 	$L__BB5_47;
$L__BB5_48:
	setp.eq.s32 	%p38, %r25, 0;
	@%p38 bra 	$L__BB5_58;
	add.s32 	%r134, %r25, -1;
	setp.lt.u32 	%p39, %r134, 7;
	@%p39 bra 	$L__BB5_51;
	add.s32 	%r135, %r151, %r31;
	mul.wide.s32 	%rd76, %r135, 8;
	add.s64 	%rd77, %rd1, %rd76;
	ld.global.f64 	%fd172, [%rd77];
	add.s32 	%r136, %r151, %r32;
	mul.wide.s32 	%rd78, %r136, 8;
	add.s64 	%rd79, %rd2, %rd78;
	ld.global.f64 	%fd173, [%rd79];
	fma.rn.f64 	%fd174, %fd172, %fd173, %fd228;
	ld.global.f64 	%fd175, [%rd77+8];
	ld.global.f64 	%fd176, [%rd79+8];
	fma.rn.f64 	%fd177, %fd175, %fd176, %fd174;
	ld.global.f64 	%fd178, [%rd77+16];
	ld.global.f64 	%fd179, [%rd79+16];
	fma.rn.f64 	%fd180, %fd178, %fd179, %fd177;
	ld.global.f64 	%fd181, [%rd77+24];
	ld.global.f64 	%fd182, [%rd79+24];
	fma.rn.f64 	%fd183, %fd181, %fd182, %fd180;
	ld.global.f64 	%fd184, [%rd77+32];
	ld.global.f64 	%fd185, [%rd79+32];
	fma.rn.f64 	%fd186, %fd184, %fd185, %fd183;
	ld.global.f64 	%fd187, [%rd77+40];
	ld.global.f64 	%fd188, [%rd79+40];
	fma.rn.f64 	%fd189, %fd187, %fd188, %fd186;
	ld.global.f64 	%fd190, [%rd77+48];
	ld.global.f64 	%fd191, [%rd79+48];
	fma.rn.f64 	%fd192, %fd190, %fd191, %fd189;
	ld.global.f64 	%fd193, [%rd77+56];
	ld.global.f64 	%fd194, [%rd79+56];
	fma.rn.f64 	%fd228, %fd193, %fd194, %fd192;
	add.s32 	%r151, %r151, 8;
$L__BB5_51:
	setp.eq.s32 	%p40, %r26, 0;
	@%p40 bra 	$L__BB5_58;
	add.s32 	%r137, %r26, -1;
	setp.lt.u32 	%p41, %r137, 3;
	@%p41 bra 	$L__BB5_54;
	add.s32 	%r138, %r151, %r31;
	mul.wide.s32 	%rd80, %r138, 8;
	add.s64 	%rd81, %rd1, %rd80;
	ld.global.f64 	%fd196, [%rd81];
	add.s32 	%r139, %r151, %r32;
	mul.wide.s32 	%rd82, %r139, 8;
	add.s64 	%rd83, %rd2, %rd82;
	ld.global.f64 	%fd197, [%rd83];
	fma.rn.f64 	%fd198, %fd196, %fd197, %fd228;
	ld.global.f64 	%fd199, [%rd81+8];
	ld.global.f64 	%fd200, [%rd83+8];
	fma.rn.f64 	%fd201, %fd199, %fd200, %fd198;
	ld.global.f64 	%fd202, [%rd81+16];
	ld.global.f64 	%fd203, [%rd83+16];
	fma.rn.f64 	%fd204, %fd202, %fd203, %fd201;
	ld.global.f64 	%fd205, [%rd81+24];
	ld.global.f64 	%fd206, [%rd83+24];
	fma.rn.f64 	%fd228, %fd205, %fd206, %fd204;
	add.s32 	%r151, %r151, 4;
$L__BB5_54:
	setp.eq.s32 	%p42, %r27, 0;
	@%p42 bra 	$L__BB5_58;
	setp.eq.s32 	%p43, %r27, 1;
	add.s32 	%r140, %r151, %r31;
	mul.wide.s32 	%rd84, %r140, 8;
	add.s64 	%rd16, %rd1, %rd84;
	ld.global.f64 	%fd207, [%rd16];
	add.s32 	%r141, %r151, %r32;
	mul.wide.s32 	%rd85, %r141, 8;
	add.s64 	%rd17, %rd2, %rd85;
	ld.global.f64 	%fd208, [%rd17];
	fma.rn.f64 	%fd228, %fd207, %fd208, %fd228;
	@%p43 bra 	$L__BB5_58;
	setp.eq.s32 	%p44, %r27, 2;
	ld.global.f64 	%fd209, [%rd16+8];
	ld.global.f64 	%fd210, [%rd17+8];
	fma.rn.f64 	%fd228, %fd209, %fd210, %fd228;
	@%p44 bra 	$L__BB5_58;
	ld.global.f64 	%fd211, [%rd16+16];
	ld.global.f64 	%fd212, [%rd17+16];
	fma.rn.f64 	%fd228, %fd211, %fd212, %fd228;
$L__BB5_58:
	mul.wide.s32 	%rd86, %r29, 8;
	add.s64 	%rd87, %rd3, %rd86;
	st.global.f64 	[%rd87], %fd228;
	add.s32 	%r147, %r147, 1;
	setp.eq.s32 	%p45, %r147, %r64;
	@%p45 bra 	$L__BB5_70;
	bra.uni 	$L__BB5_42;
$L__BB5_59:
	and.b32  	%r45, %r64, 7;
	setp.lt.u32 	%p27, %r64, 8;
	mov.b32 	%r156, 0;
	@%p27 bra 	$L__BB5_62;
	and.b32  	%r156, %r64, 2147483640;
	mov.b32 	%r153, 0;
$L__BB5_61:
	.pragma "nounroll";
	shl.b32 	%r109, %r153, 7;
	add.s32 	%r110, %r109, %r24;
	mul.wide.u32 	%rd56, %r110, 8;
	add.s64 	%rd57, %rd3, %rd56;
	mov.b64 	%rd58, 0;
	st.global.u64 	[%rd57], %rd58;
	add.s32 	%r111, %r110, 128;
	mul.wide.s32 	%rd59, %r111, 8;
	add.s64 	%rd60, %rd3, %rd59;
	st.global.u64 	[%rd60], %rd58;
	st.global.u64 	[%rd60+1024], %rd58;
	st.global.u64 	[%rd60+2048], %rd58;
	st.global.u64 	[%rd60+3072], %rd58;
	st.global.u64 	[%rd60+4096], %rd58;
	st.global.u64 	[%rd60+5120], %rd58;
	st.global.u64 	[%rd60+6144], %rd58;
	add.s32 	%r153, %r153, 8;
	setp.eq.s32 	%p28, %r153, %r156;
	@%p28 bra 	$L__BB5_62;
	bra.uni 	$L__BB5_61;
$L__BB5_62:
	setp.eq.s32 	%p29, %r45, 0;
	@%p29 bra 	$L__BB5_70;
	and.b32  	%r53, %r64, 3;
	setp.lt.u32 	%p30, %r45, 4;
	@%p30 bra 	$L__BB5_65;
	shl.b32 	%r112, %r156, 7;
	add.s32 	%r113, %r112, %r24;
	mul.wide.s32 	%rd61, %r113, 8;
	add.s64 	%rd62, %rd3, %rd61;
	mov.b64 	%rd63, 0;
	st.global.u64 	[%rd62], %rd63;
	st.global.u64 	[%rd62+1024], %rd63;
	st.global.u64 	[%rd62+2048], %rd63;
	st.global.u64 	[%rd62+3072], %rd63;
	add.s32 	%r156, %r156, 4;
$L__BB5_65:
	setp.eq.s32 	%p31, %r53, 0;
	@%p31 bra 	$L__BB5_70;
	setp.eq.s32 	%p32, %r53, 1;
	@%p32 bra 	$L__BB5_68;
	shl.b32 	%r114, %r156, 7;
	add.s32 	%r115, %r114, %r24;
	mul.wide.s32 	%rd64, %r115, 8;
	add.s64 	%rd65, %rd3, %rd64;
	mov.b64 	%rd66, 0;
	st.global.u64 	[%rd65], %rd66;
	st.global.u64 	[%rd65+1024], %rd66;
	add.s32 	%r156, %r156, 2;
$L__BB5_68:
	and.b32  	%r116, %r64, 1;
	setp.eq.b32 	%p33, %r116, 1;
	not.pred 	%p34, %p33;
	@%p34 bra 	$L__BB5_70;
	shl.b32 	%r117, %r156, 7;
	add.s32 	%r118, %r117, %r24;
	mul.wide.s32 	%rd67, %r118, 8;
	add.s64 	%rd68, %rd3, %rd67;
	mov.b64 	%rd69, 0;
	st.global.u64 	[%rd68], %rd69;
$L__BB5_70:
	ret;

}
	// .globl	_ZN3cub18CUB_300001_SM_10006detail6reduce28DeviceReduceSingleTileKernelINS2_10policy_hubIfjN4cuda3std3__44plusIfEEE10Policy1000EN6thrust24THRUST_300001_SM_1000_NS18transform_iteratorINSD_12zip_functionINS7_10multipliesIfEEEENSD_12zip_iteratorINS7_5tupleIJNSD_6detail15normal_iteratorINSD_10device_ptrIdEEEESP_EEEEENSD_11use_defaultESS_EEPfjS9_ffNS7_10__identityEEEvT0_T1_T2_T3_T4_T6_
.visible .entry _ZN3cub18CUB_300001_SM_10006detail6reduce28DeviceReduceSingleTileKernelINS2_10policy_hubIfjN4cuda3std3__44plusIfEEE10Policy1000EN6thrust24THRUST_300001_SM_1000_NS18transform_iteratorINSD_12zip_functionINS7_10multipliesIfEEEENSD_12zip_iteratorINS7_5tupleIJNSD_6detail15normal_iteratorINSD_10device_ptrIdEEEESP_EEEEENSD_11use_defaultESS_EEPfjS9_ffNS7_10__identityEEEvT0_T1_T2_T3_T4_T6_(
	.param .align 8 .b8 _ZN3cub18CUB_300001_SM_10006detail6reduce28DeviceReduceSingleTileKernelINS2_10policy_hubIfjN4cuda3std3__44plusIfEEE10Policy1000EN6thrust24THRUST_300001_SM_1000_NS18transform_iteratorINSD_12zip_functionINS7_10multipliesIfEEEENSD_12zip_iteratorINS7_5tupleIJNSD_6detail15normal_iteratorINSD_10device_ptrIdEEEESP_EEEEENSD_11use_defaultESS_EEPfjS9_ffNS7_10__identityEEEvT0_T1_T2_T3_T4_T6__param_0[24],
	.param .u64 .ptr .align 1 _ZN3cub18CUB_300001_SM_10006detail6reduce28DeviceReduceSingleTileKernelINS2_10policy_hubIfjN4cuda3std3__44plusIfEEE10Policy1000EN6thrust24THRUST_300001_SM_1000_NS18transform_iteratorINSD_12zip_functionINS7_10multipliesIfEEEENSD_12zip_iteratorINS7_5tupleIJNSD_6detail15normal_iteratorINSD_10device_ptrIdEEEESP_EEEEENSD_11use_defaultESS_EEPfjS9_ffNS7_10__identityEEEvT0_T1_T2_T3_T4_T6__param_1,
	.param .u32 _ZN3cub18CUB_300001_SM_10006detail6reduce28DeviceReduceSingleTileKernelINS2_10policy_hubIfjN4cuda3std3__44plusIfEEE10Policy1000EN6thrust24THRUST_300001_SM_1000_NS18transform_iteratorINSD_12zip_functionINS7_10multipliesIfEEEENSD_12zip_iteratorINS7_5tupleIJNSD_6detail15normal_iteratorINSD_10device_ptrIdEEEESP_EEEEENSD_11use_defaultESS_EEPfjS9_ffNS7_10__identityEEEvT0_T1_T2_T3_T4_T6__param_2,
	.param .align 1 .b8 _ZN3cub18CUB_300001_SM_10006detail6reduce28DeviceReduceSingleTileKernelINS2_10policy_hubIfjN4cuda3std3__44plusIfEEE10Policy1000EN6thrust24THRUST_300001_SM_1000_NS18transform_iteratorINSD_12zip_functionINS7_10multipliesIfEEEENSD_12zip_iteratorINS7_5tupleIJNSD_6detail15normal_iteratorINSD_10device_ptrIdEEEESP_EEEEENSD_11use_defaultESS_EEPfjS9_ffNS7_10__identityEEEvT0_T1_T2_T3_T4_T6__param_3[1],
	.param .f32 _ZN3cub18CUB_300001_SM_10006detail6reduce28DeviceReduceSingleTileKernelINS2_10policy_hubIfjN4cuda3std3__44plusIfEEE10Policy1000EN6thrust24THRUST_300001_SM_1000_NS18transform_iteratorINSD_12zip_functionINS7_10multipliesIfEEEENSD_12zip_iteratorINS7_5tupleIJNSD_6detail15normal_iteratorINSD_10device_ptrIdEEEESP_EEEEENSD_11use_defaultESS_EEPfjS9_ffNS7_10__identityEEEvT0_T1_T2_T3_T4_T6__param_4,
	.param .align 1 .b8 _ZN3cub18CUB_300001_SM_10006detail6reduce28DeviceReduceSingleTileKernelINS2_10policy_hubIfjN4cuda3std3__44plusIfEEE10Policy1000EN6thrust24THRUST_300001_SM_1000_NS18transform_iteratorINSD_12zip_functionINS7_10multipliesIfEEEENSD_12zip_iteratorINS7_5tupleIJNSD_6detail15normal_iteratorINSD_10device_ptrIdEEEESP_EEEEENSD_11use_defaultESS_EEPfjS9_ffNS7_10__identityEEEvT0_T1_T2_T3_T4_T6__param_5[1]
)
.maxntid 512
.minnctapersm 1
{
	.reg .pred 	%p<67>;
	.reg .b16 	%rs<9>;
	.reg .b32 	%r<220>;
	.reg .b32 	%f<491>;
	.reg .b64 	%rd<128>;
	.reg .b64 	%fd<183>;
	// demoted variable
	.shared .align 4 .b8 _ZZN3cub18CUB_300001_SM_10006detail6reduce28DeviceReduceSingleTileKernelINS2_10policy_hubIfjN4cuda3std3__44plusIfEEE10Policy1000EN6thrust24THRUST_300001_SM_1000_NS18transform_iteratorINSD_12zip_functionINS7_10multipliesIfEEEENSD_12zip_iteratorINS7_5tupleIJNSD_6detail15normal_iteratorINSD_10device_ptrIdEEEESP_EEEEENSD_11use_defaultESS_EEPfjS9_ffNS7_10__identityEEEvT0_T1_T2_T3_T4_T6_E12temp_storage[84];
	ld.param.u64 	%rd19, [_ZN3cub18CUB_300001_SM_10006detail6reduce28DeviceReduceSingleTileKernelINS2_10policy_hubIfjN4cuda3std3__44plusIfEEE10Policy1000EN6thrust24THRUST_300001_SM_1000_NS18transform_iteratorINSD_12zip_functionINS7_10multipliesIfEEEENSD_12zip_iteratorINS7_5tupleIJNSD_6detail15normal_iteratorINSD_10device_ptrIdEEEESP_EEEEENSD_11use_defaultESS_EEPfjS9_ffNS7_10__identityEEEvT0_T1_T2_T3_T4_T6__param_0+8];
	ld.param.u64 	%rd18, [_ZN3cub18CUB_300001_SM_10006detail6reduce28DeviceReduceSingleTileKernelINS2_10policy_hubIfjN4cuda3std3__44plusIfEEE10Policy1000EN6thrust24THRUST_300001_SM_1000_NS18transform_iteratorINSD_12zip_functionINS7_10multipliesIfEEEENSD_12zip_iteratorINS7_5tupleIJNSD_6detail15normal_iteratorINSD_10device_ptrIdEEEESP_EEEEENSD_11use_defaultESS_EEPfjS9_ffNS7_10__identityEEEvT0_T1_T2_T3_T4_T6__param_0];
	ld.param.u64 	%rd20, [_ZN3cub18CUB_300001_SM_10006detail6reduce28DeviceReduceSingleTileKernelINS2_10policy_hubIfjN4cuda3std3__44plusIfEEE10Policy1000EN6thrust24THRUST_300001_SM_1000_NS18transform_iteratorINSD_12zip_functionINS7_10multipliesIfEEEENSD_12zip_iteratorINS7_5tupleIJNSD_6detail15normal_iteratorINSD_10device_ptrIdEEEESP_EEEEENSD_11use_defaultESS_EEPfjS9_ffNS7_10__identityEEEvT0_T1_T2_T3_T4_T6__param_1];
	ld.param.u32 	%r51, [_ZN3cub18CUB_300001_SM_10006detail6reduce28DeviceReduceSingleTileKernelINS2_10policy_hubIfjN4cuda3std3__44plusIfEEE10Policy1000EN6thrust24THRUST_300001_SM_1000_NS18transform_iteratorINSD_12zip_functionINS7_10multipliesIfEEEENSD_12zip_iteratorINS7_5tupleIJNSD_6detail15normal_iteratorINSD_10device_ptrIdEEEESP_EEEEENSD_11use_defaultESS_EEPfjS9_ffNS7_10__identityEEEvT0_T1_T2_T3_T4_T6__param_2];
	ld.param.f32 	%f42, [_ZN3cub18CUB_300001_SM_10006detail6reduce28DeviceReduceSingleTileKernelINS2_10policy_hubIfjN4cuda3std3__44plusIfEEE10Policy1000EN6thrust24THRUST_300001_SM_1000_NS18transform_iteratorINSD_12zip_functionINS7_10multipliesIfEEEENSD_12zip_iteratorINS7_5tupleIJNSD_6detail15normal_iteratorINSD_10device_ptrIdEEEESP_EEEEENSD_11use_defaultESS_EEPfjS9_ffNS7_10__identityEEEvT0_T1_T2_T3_T4_T6__param_4];
	cvta.to.global.u64 	%rd1, %rd20;
	setp.ne.s32 	%p1, %r51, 0;
	@%p1 bra 	$L__BB6_3;
	mov.u32 	%r202, %tid.x;
	setp.ne.s32 	%p66, %r202, 0;
	@%p66 bra 	$L__BB6_52;
	st.global.f32 	[%rd1], %f42;
	bra.uni 	$L__BB6_52;
$L__BB6_3:
	cvta.to.global.u64 	%rd2, %rd18;
	cvta.to.global.u64 	%rd3, %rd19;
	setp.gt.u32 	%p2, %r51, 8191;
	@%p2 bra 	$L__BB6_28;
	mov.u32 	%r1, %tid.x;
	setp.ge.u32 	%p24, %r1, %r51;
	mov.f32 	%f478, 0f00000000;
	mov.u32 	%r206, %r1;
	@%p24 bra 	$L__BB6_6;
	mul.wide.u32 	%rd112, %r1, 8;
	add.s64 	%rd113, %rd2, %rd112;
	add.s64 	%rd114, %rd3, %rd112;
	ld.global.f64 	%fd123, [%rd113];
	ld.global.f64 	%fd124, [%rd114];
	cvt.rn.f32.f64 	%f280, %fd123;
	cvt.rn.f32.f64 	%f281, %fd124;
	mul.f32 	%f478, %f280, %f281;
	add.s32 	%r206, %r1, 512;
$L__BB6_6:
	setp.ge.u32 	%p25, %r206, %r51;
	@%p25 bra 	$L__BB6_19;
	not.b32 	%r129, %r206;
	add.s32 	%r130, %r51, %r129;
	shr.u32 	%r131, %r130, 9;
	add.s32 	%r4, %r131, 1;
	and.b32  	%r5, %r4, 15;
	setp.lt.u32 	%p26, %r130, 7680;
	@%p26 bra 	$L__BB6_10;
	and.b32  	%r132, %r4, 16777200;
	neg.s32 	%r204, %r132;
	mul.wide.u32 	%rd115, %r206, 8;
	or.b64  	%rd116, %rd115, 32768;
	add.s64 	%rd125, %rd2, %rd116;
	add.s64 	%rd124, %rd3, %rd116;
$L__BB6_9:
	.pragma "nounroll";
	ld.global.f64 	%fd125, [%rd125+-32768];
	ld.global.f64 	%fd126, [%rd124+-32768];
	cvt.rn.f32.f64 	%f283, %fd125;
	cvt.rn.f32.f64 	%f284, %fd126;
	fma.rn.f32 	%f285, %f283, %f284, %f478;
	ld.global.f64 	%fd127, [%rd125+-28672];
	ld.global.f64 	%fd128, [%rd124+-28672];
	cvt.rn.f32.f64 	%f286, %fd127;
	cvt.rn.f32.f64 	%f287, %fd128;
	fma.rn.f32 	%f288, %f286, %f287, %f285;
	ld.global.f64 	%fd129, [%rd125+-24576];
	ld.global.f64 	%fd130, [%rd124+-24576];
	cvt.rn.f32.f64 	%f289, %fd129;
	cvt.rn.f32.f64 	%f290, %fd130;
	fma.rn.f32 	%f291, %f289, %f290, %f288;
	ld.global.f64 	%fd131, [%rd125+-20480];
	ld.global.f64 	%fd132, [%rd124+-20480];
	cvt.rn.f32.f64 	%f292, %fd131;
	cvt.rn.f32.f64 	%f293, %fd132;
	fma.rn.f32 	%f294, %f292, %f293, %f291;
	ld.global.f64 	%fd133, [%rd125+-16384];
	ld.global.f64 	%fd134, [%rd124+-16384];
	cvt.rn.f32.f64 	%f295, %fd133;
	cvt.rn.f32.f64 	%f296, %fd134;
	fma.rn.f32 	%f297, %f295, %f296, %f294;
	ld.global.f64 	%fd135, [%rd125+-12288];
	ld.global.f64 	%fd136, [%rd124+-12288];
	cvt.rn.f32.f64 	%f298, %fd135;
	cvt.rn.f32.f64 	%f299, %fd136;
	fma.rn.f32 	%f300, %f298, %f299, %f297;
	ld.global.f64 	%fd137, [%rd125+-8192];
	ld.global.f64 	%fd138, [%rd124+-8192];
	cvt.rn.f32.f64 	%f301, %fd137;
	cvt.rn.f32.f64 	%f302, %fd138;
	fma.rn.f32 	%f303, %f301, %f302, %f300;
	ld.global.f64 	%fd139, [%rd125+-4096];
	ld.global.f64 	%fd140, [%rd124+-4096];
	cvt.rn.f32.f64 	%f304, %fd139;
	cvt.rn.f32.f64 	%f305, %fd140;
	fma.rn.f32 	%f306, %f304, %f305, %f303;
	ld.global.f64 	%fd141, [%rd125];
	ld.global.f64 	%fd142, [%rd124];
	cvt.rn.f32.f64 	%f307, %fd141;
	cvt.rn.f32.f64 	%f308, %fd142;
	fma.rn.f32 	%f309, %f307, %f308, %f306;
	ld.global.f64 	%fd143, [%rd125+4096];
	ld.global.f64 	%fd144, [%rd124+4096];
	cvt.rn.f32.f64 	%f310, %fd143;
	cvt.rn.f32.f64 	%f311, %fd144;
	fma.rn.f32 	%f312, %f310, %f311, %f309;
	ld.global.f64 	%fd145, [%rd125+8192];
	ld.global.f64 	%fd146, [%rd124+8192];
	cvt.rn.f32.f64 	%f313, %fd145;
	cvt.rn.f32.f64 	%f314, %fd146;
	fma.rn.f32 	%f315, %f313, %f314, %f312;
	ld.global.f64 	%fd147, [%rd125+12288];
	ld.global.f64 	%fd148, [%rd124+12288];
	cvt.rn.f32.f64 	%f316, %fd147;
	cvt.rn.f32.f64 	%f317, %fd148;
	fma.rn.f32 	%f318, %f316, %f317, %f315;
	ld.global.f64 	%fd149, [%rd125+16384];
	ld.global.f64 	%fd150, [%rd124+16384];
	cvt.rn.f32.f64 	%f319, %fd149;
	cvt.rn.f32.f64 	%f320, %fd150;
	fma.rn.f32 	%f321, %f319, %f320, %f318;
	ld.global.f64 	%fd151, [%rd125+20480];
	ld.global.f64 	%fd152, [%rd124+20480];
	cvt.rn.f32.f64 	%f322, %fd151;
	cvt.rn.f32.f64 	%f323, %fd152;
	fma.rn.f32 	%f324, %f322, %f323, %f321;
	ld.global.f64 	%fd153, [%rd125+24576];
	ld.global.f64 	%fd154, [%rd124+24576];
	cvt.rn.f32.f64 	%f325, %fd153;
	cvt.rn.f32.f64 	%f326, %fd154;
	fma.rn.f32 	%f327, %f325, %f326, %f324;
	ld.global.f64 	%fd155, [%rd125+28672];
	ld.global.f64 	%fd156, [%rd124+28672];
	cvt.rn.f32.f64 	%f328, %fd155;
	cvt.rn.f32.f64 	%f329, %fd156;
	fma.rn.f32 	%f478, %f328, %f329, %f327;
	add.s32 	%r206, %r206, 8192;
	add.s32 	%r204, %r204, 16;
	add.s64 	%rd125, %rd125, 65536;
	add.s64 	%rd124, %rd124, 65536;
	setp.ne.s32 	%p27, %r204, 0;
	@%p27 bra 	$L__BB6_9;
$L__BB6_10:
	setp.eq.s32 	%p28, %r5, 0;
	@%p28 bra 	$L__BB6_19;
	and.b32  	%r12, %r4, 7;
	setp.lt.u32 	%p29, %r5, 8;
	@%p29 bra 	$L__BB6_13;
	mul.wide.u32 	%rd117, %r206, 8;
	add.s64 	%rd118, %rd2, %rd117;
	add.s64 	%rd119, %rd3, %rd117;
	ld.global.f64 	%fd157, [%rd118];
	ld.global.f64 	%fd158, [%rd119];
	cvt.rn.f32.f64 	%f331, %fd157;
	cvt.rn.f32.f64 	%f332, %fd158;
	fma.rn.f32 	%f333, %f331, %f332, %f478;
	ld.global.f64 	%fd159, [%rd118+4096];
	ld.global.f64 	%fd160, [%rd119+4096];
	cvt.rn.f32.f64 	%f334, %fd159;
	cvt.rn.f32.f64 	%f335, %fd160;
	fma.rn.f32 	%f336, %f334, %f335, %f333;
	ld.global.f64 	%fd161, [%rd118+8192];
	ld.global.f64 	%fd162, [%rd119+8192];
	cvt.rn.f32.f64 	%f337, %fd161;
	cvt.rn.f32.f64 	%f338, %fd162;
	fma.rn.f32 	%f339, %f337, %f338, %f336;
	ld.global.f64 	%fd163, [%rd118+12288];
	ld.global.f64 	%fd164, [%rd119+12288];
	cvt.rn.f32.f64 	%f340, %fd163;
	cvt.rn.f32.f64 	%f341, %fd164;
	fma.rn.f32 	%f342, %f340, %f341, %f339;
	ld.global.f64 	%fd165, [%rd118+16384];
	ld.global.f64 	%fd166, [%rd119+16384];
	cvt.rn.f32.f64 	%f343, %fd165;
	cvt.rn.f32.f64 	%f344, %fd166;
	fma.rn.f32 	%f345, %f343, %f344, %f342;
	ld.global.f64 	%fd167, [%rd118+20480];
	ld.global.f64 	%fd168, [%rd119+20480];
	cvt.rn.f32.f64 	%f346, %fd167;
	cvt.rn.f32.f64 	%f347, %fd168;
	fma.rn.f32 	%f348, %f346, %f347, %f345;
	ld.global.f64 	%fd169, [%rd118+24576];
	ld.global.f64 	%fd170, [%rd119+24576];
	cvt.rn.f32.f64 	%f349, %fd169;
	cvt.rn.f32.f64 	%f350, %fd170;
	fma.rn.f32 	%f351, %f349, %f350, %f348;
	ld.global.f64 	%fd171, [%rd118+28672];
	ld.global.f64 	%fd172, [%rd119+28672];
	cvt.rn.f32.f64 	%f352, %fd171;
	cvt.rn.f32.f64 	%f353, %fd172;
	fma.rn.f32 	%f478, %f352, %f353, %f351;
	add.s32 	%r206, %r206, 4096;
$L__BB6_13:
	setp.eq.s32 	%p30, %r12, 0;
	@%p30 bra 	$L__BB6_19;
	and.b32  	%r15, %r4, 3;
	setp.lt.u32 	%p31, %r12, 4;
	@%p31 bra 	$L__BB6_16;
	mul.wide.u32 	%rd120, %r206, 8;
	add.s64 	%rd121, %rd2, %rd120;
	add.s64 	%rd122, %rd3, %rd120;
	ld.global.f64 	%fd173, [%rd121];
	ld.global.f64 	%fd174, [%rd122];
	cvt.rn.f32.f64 	%f355, %fd173;
	cvt.rn.f32.f64 	%f356, %fd174;
	fma.rn.f32 	%f357, %f355, %f356, %f478;
	ld.global.f64 	%fd175, [%rd121+4096];
	ld.global.f64 	%fd176, [%rd122+4096];
	cvt.rn.f32.f64 	%f358, %fd175;
	cvt.rn.f32.f64 	%f359, %fd176;
	fma.rn.f32 	%f360, %f358, %f359, %f357;
	ld.global.f64 	%fd177, [%rd121+8192];
	ld.global.f64 	%fd178, [%rd122+8192];
	cvt.rn.f32.f64 	%f361, %fd177;
	cvt.rn.f32.f64 	%f362, %fd178;
	fma.rn.f32 	%f363, %f361, %f362, %f360;
	ld.global.f64 	%fd179, [%rd121+12288];
	ld.global.f64 	%fd180, [%rd122+12288];
	cvt.rn.f32.f64 	%f364, %fd179;
	cvt.rn.f32.f64 	%f365, %fd180;
	fma.rn.f32 	%f478, %f364, %f365, %f363;
	add.s32 	%r206, %r206, 2048;
$L__BB6_16:
	setp.eq.s32 	%p32, %r15, 0;
	@%p32 bra 	$L__BB6_19;
	mul.wide.u32 	%rd123, %r206, 8;
	add.s64 	%rd127, %rd3, %rd123;
	add.s64 	%rd126, %rd2, %rd123;
	neg.s32 	%r209, %r15;
$L__BB6_18:
	.pragma "nounroll";
	ld.global.f64 	%fd181, [%rd126];
	ld.global.f64 	%fd182, [%rd127];
	cvt.rn.f32.f64 	%f366, %fd181;
	cvt.rn.f32.f64 	%f367, %fd182;
	fma.rn.f32 	%f478, %f366, %f367, %f478;
	add.s64 	%rd127, %rd127, 4096;
	add.s64 	%rd126, %rd126, 4096;
	add.s32 	%r209, %r209, 1;
	setp.ne.s32 	%p33, %r209, 0;
	@%p33 bra 	$L__BB6_18;
$L__BB6_19:
	setp.lt.u32 	%p34, %r51, 512;
	@%p34 bra 	$L__BB6_24;
	// begin inline asm
	mov.u32 %r171, %laneid;
	// end inline asm
	mov.b32 	%r173, %f478;
	mov.b32 	%r174, 1;
	mov.b32 	%r195, 31;
	mov.b32 	%r196, -1;
	// begin inline asm
	shfl.sync.down.b32 %r172, %r173, %r174, %r195, %r196;
	// end inline asm
	setp.gt.s32 	%p58, %r171, 30;
	mov.b32 	%f426, %r172;
	add.f32 	%f427, %f478, %f426;
	selp.f32 	%f428, %f478, %f427, %p58;
	mov.b32 	%r178, %f428;
	mov.b32 	%r179, 2;
	// begin inline asm
	shfl.sync.down.b32 %r177, %r178, %r179, %r195, %r196;
	// end inline asm
	setp.gt.s32 	%p59, %r171, 29;
	mov.b32 	%f429, %r177;
	add.f32 	%f430, %f428, %f429;
	selp.f32 	%f431, %f428, %f430, %p59;
	mov.b32 	%r183, %f431;
	mov.b32 	%r184, 4;
	// begin inline asm
	shfl.sync.down.b32 %r182, %r183, %r184, %r195, %r196;
	// end inline asm
	setp.gt.s32 	%p60, %r171, 27;
	mov.b32 	%f432, %r182;
	add.f32 	%f433, %f431, %f432;
	selp.f32 	%f434, %f431, %f433, %p60;
	mov.b32 	%r188, %f434;
	mov.b32 	%r189, 8;
	// begin inline asm
	shfl.sync.down.b32 %r187, %r188, %r189, %r195, %r196;
	// end inline asm
	setp.gt.s32 	%p61, %r171, 23;
	mov.b32 	%f435, %r187;
	add.f32 	%f436, %f434, %f435;
	selp.f32 	%f437, %f434, %f436, %p61;
	mov.b32 	%r193, %f437;
	mov.b32 	%r194, 16;
	// begin inline asm
	shfl.sync.down.b32 %r192, %r193, %r194, %r195, %r196;
	// end inline asm
	setp.gt.s32 	%p62, %r171, 15;
	mov.b32 	%f438, %r192;
	add.f32 	%f16, %f437, %f438;
	selp.f32 	%f490, %f437, %f16, %p62;
	setp.ne.s32 	%p63, %r171, 0;
	@%p63 bra 	$L__BB6_22;
	shr.u32 	%r197, %r1, 3;
	and.b32  	%r198, %r197, 124;
	mov.u32 	%r199, _ZZN3cub18CUB_300001_SM_10006detail6reduce28DeviceReduceSingleTileKernelINS2_10policy_hubIfjN4cuda3std3__44plusIfEEE10Policy1000EN6thrust24THRUST_300001_SM_1000_NS18transform_iteratorINSD_12zip_functionINS7_10multipliesIfEEEENSD_12zip_iteratorINS7_5tupleIJNSD_6detail15normal_iteratorINSD_10device_ptrIdEEEESP_EEEEENSD_11use_defaultESS_EEPfjS9_ffNS7_10__identityEEEvT0_T1_T2_T3_T4_T6_E12temp_storage;
	add.s32 	%r200, %r199, %r198;
	st.shared.f32 	[%r200+16], %f16;
$L__BB6_22:
	bar.sync 	0;
	setp.ne.s32 	%p64, %r1, 0;
	@%p64 bra 	$L__BB6_50;
	ld.shared.f32 	%f439, [_ZZN3cub18CUB_300001_SM_10006detail6reduce28DeviceReduceSingleTileKernelINS2_10policy_hubIfjN4cuda3std3__44plusIfEEE10Policy1000EN6thrust24THRUST_300001_SM_1000_NS18transform_iteratorINSD_12zip_functionINS7_10multipliesIfEEEENSD_12zip_iteratorINS7_5tupleIJNSD_6detail15normal_iteratorINSD_10device_ptrIdEEEESP_EEEEENSD_11use_defaultESS_EEPfjS9_ffNS7_10__identityEEEvT0_T1_T2_T3_T4_T6_E12temp_storage+20];
	add.f32 	%f440, %f490, %f439;
	ld.shared.f32 	%f441, [_ZZN3cub18CUB_300001_SM_10006detail6reduce28DeviceReduceSingleTileKernelINS2_10policy_hubIfjN4cuda3std3__44plusIfEEE10Policy1000EN6thrust24THRUST_300001_SM_1000_NS18transform_iteratorINSD_12zip_functionINS7_10multipliesIfEEEENSD_12zip_iteratorINS7_5tupleIJNSD_6detail15normal_iteratorINSD_10device_ptrIdEEEESP_EEEEENSD_11use_defaultESS_EEPfjS9_ffNS7_10__identityEEEvT0_T1_T2_T3_T4_T6_E12temp_storage+24];
	add.f32 	%f442, %f440, %f441;
	ld.shared.f32 	%f443, [_ZZN3cub18CUB_300001_SM_10006detail6reduce28DeviceReduceSingleTileKernelINS2_10policy_hubIfjN4cuda3std3__44plusIfEEE10Policy1000EN6thrust24THRUST_300001_SM_1000_NS18transform_iteratorINSD_12zip_functionINS7_10multipliesIfEEEENSD_12zip_iteratorINS7_5tupleIJNSD_6detail15normal_iteratorINSD_10device_ptrIdEEEESP_EEEEENSD_11use_defaultESS_EEPfjS9_ffNS7_10__identityEEEvT0_T1_T2_T3_T4_T6_E12temp_storage+28];
	add.f32 	%f444, %f442, %f443;
	ld.shared.f32 	%f445, [_ZZN3cub18CUB_300001_SM_10006detail6reduce28DeviceReduceSingleTileKernelINS2_10policy_hubIfjN4cuda3std3__44plusIfEEE10Policy1000EN6thrust24THRUST_300001_SM_1000_NS18transform_iteratorINSD_12zip_functionINS7_10multipliesIfEEEENSD_12zip_iteratorINS7_5tupleIJNSD_6detail15normal_iteratorINSD_10device_ptrIdEEEESP_EEEEENSD_11use_defaultESS_EEPfjS9_ffNS7_10__identityEEEvT0_T1_T2_T3_T4_T6_E12temp_storage+32];
	add.f32 	%f446, %f444, %f445;
	ld.shared.f32 	%f447, [_ZZN3cub18CUB_300001_SM_10006detail6reduce28DeviceReduceSingleTileKernelINS2_10policy_hubIfjN4cuda3std3__44plusIfEEE10Policy1000EN6thrust24THRUST_300001_SM_1000_NS18transform_iteratorINSD_12zip_functionINS7_10multipliesIfEEEENSD_12zip_iteratorINS7_5tupleIJNSD_6detail15normal_iteratorINSD_10device_ptrIdEEEESP_EEEEENSD_11use_defaultESS_EEPfjS9_ffNS7_10__identityEEEvT0_T1_T2_T3_T4_T6_E12temp_storage+36];
	add.f32 	%f448, %f446, %f447;
	ld.shared.f32 	%f449, [_ZZN3cub18CUB_300001_SM_10006detail6reduce28DeviceReduceSingleTileKernelINS2_10policy_hubIfjN4cuda3std3__44plusIfEEE10Policy1000EN6thrust24THRUST_300001_SM_1000_NS18transform_iteratorINSD_12zip_functionINS7_10multipliesIfEEEENSD_12zip_iteratorINS7_5tupleIJNSD_6detail15normal_iteratorINSD_10device_ptrIdEEEESP_EEEEENSD_11use_defaultESS_EEPfjS9_ffNS7_10__identityEEEvT0_T1_T2_T3_T4_T6_E12temp_storage+40];
	add.f32 	%f450, %f448, %f449;
	ld.shared.f32 	%f451, [_ZZN3cub18CUB_300001_SM_10006detail6reduce28DeviceReduceSingleTileKernelINS2_10policy_hubIfjN4cuda3std3__44plusIfEEE10Policy1000EN6thrust24THRUST_300001_SM_1000_NS18transform_iteratorINSD_12zip_functionINS7_10multipliesIfEEEENSD_12zip_iteratorINS7_5tupleIJNSD_6detail15normal_iteratorINSD_10device_ptrIdEEEESP_EEEEENSD_11use_defaultESS_EEPfjS9_ffNS7_10__identityEEEvT0_T1_T2_T3_T4_T6_E12temp_storage+44];
	add.f32 	%f452, %f450, %f451;
	ld.shared.f32 	%f453, [_ZZN3cub18CUB_300001_SM_10006detail6reduce28DeviceReduceSingleTileKernelINS2_10policy_hubIfjN4cuda3std3__44plusIfEEE10Policy1000EN6thrust24THRUST_300001_SM_1000_NS18transform_iteratorINSD_12zip_functionINS7_10multipliesIfEEEENSD_12zip_iteratorINS7_5tupleIJNSD_6detail15normal_iteratorINSD_10device_ptrIdEEEESP_EEEEENSD_11use_defaultESS_EEPfjS9_ffNS7_10__identityEEEvT0_T1_T2_T3_T4_T6_E12temp_storage+48];
	add.f32 	%f454, %f452, %f453;
	ld.shared.f32 	%f455, [_ZZN3cub18CUB_300001_SM_10006detail6reduce28DeviceReduceSingleTileKernelINS2_10policy_hubIfjN4cuda3std3__44plusIfEEE10Policy1000EN6thrust24THRUST_300001_SM_1000_NS18transform_iteratorINSD_12zip_functionINS7_10multipliesIfEEEENSD_12zip_iteratorINS7_5tupleIJNSD_6detail15normal_iteratorINSD_10device_ptrIdEEEESP_EEEEENSD_11use_defaultESS_EEPfjS9_ffNS7_10__identityEEEvT0_T1_T2_T3_T4_T6_E12temp_storage+52];
	add.f32 	%f456, %f454, %f455;
	ld.shared.f32 	%f457, [_ZZN3cub18CUB_300001_SM_10006detail6reduce28DeviceReduceSingleTileKernelINS2_10policy_hubIfjN4cuda3std3__44plusIfEEE10Policy1000EN6thrust24THRUST_300001_SM_1000_NS18transform_iteratorINSD_12zip_functionINS7_10multipliesIfEEEENSD_12zip_iteratorINS7_5tupleIJNSD_6detail15normal_iteratorINSD_10device_ptrIdEEEESP_EEEEENSD_11use_defaultESS_EEPfjS9_ffNS7_10__identityEEEvT0_T1_T2_T3_T4_T6_E12temp_storage+56];
	add.f32 	%f458, %f456, %f457;
	ld.shared.f32 	%f459, [_ZZN3cub18CUB_300001_SM_10006detail6reduce28DeviceReduceSingleTileKernelINS2_10policy_hubIfjN4cuda3std3__44plusIfEEE10Policy1000EN6thrust24THRUST_300001_SM_1000_NS18transform_iteratorINSD_12zip_functionINS7_10multipliesIfEEEENSD_12zip_iteratorINS7_5tupleIJNSD_6detail15normal_iteratorINSD_10device_ptrIdEEEESP_EEEEENSD_11use_defaultESS_EEPfjS9_ffNS7_10__identityEEEvT0_T1_T2_T3_T4_T6_E12temp_storage+60];
	add.f32 	%f460, %f458, %f459;
	ld.shared.f32 	%f461, [_ZZN3cub18CUB_300001_SM_10006detail6reduce28DeviceReduceSingleTileKernelINS2_10policy_hubIfjN4cuda3std3__44plusIfEEE10Policy1000EN6thrust24THRUST_300001_SM_1000_NS18transform_iteratorINSD_12zip_functionINS7_10multipliesIfEEEENSD_12zip_iteratorINS7_5tupleIJNSD_6detail15normal_iteratorINSD_10device_ptrIdEEEESP_EEEEENSD_11use_defaultESS_EEPfjS9_ffNS7_10__identityEEEvT0_T1_T2_T3_T4_T6_E12temp_storage+64];
	add.f32 	%f462, %f460, %f461;
	ld.shared.f32 	%f463, [_ZZN3cub18CUB_300001_SM_10006detail6reduce28DeviceReduceSingleTileKernelINS2_10policy_hubIfjN4cuda3std3__44plusIfEEE10Policy1000EN6thrust24THRUST_300001_SM_1000_NS18transform_iteratorINSD_12zip_functionINS7_10multipliesIfEEEENSD_12zip_iteratorINS7_5tupleIJNSD_6detail15normal_iteratorINSD_10device_ptrIdEEEESP_EEEEENSD_11use_defaultESS_EEPfjS9_ffNS7_10__identityEEEvT0_T1_T2_T3_T4_T6_E12temp_storage+68];
	add.f32 	%f464, %f462, %f463;
	ld.shared.f32 	%f465, [_ZZN3cub18CUB_300001_SM_10006detail6reduce28DeviceReduceSingleTileKernelINS2_10policy_hubIfjN4cuda3std3__44plusIfEEE10Policy1000EN6thrust24THRUST_300001_SM_1000_NS18transform_iteratorINSD_12zip_functionINS7_10multipliesIfEEEENSD_12zip_iteratorINS7_5tupleIJNSD_6detail15normal_iteratorINSD_10device_ptrIdEEEESP_EEEEENSD_11use_defaultESS_EEPfjS9_ffNS7_10__identityEEEvT0_T1_T2_T3_T4_T6_E12temp_storage+72];
	add.f32 	%f466, %f464, %f465;
	ld.shared.f32 	%f467, [_ZZN3cub18CUB_300001_SM_10006detail6reduce28DeviceReduceSingleTileKernelINS2_10policy_hubIfjN4cuda3std3__44plusIfEEE10Policy1000EN6thrust24THRUST_300001_SM_1000_NS18transform_iteratorINSD_12zip_functionINS7_10multipliesIfEEEENSD_12zip_iteratorINS7_5tupleIJNSD_6detail15normal_iteratorINSD_10device_ptrIdEEEESP_EEEEENSD_11use_defaultESS_EEPfjS9_ffNS7_10__identityEEEvT0_T1_T2_T3_T4_T6_E12temp_storage+76];
	add.f32 	%f490, %f466, %f467;
	bra.uni 	$L__BB6_50;
$L__BB6_24:
	// begin inline asm
	mov.u32 %r133, %laneid;
	// end inline asm
	and.b32  	%r159, %r1, 992;
	add.s32 	%r160, %r159, 32;
	setp.gt.u32 	%p35, %r160, %r51;
	not.b32 	%r161, %r159;
	add.s32 	%r162, %r51, %r161;
	selp.b32 	%r157, %r162, 31, %p35;
	mov.b32 	%r135, %f478;
	mov.b32 	%r136, 1;
	mov.b32 	%r158, -1;
	// begin inline asm
	shfl.sync.down.b32 %r134, %r135, %r136, %r157, %r158;
	// end inline asm
	setp.lt.s32 	%p36, %r133, %r157;
	mov.b32 	%f368, %r134;
	add.f32 	%f369, %f478, %f368;
	selp.f32 	%f370, %f369, %f478, %p36;
	mov.b32 	%r140, %f370;
	mov.b32 	%r141, 2;
	// begin inline asm
	shfl.sync.down.b32 %r139, %r140, %r141, %r157, %r158;
	// end inline asm
	add.s32 	%r163, %r133, 2;
	setp.gt.s32 	%p37, %r163, %r157;
	mov.b32 	%f371, %r139;
	add.f32 	%f372, %f370, %f371;
	selp.f32 	%f373, %f370, %f372, %p37;
	mov.b32 	%r145, %f373;
	mov.b32 	%r146, 4;
	// begin inline asm
	shfl.sync.down.b32 %r144, %r145, %r146, %r157, %r158;
	// end inline asm
	add.s32 	%r164, %r133, 4;
	setp.gt.s32 	%p38, %r164, %r157;
	mov.b32 	%f374, %r144;
	add.f32 	%f375, %f373, %f374;
	selp.f32 	%f376, %f373, %f375, %p38;
	mov.b32 	%r150, %f376;
	mov.b32 	%r151, 8;
	// begin inline asm
	shfl.sync.down.b32 %r149, %r150, %r151, %r157, %r158;
	// end inline asm
	add.s32 	%r165, %r133, 8;
	setp.gt.s32 	%p39, %r165, %r157;
	mov.b32 	%f377, %r149;
	add.f32 	%f378, %f376, %f377;
	selp.f32 	%f379, %f376, %f378, %p39;
	mov.b32 	%r155, %f379;
	mov.b32 	%r156, 16;
	// begin inline asm
	shfl.sync.down.b32 %r154, %r155, %r156, %r157, %r158;
	// end inline asm
	add.s32 	%r166, %r133, 16;
	setp.gt.s32 	%p40, %r166, %r157;
	mov.b32 	%f380, %r154;
	add.f32 	%f381, %f379, %f380;
	selp.f32 	%f490, %f379, %f381, %p40;
	setp.ne.s32 	%p41, %r133, 0;
	@%p41 bra 	$L__BB6_26;
	shr.u32 	%r167, %r1, 3;
	and.b32  	%r168, %r167, 124;
	mov.u32 	%r169, _ZZN3cub18CUB_300001_SM_10006detail6reduce28DeviceReduceSingleTileKernelINS2_10policy_hubIfjN4cuda3std3__44plusIfEEE10Policy1000EN6thrust24THRUST_300001_SM_1000_NS18transform_iteratorINSD_12zip_functionINS7_10multipliesIfEEEENSD_12zip_iteratorINS7_5tupleIJNSD_6detail15normal_iteratorINSD_10device_ptrIdEEEESP_EEEEENSD_11use_defaultESS_EEPfjS9_ffNS7_10__identityEEEvT0_T1_T2_T3_T4_T6_E12temp_storage;
	add.s32 	%r170, %r169, %r168;
	st.shared.f32 	[%r170+16], %f490;
$L__BB6_26:
	bar.sync 	0;
	setp.ne.s32 	%p42, %r1, 0;
	@%p42 bra 	$L__BB6_50;
	setp.gt.u32 	%p43, %r51, 32;
	ld.shared.f32 	%f382, [_ZZN3cub18CUB_300001_SM_10006detail6reduce28DeviceReduceSingleTileKernelINS2_10policy_hubIfjN4cuda3std3__44plusIfEEE10Policy1000EN6thrust24THRUST_300001_SM_1000_NS18transform_iteratorINSD_12zip_functionINS7_10multipliesIfEEEENSD_12zip_iteratorINS7_5tupleIJNSD_6detail15normal_iteratorINSD_10device_ptrIdEEEESP_EEEEENSD_11use_defaultESS_EEPfjS9_ffNS7_10__identityEEEvT0_T1_T2_T3_T4_T6_E12temp_storage+20];
	add.f32 	%f383, %f490, %f382;
	selp.f32 	%f384, %f383, %f490, %p43;
	setp.gt.u32 	%p44, %r51, 64;
	ld.shared.f32 	%f385, [_ZZN3cub18CUB_300001_SM_10006detail6reduce28DeviceReduceSingleTileKernelINS2_10policy_hubIfjN4cuda3std3__44plusIfEEE10Policy1000EN6thrust24THRUST_300001_SM_1000_NS18transform_iteratorINSD_12zip_functionINS7_10multipliesIfEEEENSD_12zip_iteratorINS7_5tupleIJNSD_6detail15normal_iteratorINSD_10device_ptrIdEEEESP_EEEEENSD_11use_defaultESS_EEPfjS9_ffNS7_10__identityEEEvT0_T1_T2_T3_T4_T6_E12temp_storage+24];
	add.f32 	%f386, %f385, %f384;
	selp.f32 	%f387, %f386, %f384, %p44;
	setp.gt.u32 	%p45, %r51, 96;
	ld.shared.f32 	%f388, [_ZZN3cub18CUB_300001_SM_10006detail6reduce28DeviceReduceSingleTileKernelINS2_10policy_hubIfjN4cuda3std3__44plusIfEEE10Policy1000EN6thrust24THRUST_300001_SM_1000_NS18transform_iteratorINSD_12zip_functionINS7_10multipliesIfEEEENSD_12zip_iteratorINS7_5tupleIJNSD_6detail15normal_iteratorINSD_10device_ptrIdEEEESP_EEEEENSD_11use_defaultESS_EEPfjS9_ffNS7_10__identityEEEvT0_T1_T2_T3_T4_T6_E12temp_storage+28];
	add.f32 	%f389, %f388, %f387;
	selp.f32 	%f390, %f389, %f387, %p45;
	setp.gt.u32 	%p46, %r51, 128;
	ld.shared.f32 	%f391, [_ZZN3cub18CUB_300001_SM_10006detail6reduce28DeviceReduceSingleTileKernelINS2_10policy_hubIfjN4cuda3std3__44plusIfEEE10Policy1000EN6thrust24THRUST_300001_SM_1000_NS18transform_iteratorINSD_12zip_functionINS7_10multipliesIfEEEENSD_12zip_iteratorINS7_5tupleIJNSD_6detail15normal_iteratorINSD_10device_ptrIdEEEESP_EEEEENSD_11use_defaultESS_EEPfjS9_ffNS7_10__identityEEEvT0_T1_T2_T3_T4_T6_E12temp_storage+32];
	add.f32 	%f392, %f391, %f390;
	selp.f32 	%f393, %f392, %f390, %p46;
	setp.gt.u32 	%p47, %r51, 160;
	ld.shared.f32 	%f394, [_ZZN3cub18CUB_300001_SM_10006detail6reduce28DeviceReduceSingleTileKernelINS2_10policy_hubIfjN4cuda3std3__44plusIfEEE10Policy1000EN6thrust24THRUST_300001_SM_1000_NS18transform_iteratorINSD_12zip_functionINS7_10multipliesIfEEEENSD_12zip_iteratorINS7_5tupleIJNSD_6detail15normal_iteratorINSD_10device_ptrIdEEEESP_EEEEENSD_11use_defaultESS_EEPfjS9_ffNS7_10__identityEEEvT0_T1_T2_T3_T4_T6_E12temp_storage+36];
	add.f32 	%f395, %f394, %f393;
	selp.f32 	%f396, %f395, %f393, %p47;
	setp.gt.u32 	%p48, %r51, 192;
	ld.shared.f32 	%f397, [_ZZN3cub18CUB_300001_SM_10006detail6reduce28DeviceReduceSingleTileKernelINS2_10policy_hubIfjN4cuda3std3__44plusIfEEE10Policy1000EN6thrust24THRUST_300001_SM_1000_NS18transform_iteratorINSD_12zip_functionINS7_10multipliesIfEEEENSD_12zip_iteratorINS7_5tupleIJNSD_6detail15normal_iteratorINSD_10device_ptrIdEEEESP_EEEEENSD_11use_defaultESS_EEPfjS9_ffNS7_10__identityEEEvT0_T1_T2_T3_T4_T6_E12temp_storage+40];
	add.f32 	%f398, %f397, %f396;
	selp.f32 	%f399, %f398, %f396, %p48;
	setp.gt.u32 	%p49, %r51, 224;
	ld.shared.f32 	%f400, [_ZZN3cub18CUB_300001_SM_10006detail6reduce28DeviceReduceSingleTileKernelINS2_10policy_hubIfjN4cuda3std3__44plusIfEEE10Policy1000EN6thrust24THRUST_300001_SM_1000_NS18transform_iteratorINSD_12zip_functionINS7_10multipliesIfEEEENSD_12zip_iteratorINS7_5tupleIJNSD_6detail15normal_iteratorINSD_10device_ptrIdEEEESP_EEEEENSD_11use_defaultESS_EEPfjS9_ffNS7_10__identityEEEvT0_T1_T2_T3_T4_T6_E12temp_storage+44];
	add.f32 	%f401, %f400, %f399;
	selp.f32 	%f402, %f401, %f399, %p49;
	setp.gt.u32 	%p50, %r51, 256;
	ld.shared.f32 	%f403, [_ZZN3cub18CUB_300001_SM_10006detail6reduce28DeviceReduceSingleTileKernelINS2_10policy_hubIfjN4cuda3std3__44plusIfEEE10Policy1000EN6thrust24THRUST_300001_SM_1000_NS18transform_iteratorINSD_12zip_functionINS7_10multipliesIfEEEENSD_12zip_iteratorINS7_5tupleIJNSD_6detail15normal_iteratorINSD_10device_ptrIdEEEESP_EEEEENSD_11use_defaultESS_EEPfjS9_ffNS7_10__identityEEEvT0_T1_T2_T3_T4_T6_E12temp_storage+48];
	add.f32 	%f404, %f403, %f402;
	selp.f32 	%f405, %f404, %f402, %p50;
	setp.gt.u32 	%p51, %r51, 288;
	ld.shared.f32 	%f406, [_ZZN3cub18CUB_300001_SM_10006detail6reduce28DeviceReduceSingleTileKernelINS2_10policy_hubIfjN4cuda3std3__44plusIfEEE10Policy1000EN6thrust24THRUST_300001_SM_1000_NS18transform_iteratorINSD_12zip_functionINS7_10multipliesIfEEEENSD_12zip_iteratorINS7_5tupleIJNSD_6detail15normal_iteratorINSD_10device_ptrIdEEEESP_EEEEENSD_11use_defaultESS_EEPfjS9_ffNS7_10__identityEEEvT0_T1_T2_T3_T4_T6_E12temp_storage+52];
	add.f32 	%f407, %f406, %f405;
	selp.f32 	%f408, %f407, %f405, %p51;
	setp.gt.u32 	%p52, %r51, 320;
	ld.shared.f32 	%f409, [_ZZN3cub18CUB_300001_SM_10006detail6reduce28DeviceReduceSingleTileKernelINS2_10policy_hubIfjN4cuda3std3__44plusIfEEE10Policy1000EN6thrust24THRUST_300001_SM_1000_NS18transform_iteratorINSD_12zip_functionINS7_10multipliesIfEEEENSD_12zip_iteratorINS7_5tupleIJNSD_6detail15normal_iteratorINSD_10device_ptrIdEEEESP_EEEEENSD_11use_defaultESS_EEPfjS9_ffNS7_10__identityEEEvT0_T1_T2_T3_T4_T6_E12temp_storage+56];
	add.f32 	%f410, %f409, %f408;
	selp.f32 	%f411, %f410, %f408, %p52;
	setp.gt.u32 	%p53, %r51, 352;
	ld.shared.f32 	%f412, [_ZZN3cub18CUB_300001_SM_10006detail6reduce28DeviceReduceSingleTileKernelINS2_10policy_hubIfjN4cuda3std3__44plusIfEEE10Policy1000EN6thrust24THRUST_300001_SM_1000_NS18transform_iteratorINSD_12zip_functionINS7_10multipliesIfEEEENSD_12zip_iteratorINS7_5tupleIJNSD_6detail15normal_iteratorINSD_10device_ptrIdEEEESP_EEEEENSD_11use_defaultESS_EEPfjS9_ffNS7_10__identityEEEvT0_T1_T2_T3_T4_T6_E12temp_storage+60];
	add.f32 	%f413, %f412, %f411;
	selp.f32 	%f414, %f413, %f411, %p53;
	setp.gt.u32 	%p54, %r51, 384;
	ld.shared.f32 	%f415, [_ZZN3cub18CUB_300001_SM_10006detail6reduce28DeviceReduceSingleTileKernelINS2_10policy_hubIfjN4cuda3std3__44plusIfEEE10Policy1000EN6thrust24THRUST_300001_SM_1000_NS18transform_iteratorINSD_12zip_functionINS7_10multipliesIfEEEENSD_12zip_iteratorINS7_5tupleIJNSD_6detail15normal_iteratorINSD_10device_ptrIdEEEESP_EEEEENSD_11use_defaultESS_EEPfjS9_ffNS7_10__identityEEEvT0_T1_T2_T3_T4_T6_E12temp_storage+64];
	add.f32 	%f416, %f415, %f414;
	selp.f32 	%f417, %f416, %f414, %p54;
	setp.gt.u32 	%p55, %r51, 416;
	ld.shared.f32 	%f418, [_ZZN3cub18CUB_300001_SM_10006detail6reduce28DeviceReduceSingleTileKernelINS2_10policy_hubIfjN4cuda3std3__44plusIfEEE10Policy1000EN6thrust24THRUST_300001_SM_1000_NS18transform_iteratorINSD_12zip_functionINS7_10multipliesIfEEEENSD_12zip_iteratorINS7_5tupleIJNSD_6detail15normal_iteratorINSD_10device_ptrIdEEEESP_EEEEENSD_11use_defaultESS_EEPfjS9_ffNS7_10__identityEEEvT0_T1_T2_T3_T4_T6_E12temp_storage+68];
	add.f32 	%f419, %f418, %f417;
	selp.f32 	%f420, %f419, %f417, %p55;
	setp.gt.u32 	%p56, %r51, 448;
	ld.shared.f32 	%f421, [_ZZN3cub18CUB_300001_SM_10006detail6reduce28DeviceReduceSingleTileKernelINS2_10policy_hubIfjN4cuda3std3__44plusIfEEE10Policy1000EN6thrust24THRUST_300001_SM_1000_NS18transform_iteratorINSD_12zip_functionINS7_10multipliesIfEEEENSD_12zip_iteratorINS7_5tupleIJNSD_6detail15normal_iteratorINSD_10device_ptrIdEEEESP_EEEEENSD_11use_defaultESS_EEPfjS9_ffNS7_10__identityEEEvT0_T1_T2_T3_T4_T6_E12temp_storage+72];
	add.f32 	%f422, %f421, %f420;
	selp.f32 	%f423, %f422, %f420, %p56;
	setp.gt.u32 	%p57, %r51, 480;
	ld.shared.f32 	%f424, [_ZZN3cub18CUB_300001_SM_10006detail6reduce28DeviceReduceSingleTileKernelINS2_10policy_hubIfjN4cuda3std3__44plusIfEEE10Policy1000EN6thrust24THRUST_300001_SM_1000_NS18transform_iteratorINSD_12zip_functionINS7_10multipliesIfEEEENSD_12zip_iteratorINS7_5tupleIJNSD_6detail15normal_iteratorINSD_10device_ptrIdEEEESP_EEEEENSD_11use_defaultESS_EEPfjS9_ffNS7_10__identityEEEvT0_T1_T2_T3_T4_T6_E12temp_storage+76];
	add.f32 	%f425, %f424, %f423;
	selp.f32 	%f490, %f425, %f423, %p57;
	bra.uni 	$L__BB6_50;
$L__BB6_28:
	mov.u32 	%r21, %tid.x;
	mul.wide.u32 	%rd21, %r21, 8;
	add.s64 	%rd16, %rd2, %rd21;
	add.s64 	%rd17, %rd3, %rd21;
	ld.global.f64 	%fd1, [%rd16];
	ld.global.f64 	%fd2, [%rd17];
	cvt.rn.f32.f64 	%f43, %fd1;
	cvt.rn.f32.f64 	%f44, %fd2;
	ld.global.f64 	%fd3, [%rd16+4096];
	ld.global.f64 	%fd4, [%rd17+4096];
	cvt.rn.f32.f64 	%f45, %fd3;
	cvt.rn.f32.f64 	%f46, %fd4;
	mul.f32 	%f47, %f45, %f46;
	ld.global.f64 	%fd5, [%rd16+8192];
	ld.global.f64 	%fd6, [%rd17+8192];
	cvt.rn.f32.f64 	%f48, %fd5;
	cvt.rn.f32.f64 	%f49, %fd6;
	ld.global.f64 	%fd7, [%rd16+12288];
	ld.global.f64 	%fd8, [%rd17+12288];
	cvt.rn.f32.f64 	%f50, %fd7;
	cvt.rn.f32.f64 	%f51, %fd8;
	mul.f32 	%f52, %f50, %f51;
	ld.global.f64 	%fd9, [%rd16+16384];
	ld.global.f64 	%fd10, [%rd17+16384];
	cvt.rn.f32.f64 	%f53, %fd9;
	cvt.rn.f32.f64 	%f54, %fd10;
	ld.global.f64 	%fd11, [%rd16+20480];
	ld.global.f64 	%fd12, [%rd17+20480];
	cvt.rn.f32.f64 	%f55, %fd11;
	cvt.rn.f32.f64 	%f56, %fd12;
	mul.f32 	%f57, %f55, %f56;
	ld.global.f64 	%fd13, [%rd16+24576];
	ld.global.f64 	%fd14, [%rd17+24576];
	cvt.rn.f32.f64 	%f58, %fd13;
	cvt.rn.f32.f64 	%f59, %fd14;
	ld.global.f64 	%fd15, [%rd16+28672];
	ld.global.f64 	%fd16, [%rd17+28672];
	cvt.rn.f32.f64 	%f60, %fd15;
	cvt.rn.f32.f64 	%f61, %fd16;
	mul.f32 	%f62, %f60, %f61;
	ld.global.f64 	%fd17, [%rd16+32768];
	ld.global.f64 	%fd18, [%rd17+32768];
	cvt.rn.f32.f64 	%f63, %fd17;
	cvt.rn.f32.f64 	%f64, %fd18;
	ld.global.f64 	%fd19, [%rd16+36864];
	ld.global.f64 	%fd20, [%rd17+36864];
	cvt.rn.f32.f64 	%f65, %fd19;
	cvt.rn.f32.f64 	%f66, %fd20;
	mul.f32 	%f67, %f65, %f66;
	ld.global.f64 	%fd21, [%rd16+40960];
	ld.global.f64 	%fd22, [%rd17+40960];
	cvt.rn.f32.f64 	%f68, %fd21;
	cvt.rn.f32.f64 	%f69, %fd22;
	ld.global.f64 	%fd23, [%rd16+45056];
	ld.global.f64 	%fd24, [%rd17+45056];
	cvt.rn.f32.f64 	%f70, %fd23;
	cvt.rn.f32.f64 	%f71, %fd24;
	mul.f32 	%f72, %f70, %f71;
	ld.global.f64 	%fd25, [%rd16+49152];
	ld.global.f64 	%fd26, [%rd17+49152];
	cvt.rn.f32.f64 	%f73, %fd25;
	cvt.rn.f32.f64 	%f74, %fd26;
	ld.global.f64 	%fd27, [%rd16+53248];
	ld.global.f64 	%fd28, [%rd17+53248];
	cvt.rn.f32.f64 	%f75, %fd27;
	cvt.rn.f32.f64 	%f76, %fd28;
	mul.f32 	%f77, %f75, %f76;
	ld.global.f64 	%fd29, [%rd16+57344];
	ld.global.f64 	%fd30, [%rd17+57344];
	cvt.rn.f32.f64 	%f78, %fd29;
	cvt.rn.f32.f64 	%f79, %fd30;
	ld.global.f64 	%fd31, [%rd16+61440];
	ld.global.f64 	%fd32, [%rd17+61440];
	cvt.rn.f32.f64 	%f80, %fd31;
	cvt.rn.f32.f64 	%f81, %fd32;
	mul.f32 	%f82, %f80, %f81;
	fma.rn.f32 	%f83, %f43, %f44, %f47;
	fma.rn.f32 	%f84, %f48, %f49, %f52;
	fma.rn.f32 	%f85, %f53, %f54, %f57;
	fma.rn.f32 	%f86, %f58, %f59, %f62;
	fma.rn.f32 	%f87, %f63, %f64, %f67;
	fma.rn.f32 	%f88, %f68, %f69, %f72;
	fma.rn.f32 	%f89, %f73, %f74, %f77;
	fma.rn.f32 	%f90, %f78, %f79, %f82;
	add.f32 	%f91, %f83, %f84;
	add.f32 	%f92, %f85, %f86;
	add.f32 	%f93, %f87, %f88;
	add.f32 	%f94, %f89, %f90;
	add.f32 	%f95, %f91, %f92;
	add.f32 	%f96, %f93, %f94;
	add.f32 	%f489, %f95, %f96;
	add.s32 	%r22, %r51, -8192;
	setp.lt.u32 	%p3, %r22, 8192;
	mov.b32 	%r211, 8192;
	@%p3 bra 	$L__BB6_32;
	mov.b32 	%r211, 8192;
$L__BB6_30:
	mul.wide.u32 	%rd22, %r211, 8;
	add.s64 	%rd23, %rd16, %rd22;
	add.s64 	%rd24, %rd17, %rd22;
	ld.global.f64 	%fd33, [%rd23];
	ld.global.f64 	%fd34, [%rd24];
	cvt.rn.f32.f64 	%f97, %fd33;
	cvt.rn.f32.f64 	%f98, %fd34;
	ld.global.f64 	%fd35, [%rd23+4096];
	ld.global.f64 	%fd36, [%rd24+4096];
	cvt.rn.f32.f64 	%f99, %fd35;
	cvt.rn.f32.f64 	%f100, %fd36;
	ld.global.f64 	%fd37, [%rd23+8192];
	ld.global.f64 	%fd38, [%rd24+8192];
	cvt.rn.f32.f64 	%f101, %fd37;
	cvt.rn.f32.f64 	%f102, %fd38;
	mul.f32 	%f103, %f101, %f102;
	ld.global.f64 	%fd39, [%rd23+12288];
	ld.global.f64 	%fd40, [%rd24+12288];
	cvt.rn.f32.f64 	%f104, %fd39;
	cvt.rn.f32.f64 	%f105, %fd40;
	ld.global.f64 	%fd41, [%rd23+16384];
	ld.global.f64 	%fd42, [%rd24+16384];
	cvt.rn.f32.f64 	%f106, %fd41;
	cvt.rn.f32.f64 	%f107, %fd42;
	mul.f32 	%f108, %f106, %f107;
	ld.global.f64 	%fd43, [%rd23+20480];
	ld.global.f64 	%fd44, [%rd24+20480];
	cvt.rn.f32.f64 	%f109, %fd43;
	cvt.rn.f32.f64 	%f110, %fd44;
	ld.global.f64 	%fd45, [%rd23+24576];
	ld.global.f64 	%fd46, [%rd24+24576];
	cvt.rn.f32.f64 	%f111, %fd45;
	cvt.rn.f32.f64 	%f112, %fd46;
	mul.f32 	%f113, %f111, %f112;
	ld.global.f64 	%fd47, [%rd23+28672];
	ld.global.f64 	%fd48, [%rd24+28672];
	cvt.rn.f32.f64 	%f114, %fd47;
	cvt.rn.f32.f64 	%f115, %fd48;
	ld.global.f64 	%fd49, [%rd23+32768];
	ld.global.f64 	%fd50, [%rd24+32768];
	cvt.rn.f32.f64 	%f116, %fd49;
	cvt.rn.f32.f64 	%f117, %fd50;
	mul.f32 	%f118, %f116, %f117;
	ld.global.f64 	%fd51, [%rd23+36864];
	ld.global.f64 	%fd52, [%rd24+36864];
	cvt.rn.f32.f64 	%f119, %fd51;
	cvt.rn.f32.f64 	%f120, %fd52;
	ld.global.f64 	%fd53, [%rd23+40960];
	ld.global.f64 	%fd54, [%rd24+40960];
	cvt.rn.f32.f64 	%f121, %fd53;
	cvt.rn.f32.f64 	%f122, %fd54;
	mul.f32 	%f123, %f121, %f122;
	ld.global.f64 	%fd55, [%rd23+45056];
	ld.global.f64 	%fd56, [%rd24+45056];
	cvt.rn.f32.f64 	%f124, %fd55;
	cvt.rn.f32.f64 	%f125, %fd56;
	ld.global.f64 	%fd57, [%rd23+49152];
	ld.global.f64 	%fd58, [%rd24+49152];
	cvt.rn.f32.f64 	%f126, %fd57;
	cvt.rn.f32.f64 	%f127, %fd58;
	mul.f32 	%f128, %f126, %f127;
	ld.global.f64 	%fd59, [%rd23+53248];
	ld.global.f64 	%fd60, [%rd24+53248];
	cvt.rn.f32.f64 	%f129, %fd59;
	cvt.rn.f32.f64 	%f130, %fd60;
	ld.global.f64 	%fd61, [%rd23+57344];
	ld.global.f64 	%fd62, [%rd24+57344];
	cvt.rn.f32.f64 	%f131, %fd61;
	cvt.rn.f32.f64 	%f132, %fd62;
	mul.f32 	%f133, %f131, %f132;
	ld.global.f64 	%fd63, [%rd23+61440];
	ld.global.f64 	%fd64, [%rd24+61440];
	cvt.rn.f32.f64 	%f134, %fd63;
	cvt.rn.f32.f64 	%f135, %fd64;
	fma.rn.f32 	%f136, %f97, %f98, %f489;
	fma.rn.f32 	%f137, %f99, %f100, %f103;
	fma.rn.f32 	%f138, %f104, %f105, %f108;
	fma.rn.f32 	%f139, %f109, %f110, %f113;
	fma.rn.f32 	%f140, %f114, %f115, %f118;
	fma.rn.f32 	%f141, %f119, %f120, %f123;
	fma.rn.f32 	%f142, %f124, %f125, %f128;
	fma.rn.f32 	%f143, %f129, %f130, %f133;
	add.f32 	%f144, %f136, %f137;
	add.f32 	%f145, %f138, %f139;
	add.f32 	%f146, %f140, %f141;
	add.f32 	%f147, %f142, %f143;
	add.f32 	%f148, %f144, %f145;
	add.f32 	%f149, %f146, %f147;
	add.f32 	%f150, %f148, %f149;
	fma.rn.f32 	%f489, %f134, %f135, %f150;
	sub.s32 	%r64, %r51, %r211;
	setp.lt.u32 	%p4, %r64, 8192;
	@%p4 bra 	$L__BB6_46;
	add.s32 	%r211, %r211, 8192;
	setp.le.u32 	%p5, %r211, %r22;
	@%p5 bra 	$L__BB6_30;
$L__BB6_32:
	setp.le.u32 	%p6, %r51, %r211;
	sub.s32 	%r65, %r51, %r211;
	setp.ge.s32 	%p7, %r21, %r65;
	or.pred  	%p8, %p6, %p7;
	@%p8 bra 	$L__BB6_46;
	not.b32 	%r67, %r21;
	add.s32 	%r68, %r51, %r67;
	sub.s32 	%r69, %r68, %r211;
	shr.u32 	%r70, %r69, 9;
	add.s32 	%r26, %r70, 1;
	and.b32  	%r27, %r26, 15;
	setp.lt.u32 	%p9, %r69, 7680;
	mov.u32 	%r216, %r21;
	@%p9 bra 	$L__BB6_37;
	or.b32  	%r214, %r21, 4096;
	add.s32 	%r213, %r21, %r211;
	and.b32  	%r71, %r26, 16777200;
	neg.s32 	%r212, %r71;
$L__BB6_35:
	.pragma "nounroll";
	mul.wide.u32 	%rd25, %r213, 8;
	add.s64 	%rd26, %rd2, %rd25;
	add.s64 	%rd27, %rd3, %rd25;
	ld.global.f64 	%fd65, [%rd26];
	ld.global.f64 	%fd66, [%rd27];
	cvt.rn.f32.f64 	%f152, %fd65;
	cvt.rn.f32.f64 	%f153, %fd66;
	fma.rn.f32 	%f154, %f152, %f153, %f489;
	add.s32 	%r72, %r213, 512;
	mul.wide.u32 	%rd28, %r72, 8;
	add.s64 	%rd29, %rd2, %rd28;
	add.s64 	%rd30, %rd3, %rd28;
	ld.global.f64 	%fd67, [%rd29];
	ld.global.f64 	%fd68, [%rd30];
	cvt.rn.f32.f64 	%f155, %fd67;
	cvt.rn.f32.f64 	%f156, %fd68;
	fma.rn.f32 	%f157, %f155, %f156, %f154;
	add.s32 	%r73, %r213, 1024;
	mul.wide.u32 	%rd31, %r73, 8;
	add.s64 	%rd32, %rd2, %rd31;
	add.s64 	%rd33, %rd3, %rd31;
	ld.global.f64 	%fd69, [%rd32];
	ld.global.f64 	%fd70, [%rd33];
	cvt.rn.f32.f64 	%f158, %fd69;
	cvt.rn.f32.f64 	%f159, %fd70;
	fma.rn.f32 	%f160, %f158, %f159, %f157;
	add.s32 	%r74, %r213, 1536;
	mul.wide.u32 	%rd34, %r74, 8;
	add.s64 	%rd35, %rd2, %rd34;
	add.s64 	%rd36, %rd3, %rd34;
	ld.global.f64 	%fd71, [%rd35];
	ld.global.f64 	%fd72, [%rd36];
	cvt.rn.f32.f64 	%f161, %fd71;
	cvt.rn.f32.f64 	%f162, %fd72;
	fma.rn.f32 	%f163, %f161, %f162, %f160;
	add.s32 	%r75, %r213, 2048;
	mul.wide.u32 	%rd37, %r75, 8;
	add.s64 	%rd38, %rd2, %rd37;
	add.s64 	%rd39, %rd3, %rd37;
	ld.global.f64 	%fd73, [%rd38];
	ld.global.f64 	%fd74, [%rd39];
	cvt.rn.f32.f64 	%f164, %fd73;
	cvt.rn.f32.f64 	%f165, %fd74;
	fma.rn.f32 	%f166, %f164, %f165, %f163;
	add.s32 	%r76, %r213, 2560;
	mul.wide.u32 	%rd40, %r76, 8;
	add.s64 	%rd41, %rd2, %rd40;
	add.s64 	%rd42, %rd3, %rd40;
	ld.global.f64 	%fd75, [%rd41];
	ld.global.f64 	%fd76, [%rd42];
	cvt.rn.f32.f64 	%f167, %fd75;
	cvt.rn.f32.f64 	%f168, %fd76;
	fma.rn.f32 	%f169, %f167, %f168, %f166;
	add.s32 	%r77, %r213, 3072;
	mul.wide.u32 	%rd43, %r77, 8;
	add.s64 	%rd44, %rd2, %rd43;
	add.s64 	%rd45, %rd3, %rd43;
	ld.global.f64 	%fd77, [%rd44];
	ld.global.f64 	%fd78, [%rd45];
	cvt.rn.f32.f64 	%f170, %fd77;
	cvt.rn.f32.f64 	%f171, %fd78;
	fma.rn.f32 	%f172, %f170, %f171, %f169;
	add.s32 	%r78, %r213, 3584;
	mul.wide.u32 	%rd46, %r78, 8;
	add.s64 	%rd47, %rd2, %rd46;
	add.s64 	%rd48, %rd3, %rd46;
	ld.global.f64 	%fd79, [%rd47];
	ld.global.f64 	%fd80, [%rd48];
	cvt.rn.f32.f64 	%f173, %fd79;
	cvt.rn.f32.f64 	%f174, %fd80;
	fma.rn.f32 	%f175, %f173, %f174, %f172;
	add.s32 	%r79, %r213, 4096;
	mul.wide.u32 	%rd49, %r79, 8;
	add.s64 	%rd50, %rd2, %rd49;
	add.s64 	%rd51, %rd3, %rd49;
	ld.global.f64 	%fd81, [%rd50];
	ld.global.f64 	%fd82, [%rd51];
	cvt.rn.f32.f64 	%f176, %fd81;
	cvt.rn.f32.f64 	%f177, %fd82;
	fma.rn.f32 	%f178, %f176, %f177, %f175;
	add.s32 	%r80, %r213, 4608;
	mul.wide.u32 	%rd52, %r80, 8;
	add.s64 	%rd53, %rd2, %rd52;
	add.s64 	%rd54, %rd3, %rd52;
	ld.global.f64 	%fd83, [%rd53];
	ld.global.f64 	%fd84, [%rd54];
	cvt.rn.f32.f64 	%f179, %fd83;
	cvt.rn.f32.f64 	%f180, %fd84;
	fma.rn.f32 	%f181, %f179, %f180, %f178;
	add.s32 	%r81, %r213, 5120;
	mul.wide.u32 	%rd55, %r81, 8;
	add.s64 	%rd56, %rd2, %rd55;
	add.s64 	%rd57, %rd3, %rd55;
	ld.global.f64 	%fd85, [%rd56];
	ld.global.f64 	%fd86, [%rd57];
	cvt.rn.f32.f64 	%f182, %fd85;
	cvt.rn.f32.f64 	%f183, %fd86;
	fma.rn.f32 	%f184, %f182, %f183, %f181;
	add.s32 	%r82, %r213, 5632;
	mul.wide.u32 	%rd58, %r82, 8;
	add.s64 	%rd59, %rd2, %rd58;
	add.s64 	%rd60, %rd3, %rd58;
	ld.global.f64 	%fd87, [%rd59];
	ld.global.f64 	%fd88, [%rd60];
	cvt.rn.f32.f64 	%f185, %fd87;
	cvt.rn.f32.f64 	%f186, %fd88;
	fma.rn.f32 	%f187, %f185, %f186, %f184;
	add.s32 	%r83, %r213, 6144;
	mul.wide.u32 	%rd61, %r83, 8;
	add.s64 	%rd62, %rd2, %rd61;
	add.s64 	%rd63, %rd3, %rd61;
	ld.global.f64 	%fd89, [%rd62];
	ld.global.f64 	%fd90, [%rd63];
	cvt.rn.f32.f64 	%f188, %fd89;
	cvt.rn.f32.f64 	%f189, %fd90;
	fma.rn.f32 	%f190, %f188, %f189, %f187;
	add.s32 	%r84, %r213, 6656;
	mul.wide.u32 	%rd64, %r84, 8;
	add.s64 	%rd65, %rd2, %rd64;
	add.s64 	%rd66, %rd3, %rd64;
	ld.global.f64 	%fd91, [%rd65];
	ld.global.f64 	%fd92, [%rd66];
	cvt.rn.f32.f64 	%f191, %fd91;
	cvt.rn.f32.f64 	%f192, %fd92;
	fma.rn.f32 	%f193, %f191, %f192, %f190;
	add.s32 	%r85, %r213, 7168;
	mul.wide.u32 	%rd67, %r85, 8;
	add.s64 	%rd68, %rd2, %rd67;
	add.s64 	%rd69, %rd3, %rd67;
	ld.global.f64 	%fd93, [%rd68];
	ld.global.f64 	%fd94, [%rd69];
	cvt.rn.f32.f64 	%f194, %fd93;
	cvt.rn.f32.f64 	%f195, %fd94;
	fma.rn.f32 	%f196, %f194, %f195, %f193;
	add.s32 	%r86, %r213, 7680;
	mul.wide.u32 	%rd70, %r86, 8;
	add.s64 	%rd71, %rd2, %rd70;
	add.s64 	%rd72, %rd3, %rd70;
	ld.global.f64 	%fd95, [%rd71];
	ld.global.f64 	%fd96, [%rd72];
	cvt.rn.f32.f64 	%f197, %fd95;
	cvt.rn.f32.f64 	%f198, %fd96;
	fma.rn.f32 	%f489, %f197, %f198, %f196;
	add.s32 	%r214, %r214, 8192;
	add.s32 	%r213, %r213, 8192;
	add.s32 	%r212, %r212, 16;
	setp.ne.s32 	%p10, %r212, 0;
	@%p10 bra 	$L__BB6_35;
	add.s32 	%r216, %r214, -4096;
$L__BB6_37:
	setp.eq.s32 	%p11, %r27, 0;
	@%p11 bra 	$L__BB6_46;
	and.b32  	%r39, %r26, 7;
	setp.lt.u32 	%p12, %r27, 8;
	@%p12 bra 	$L__BB6_40;
	add.s32 	%r87, %r216, %r211;
	mul.wide.u32 	%rd73, %r87, 8;
	add.s64 	%rd74, %rd2, %rd73;
	add.s64 	%rd75, %rd3, %rd73;
	ld.global.f64 	%fd97, [%rd74];
	ld.global.f64 	%fd98, [%rd75];
	cvt.rn.f32.f64 	%f200, %fd97;
	cvt.rn.f32.f64 	%f201, %fd98;
	fma.rn.f32 	%f202, %f200, %f201, %f489;
	add.s32 	%r88, %r87, 512;
	mul.wide.u32 	%rd76, %r88, 8;
	add.s64 	%rd77, %rd2, %rd76;
	add.s64 	%rd78, %rd3, %rd76;
	ld.global.f64 	%fd99, [%rd77];
	ld.global.f64 	%fd100, [%rd78];
	cvt.rn.f32.f64 	%f203, %fd99;
	cvt.rn.f32.f64 	%f204, %fd100;
	fma.rn.f32 	%f205, %f203, %f204, %f202;
	add.s32 	%r89, %r87, 1024;
	mul.wide.u32 	%rd79, %r89, 8;
	add.s64 	%rd80, %rd2, %rd79;
	add.s64 	%rd81, %rd3, %rd79;
	ld.global.f64 	%fd101, [%rd80];
	ld.global.f64 	%fd102, [%rd81];
	cvt.rn.f32.f64 	%f206, %fd101;
	cvt.rn.f32.f64 	%f207, %fd102;
	fma.rn.f32 	%f208, %f206, %f207, %f205;
	add.s32 	%r90, %r87, 1536;
	mul.wide.u32 	%rd82, %r90, 8;
	add.s64 	%rd83, %rd2, %rd82;
	add.s64 	%rd84, %rd3, %rd82;
	ld.global.f64 	%fd103, [%rd83];
	ld.global.f64 	%fd104, [%rd84];
	cvt.rn.f32.f64 	%f209, %fd103;
	cvt.rn.f32.f64 	%f210, %fd104;
	fma.rn.f32 	%f211, %f209, %f210, %f208;
	add.s32 	%r91, %r87, 2048;
	mul.wide.u32 	%rd85, %r91, 8;
	add.s64 	%rd86, %rd2, %rd85;
	add.s64 	%rd87, %rd3, %rd85;
	ld.global.f64 	%fd105, [%rd86];
	ld.global.f64 	%fd106, [%rd87];
	cvt.rn.f32.f64 	%f212, %fd105;
	cvt.rn.f32.f64 	%f213, %fd106;
	fma.rn.f32 	%f214, %f212, %f213, %f211;
	add.s32 	%r92, %r87, 2560;
	mul.wide.u32 	%rd88, %r92, 8;
	add.s64 	%rd89, %rd2, %rd88;
	add.s64 	%rd90, %rd3, %rd88;
	ld.global.f64 	%fd107, [%rd89];
	ld.global.f64 	%fd108, [%rd90];
	cvt.rn.f32.f64 	%f215, %fd107;
	cvt.rn.f32.f64 	%f216, %fd108;
	fma.rn.f32 	%f217, %f215, %f216, %f214;
	add.s32 	%r93, %r87, 3072;
	mul.wide.u32 	%rd91, %r93, 8;
	add.s64 	%rd92, %rd2, %rd91;
	add.s64 	%rd93, %rd3, %rd91;
	ld.global.f64 	%fd109, [%rd92];
	ld.global.f64 	%fd110, [%rd93];
	cvt.rn.f32.f64 	%f218, %fd109;
	cvt.rn.f32.f64 	%f219, %fd110;
	fma.rn.f32 	%f220, %f218, %f219, %f217;
	add.s32 	%r94, %r87, 3584;
	mul.wide.u32 	%rd94, %r94, 8;
	add.s64 	%rd95, %rd2, %rd94;
	add.s64 	%rd96, %rd3, %rd94;
	ld.global.f64 	%fd111, [%rd95];
	ld.global.f64 	%fd112, [%rd96];
	cvt.rn.f32.f64 	%f221, %fd111;
	cvt.rn.f32.f64 	%f222, %fd112;
	fma.rn.f32 	%f489, %f221, %f222, %f220;
	add.s32 	%r216, %r216, 4096;
$L__BB6_40:
	setp.eq.s32 	%p13, %r39, 0;
	@%p13 bra 	$L__BB6_46;
	and.b32  	%r42, %r26, 3;
	setp.lt.u32 	%p14, %r39, 4;
	@%p14 bra 	$L__BB6_43;
	add.s32 	%r95, %r216, %r211;
	mul.wide.u32 	%rd97, %r95, 8;
	add.s64 	%rd98, %rd2, %rd97;
	add.s64 	%rd99, %rd3, %rd97;
	ld.global.f64 	%fd113, [%rd98];
	ld.global.f64 	%fd114, [%rd99];
	cvt.rn.f32.f64 	%f224, %fd113;
	cvt.rn.f32.f64 	%f225, %fd114;
	fma.rn.f32 	%f226, %f224, %f225, %f489;
	add.s32 	%r96, %r95, 512;
	mul.wide.u32 	%rd100, %r96, 8;
	add.s64 	%rd101, %rd2, %rd100;
	add.s64 	%rd102, %rd3, %rd100;
	ld.global.f64 	%fd115, [%rd101];
	ld.global.f64 	%fd116, [%rd102];
	cvt.rn.f32.f64 	%f227, %fd115;
	cvt.rn.f32.f64 	%f228, %fd116;
	fma.rn.f32 	%f229, %f227, %f228, %f226;
	add.s32 	%r97, %r95, 1024;
	mul.wide.u32 	%rd103, %r97, 8;
	add.s64 	%rd104, %rd2, %rd103;
	add.s64 	%rd105, %rd3, %rd103;
	ld.global.f64 	%fd117, [%rd104];
	ld.global.f64 	%fd118, [%rd105];
	cvt.rn.f32.f64 	%f230, %fd117;
	cvt.rn.f32.f64 	%f231, %fd118;
	fma.rn.f32 	%f232, %f230, %f231, %f229;
	add.s32 	%r98, %r95, 1536;
	mul.wide.u32 	%rd106, %r98, 8;
	add.s64 	%rd107, %rd2, %rd106;
	add.s64 	%rd108, %rd3, %rd106;
	ld.global.f64 	%fd119, [%rd107];
	ld.global.f64 	%fd120, [%rd108];
	cvt.rn.f32.f64 	%f233, %fd119;
	cvt.rn.f32.f64 	%f234, %fd120;
	fma.rn.f32 	%f489, %f233, %f234, %f232;
	add.s32 	%r216, %r216, 2048;
$L__BB6_43:
	setp.eq.s32 	%p15, %r42, 0;
	@%p15 bra 	$L__BB6_46;
	add.s32 	%r219, %r216, %r211;
	neg.s32 	%r218, %r42;
$L__BB6_45:
	.pragma "nounroll";
	mul.wide.u32 	%rd109, %r219, 8;
	add.s64 	%rd110, %rd2, %rd109;
	add.s64 	%rd111, %rd3, %rd109;
	ld.global.f64 	%fd121, [%rd110];
	ld.global.f64 	%fd122, [%rd111];
	cvt.rn.f32.f64 	%f235, %fd121;
	cvt.rn.f32.f64 	%f236, %fd122;
	fma.rn.f32 	%f489, %f235, %f236, %f489;
	add.s32 	%r219, %r219, 512;
	add.s32 	%r218, %r218, 1;
	setp.ne.s32 	%p16, %r218, 0;
	@%p16 bra 	$L__BB6_45;
$L__BB6_46:
	// begin inline asm
	mov.u32 %r99, %laneid;
	// end inline asm
	mov.b32 	%r101, %f489;
	mov.b32 	%r102, 1;
	mov.b32 	%r123, 31;
	mov.b32 	%r124, -1;
	// begin inline asm
	shfl.sync.down.b32 %r100, %r101, %r102, %r123, %r124;
	// end inline asm
	setp.gt.s32 	%p17, %r99, 30;
	mov.b32 	%f237, %r100;
	add.f32 	%f238, %f489, %f237;
	selp.f32 	%f239, %f489, %f238, %p17;
	mov.b32 	%r106, %f239;
	mov.b32 	%r107, 2;
	// begin inline asm
	shfl.sync.down.b32 %r105, %r106, %r107, %r123, %r124;
	// end inline asm
	setp.gt.s32 	%p18, %r99, 29;
	mov.b32 	%f240, %r105;
	add.f32 	%f241, %f239, %f240;
	selp.f32 	%f242, %f239, %f241, %p18;
	mov.b32 	%r111, %f242;
	mov.b32 	%r112, 4;
	// begin inline asm
	shfl.sync.down.b32 %r110, %r111, %r112, %r123, %r124;
	// end inline asm
	setp.gt.s32 	%p19, %r99, 27;
	mov.b32 	%f243, %r110;
	add.f32 	%f244, %f242, %f243;
	selp.f32 	%f245, %f242, %f244, %p19;
	mov.b32 	%r116, %f245;
	mov.b32 	%r117, 8;
	// begin inline asm
	shfl.sync.down.b32 %r115, %r116, %r117, %r123, %r124;
	// end inline asm
	setp.gt.s32 	%p20, %r99, 23;
	mov.b32 	%f246, %r115;
	add.f32 	%f247, %f245, %f246;
	selp.f32 	%f248, %f245, %f247, %p20;
	mov.b32 	%r121, %f248;
	mov.b32 	%r122, 16;
	// begin inline asm
	shfl.sync.down.b32 %r120, %r121, %r122, %r123, %r124;
	// end inline asm
	setp.gt.s32 	%p21, %r99, 15;
	mov.b32 	%f249, %r120;
	add.f32 	%f38, %f248, %f249;
	selp.f32 	%f490, %f248, %f38, %p21;
	setp.ne.s32 	%p22, %r99, 0;
	@%p22 bra 	$L__BB6_48;
	shr.u32 	%r125, %r21, 3;
	and.b32  	%r126, %r125, 124;
	mov.u32 	%r127, _ZZN3cub18CUB_300001_SM_10006detail6reduce28DeviceReduceSingleTileKernelINS2_10policy_hubIfjN4cuda3std3__44plusIfEEE10Policy1000EN6thrust24THRUST_300001_SM_1000_NS18transform_iteratorINSD_12zip_functionINS7_10multipliesIfEEEENSD_12zip_iteratorINS7_5tupleIJNSD_6detail15normal_iteratorINSD_10device_ptrIdEEEESP_EEEEENSD_11use_defaultESS_EEPfjS9_ffNS7_10__identityEEEvT0_T1_T2_T3_T4_T6_E12temp_storage;
	add.s32 	%r128, %r127, %r126;
	st.shared.f32 	[%r128+16], %f38;
$L__BB6_48:
	bar.sync 	0;
	setp.ne.s32 	%p23, %r21, 0;
	@%p23 bra 	$L__BB6_50;
	ld.shared.f32 	%f250, [_ZZN3cub18CUB_300001_SM_10006detail6reduce28DeviceReduceSingleTileKernelINS2_10policy_hubIfjN4cuda3std3__44plusIfEEE10Policy1000EN6thrust24THRUST_300001_SM_1000_NS18transform_iteratorINSD_12zip_functionINS7_10multipliesIfEEEENSD_12zip_iteratorINS7_5tupleIJNSD_6detail15normal_iteratorINSD_10device_ptrIdEEEESP_EEEEENSD_11use_defaultESS_EEPfjS9_ffNS7_10__identityEEEvT0_T1_T2_T3_T4_T6_E12temp_storage+20];
	add.f32 	%f251, %f490, %f250;
	ld.shared.f32 	%f252, [_ZZN3cub18CUB_300001_SM_10006detail6reduce28DeviceReduceSingleTileKernelINS2_10policy_hubIfjN4cuda3std3__44plusIfEEE10Policy1000EN6thrust24THRUST_300001_SM_1000_NS18transform_iteratorINSD_12zip_functionINS7_10multipliesIfEEEENSD_12zip_iteratorINS7_5tupleIJNSD_6detail15normal_iteratorINSD_10device_ptrIdEEEESP_EEEEENSD_11use_defaultESS_EEPfjS9_ffNS7_10__identityEEEvT0_T1_T2_T3_T4_T6_E12temp_storage+24];
	add.f32 	%f253, %f251, %f252;
	ld.shared.f32 	%f254, [_ZZN3cub18CUB_300001_SM_10006detail6reduce28DeviceReduceSingleTileKernelINS2_10policy_hubIfjN4cuda3std3__44plusIfEEE10Policy1000EN6thrust24THRUST_300001_SM_1000_NS18transform_iteratorINSD_12zip_functionINS7_10multipliesIfEEEENSD_12zip_iteratorINS7_5tupleIJNSD_6detail15normal_iteratorINSD_10device_ptrIdEEEESP_EEEEENSD_11use_defaultESS_EEPfjS9_ffNS7_10__identityEEEvT0_T1_T2_T3_T4_T6_E12temp_storage+28];
	add.f32 	%f255, %f253, %f254;
	ld.shared.f32 	%f256, [_ZZN3cub18CUB_300001_SM_10006detail6reduce28DeviceReduceSingleTileKernelINS2_10policy_hubIfjN4cuda3std3__44plusIfEEE10Policy1000EN6thrust24THRUST_300001_SM_1000_NS18transform_iteratorINSD_12zip_functionINS7_10multipliesIfEEEENSD_12zip_iteratorINS7_5tupleIJNSD_6detail15normal_iteratorINSD_10device_ptrIdEEEESP_EEEEENSD_11use_defaultESS_EEPfjS9_ffNS7_10__identityEEEvT0_T1_T2_T3_T4_T6_E12temp_storage+32];
	add.f32 	%f257, %f255, %f256;
	ld.shared.f32 	%f258, [_ZZN3cub18CUB_300001_SM_10006detail6reduce28DeviceReduceSingleTileKernelINS2_10policy_hubIfjN4cuda3std3__44plusIfEEE10Policy1000EN6thrust24THRUST_300001_SM_1000_NS18transform_iteratorINSD_12zip_functionINS7_10multipliesIfEEEENSD_12zip_iteratorINS7_5tupleIJNSD_6detail15normal_iteratorINSD_10device_ptrIdEEEESP_EEEEENSD_11use_defaultESS_EEPfjS9_ffNS7_10__identityEEEvT0_T1_T2_T3_T4_T6_E12temp_storage+36];
	add.f32 	%f259, %f257, %f258;
	ld.shared.f32 	%f260, [_ZZN3cub18CUB_300001_SM_10006detail6reduce28DeviceReduceSingleTileKernelINS2_10policy_hubIfjN4cuda3std3__44plusIfEEE10Policy1000EN6thrust24THRUST_300001_SM_1000_NS18transform_iteratorINSD_12zip_functionINS7_10multipliesIfEEEENSD_12zip_iteratorINS7_5tupleIJNSD_6detail15normal_iteratorINSD_10device_ptrIdEEEESP_EEEEENSD_11use_defaultESS_EEPfjS9_ffNS7_10__identityEEEvT0_T1_T2_T3_T4_T6_E12temp_storage+40];
	add.f32 	%f261, %f259, %f260;
	ld.shared.f32 	%f262, [_ZZN3cub18CUB_300001_SM_10006detail6reduce28DeviceReduceSingleTileKernelINS2_10policy_hubIfjN4cuda3std3__44plusIfEEE10Policy1000EN6thrust24THRUST_300001_SM_1000_NS18transform_iteratorINSD_12zip_functionINS7_10multipliesIfEEEENSD_12zip_iteratorINS7_5tupleIJNSD_6detail15normal_iteratorINSD_10device_ptrIdEEEESP_EEEEENSD_11use_defaultESS_EEPfjS9_ffNS7_10__identityEEEvT0_T1_T2_T3_T4_T6_E12temp_storage+44];
	add.f32 	%f263, %f261, %f262;
	ld.shared.f32 	%f264, [_ZZN3cub18CUB_300001_SM_10006detail6reduce28DeviceReduceSingleTileKernelINS2_10policy_hubIfjN4cuda3std3__44plusIfEEE10Policy1000EN6thrust24THRUST_300001_SM_1000_NS18transform_iteratorINSD_12zip_functionINS7_10multipliesIfEEEENSD_12zip_iteratorINS7_5tupleIJNSD_6detail15normal_iteratorINSD_10device_ptrIdEEEESP_EEEEENSD_11use_defaultESS_EEPfjS9_ffNS7_10__identityEEEvT0_T1_T2_T3_T4_T6_E12temp_storage+48];
	add.f32 	%f265, %f263, %f264;
	ld.shared.f32 	%f266, [_ZZN3cub18CUB_300001_SM_10006detail6reduce28DeviceReduceSingleTileKernelINS2_10policy_hubIfjN4cuda3std3__44plusIfEEE10Policy1000EN6thrust24THRUST_300001_SM_1000_NS18transform_iteratorINSD_12zip_functionINS7_10multipliesIfEEEENSD_12zip_iteratorINS7_5tupleIJNSD_6detail15normal_iteratorINSD_10device_ptrIdEEEESP_EEEEENSD_11use_defaultESS_EEPfjS9_ffNS7_10__identityEEEvT0_T1_T2_T3_T4_T6_E12temp_storage+52];
	add.f32 	%f267, %f265, %f266;
	ld.shared.f32 	%f268, [_ZZN3cub18CUB_300001_SM_10006detail6reduce28DeviceReduceSingleTileKernelINS2_10policy_hubIfjN4cuda3std3__44plusIfEEE10Policy1000EN6thrust24THRUST_300001_SM_1000_NS18transform_iteratorINSD_12zip_functionINS7_10multipliesIfEEEENSD_12zip_iteratorINS7_5tupleIJNSD_6detail15normal_iteratorINSD_10device_ptrIdEEEESP_EEEEENSD_11use_defaultESS_EEPfjS9_ffNS7_10__identityEEEvT0_T1_T2_T3_T4_T6_E12temp_storage+56];
	add.f32 	%f269, %f267, %f268;
	ld.shared.f32 	%f270, [_ZZN3cub18CUB_300001_SM_10006detail6reduce28DeviceReduceSingleTileKernelINS2_10policy_hubIfjN4cuda3std3__44plusIfEEE10Policy1000EN6thrust24THRUST_300001_SM_1000_NS18transform_iteratorINSD_12zip_functionINS7_10multipliesIfEEEENSD_12zip_iteratorINS7_5tupleIJNSD_6detail15normal_iteratorINSD_10device_ptrIdEEEESP_EEEEENSD_11use_defaultESS_EEPfjS9_ffNS7_10__identityEEEvT0_T1_T2_T3_T4_T6_E12temp_storage+60];
	add.f32 	%f271, %f269, %f270;
	ld.shared.f32 	%f272, [_ZZN3cub18CUB_300001_SM_10006detail6reduce28DeviceReduceSingleTileKernelINS2_10policy_hubIfjN4cuda3std3__44plusIfEEE10Policy1000EN6thrust24THRUST_300001_SM_1000_NS18transform_iteratorINSD_12zip_functionINS7_10multipliesIfEEEENSD_12zip_iteratorINS7_5tupleIJNSD_6detail15normal_iteratorINSD_10device_ptrIdEEEESP_EEEEENSD_11use_defaultESS_EEPfjS9_ffNS7_10__identityEEEvT0_T1_T2_T3_T4_T6_E12temp_storage+64];
	add.f32 	%f273, %f271, %f272;
	ld.shared.f32 	%f274, [_ZZN3cub18CUB_300001_SM_10006detail6reduce28DeviceReduceSingleTileKernelINS2_10policy_hubIfjN4cuda3std3__44plusIfEEE10Policy1000EN6thrust24THRUST_300001_SM_1000_NS18transform_iteratorINSD_12zip_functionINS7_10multipliesIfEEEENSD_12zip_iteratorINS7_5tupleIJNSD_6detail15normal_iteratorINSD_10device_ptrIdEEEESP_EEEEENSD_11use_defaultESS_EEPfjS9_ffNS7_10__identityEEEvT0_T1_T2_T3_T4_T6_E12temp_storage+68];
	add.f32 	%f275, %f273, %f274;
	ld.shared.f32 	%f276, [_ZZN3cub18CUB_300001_SM_10006detail6reduce28DeviceReduceSingleTileKernelINS2_10policy_hubIfjN4cuda3std3__44plusIfEEE10Policy1000EN6thrust24THRUST_300001_SM_1000_NS18transform_iteratorINSD_12zip_functionINS7_10multipliesIfEEEENSD_12zip_iteratorINS7_5tupleIJNSD_6detail15normal_iteratorINSD_10device_ptrIdEEEESP_EEEEENSD_11use_defaultESS_EEPfjS9_ffNS7_10__identityEEEvT0_T1_T2_T3_T4_T6_E12temp_storage+72];
	add.f32 	%f277, %f275, %f276;
	ld.shared.f32 	%f278, [_ZZN3cub18CUB_300001_SM_10006detail6reduce28DeviceReduceSingleTileKernelINS2_10policy_hubIfjN4cuda3std3__44plusIfEEE10Policy1000EN6thrust24THRUST_300001_SM_1000_NS18transform_iteratorINSD_12zip_functionINS7_10multipliesIfEEEENSD_12zip_iteratorINS7_5tupleIJNSD_6detail15normal_iteratorINSD_10device_ptrIdEEEESP_EEEEENSD_11use_defaultESS_EEPfjS9_ffNS7_10__identityEEEvT0_T1_T2_T3_T4_T6_E12temp_storage+76];
	add.f32 	%f490, %f277, %f278;
$L__BB6_50:
	mov.u32 	%r201, %tid.x;
	setp.ne.s32 	%p65, %r201, 0;
	@%p65 bra 	$L__BB6_52;
	add.f32 	%f468, %f42, %f490;
	st.global.f32 	[%rd1], %f468;
$L__BB6_52:
	ret;

}
	// .globl	_ZN3cub18CUB_300001_SM_10006detail6reduce18DeviceReduceKernelINS2_10policy_hubIfjN4cuda3std3__44plusIfEEE10Policy1000EN6thrust24THRUST_300001_SM_1000_NS18transform_iteratorINSD_12zip_functionINS7_10multipliesIfEEEENSD_12zip_iteratorINS7_5tupleIJNSD_6detail15normal_iteratorINSD_10device_ptrIdEEEESP_EEEEENSD_11use_defaultESS_EEjS9_fNS7_10__identityEEEvT0_PT3_T1_NS0_13GridEvenShareISY_EET2_T4_
.visible .entry _ZN3cub18CUB_300001_SM_10006detail6reduce18DeviceReduceKernelINS2_10policy_hubIfjN4cuda3std3__44plusIfEEE10Policy1000EN6thrust24THRUST_300001_SM_1000_NS18transform_iteratorINSD_12zip_functionINS7_10multipliesIfEEEENSD_12zip_iteratorINS7_5tupleIJNSD_6detail15normal_iteratorINSD_10device_ptrIdEEEESP_EEEEENSD_11use_defaultESS_EEjS9_fNS7_10__identityEEEvT0_PT3_T1_NS0_13GridEvenShareISY_EET2_T4_(
	.param .align 8 .b8 _ZN3cub18CUB_300001_SM_10006detail6reduce18DeviceReduceKernelINS2_10policy_hubIfjN4cuda3std3__44plusIfEEE10Policy1000EN6thrust24THRUST_300001_SM_1000_NS18transform_iteratorINSD_12zip_functionINS7_10multipliesIfEEEENSD_12zip_iteratorINS7_5tupleIJNSD_6detail15normal_iteratorINSD_10device_ptrIdEEEESP_EEEEENSD_11use_defaultESS_EEjS9_fNS7_10__identityEEEvT0_PT3_T1_NS0_13GridEvenShareISY_EET2_T4__param_0[24],
	.param .u64 .ptr .align 1 _ZN3cub18CUB_300001_SM_10006detail6reduce18DeviceReduceKernelINS2_10policy_hubIfjN4cuda3std3__44plusIfEEE10Policy1000EN6thrust24THRUST_300001_SM_1000_NS18transform_iteratorINSD_12zip_functionINS7_10multipliesIfEEEENSD_12zip_iteratorINS7_5tupleIJNSD_6detail15normal_iteratorINSD_10device_ptrIdEEEESP_EEEEENSD_11use_defaultESS_EEjS9_fNS7_10__identityEEEvT0_PT3_T1_NS0_13GridEvenShareISY_EET2_T4__param_1,
	.param .u32 _ZN3cub18CUB_300001_SM_10006detail6reduce18DeviceReduceKernelINS2_10policy_hubIfjN4cuda3std3__44plusIfEEE10Policy1000EN6thrust24THRUST_300001_SM_1000_NS18transform_iteratorINSD_12zip_functionINS7_10multipliesIfEEEENSD_12zip_iteratorINS7_5tupleIJNSD_6detail15normal_iteratorINSD_10device_ptrIdEEEESP_EEEEENSD_11use_defaultESS_EEjS9_fNS7_10__identityEEEvT0_PT3_T1_NS0_13GridEvenShareISY_EET2_T4__param_2,
	.param .align 4 .b8 _ZN3cub18CUB_300001_SM_10006detail6reduce18DeviceReduceKernelINS2_10policy_hubIfjN4cuda3std3__44plusIfEEE10Policy1000EN6thrust24THRUST_300001_SM_1000_NS18transform_iteratorINSD_12zip_functionINS7_10multipliesIfEEEENSD_12zip_iteratorINS7_5tupleIJNSD_6detail15normal_iteratorINSD_10device_ptrIdEEEESP_EEEEENSD_11use_defaultESS_EEjS9_fNS7_10__identityEEEvT0_PT3_T1_NS0_13GridEvenShareISY_EET2_T4__param_3[40],
	.param .align 1 .b8 _ZN3cub18CUB_300001_SM_10006detail6reduce18DeviceReduceKernelINS2_10policy_hubIfjN4cuda3std3__44plusIfEEE10Policy1000EN6thrust24THRUST_300001_SM_1000_NS18transform_iteratorINSD_12zip_functionINS7_10multipliesIfEEEENSD_12zip_iteratorINS7_5tupleIJNSD_6detail15normal_iteratorINSD_10device_ptrIdEEEESP_EEEEENSD_11use_defaultESS_EEjS9_fNS7_10__identityEEEvT0_PT3_T1_NS0_13GridEvenShareISY_EET2_T4__param_4[1],
	.param .align 1 .b8 _ZN3cub18CUB_300001_SM_10006detail6reduce18DeviceReduceKernelINS2_10policy_hubIfjN4cuda3std3__44plusIfEEE10Policy1000EN6thrust24THRUST_300001_SM_1000_NS18transform_iteratorINSD_12zip_functionINS7_10multipliesIfEEEENSD_12zip_iteratorINS7_5tupleIJNSD_6detail15normal_iteratorINSD_10device_ptrIdEEEESP_EEEEENSD_11use_defaultESS_EEjS9_fNS7_10__identityEEEvT0_PT3_T1_NS0_13GridEvenShareISY_EET2_T4__param_5[1]
)
.maxntid 512
{
	.reg .pred 	%p<65>;
	.reg .b16 	%rs<4>;
	.reg .b32 	%r<277>;
	.reg .b32 	%f<487>;
	.reg .b64 	%rd<193>;
	.reg .b64 	%fd<183>;
	// demoted variable
	.shared .align 4 .b8 _ZZN3cub18CUB_300001_SM_10006detail6reduce18DeviceReduceKernelINS2_10policy_hubIfjN4cuda3std3__44plusIfEEE10Policy1000EN6thrust24THRUST_300001_SM_1000_NS18transform_iteratorINSD_12zip_functionINS7_10multipliesIfEEEENSD_12zip_iteratorINS7_5tupleIJNSD_6detail15normal_iteratorINSD_10device_ptrIdEEEESP_EEEEENSD_11use_defaultESS_EEjS9_fNS7_10__identityEEEvT0_PT3_T1_NS0_13GridEvenShareISY_EET2_T4_E12temp_storage[84];
	ld.param.u32 	%r1, [_ZN3cub18CUB_300001_SM_10006detail6reduce18DeviceReduceKernelINS2_10policy_hubIfjN4cuda3std3__44plusIfEEE10Policy1000EN6thrust24THRUST_300001_SM_1000_NS18transform_iteratorINSD_12zip_functionINS7_10multipliesIfEEEENSD_12zip_iteratorINS7_5tupleIJNSD_6detail15normal_iteratorINSD_10device_ptrIdEEEESP_EEEEENSD_11use_defaultESS_EEjS9_fNS7_10__identityEEEvT0_PT3_T1_NS0_13GridEvenShareISY_EET2_T4__param_3+20];
	ld.param.u32 	%r2, [_ZN3cub18CUB_300001_SM_10006detail6reduce18DeviceReduceKernelINS2_10policy_hubIfjN4cuda3std3__44plusIfEEE10Policy1000EN6thrust24THRUST_300001_SM_1000_NS18transform_iteratorINSD_12zip_functionINS7_10multipliesIfEEEENSD_12zip_iteratorINS7_5tupleIJNSD_6detail15normal_iteratorINSD_10device_ptrIdEEEESP_EEEEENSD_11use_defaultESS_EEjS9_fNS7_10__identityEEEvT0_PT3_T1_NS0_13GridEvenShareISY_EET2_T4__param_3+24];
	ld.param.u64 	%rd4, [_ZN3cub18CUB_300001_SM_10006detail6reduce18DeviceReduceKernelINS2_10policy_hubIfjN4cuda3std3__44plusIfEEE10Policy1000EN6thrust24THRUST_300001_SM_1000_NS18transform_iteratorINSD_12zip_functionINS7_10multipliesIfEEEENSD_12zip_iteratorINS7_5tupleIJNSD_6detail15normal_iteratorINSD_10device_ptrIdEEEESP_EEEEENSD_11use_defaultESS_EEjS9_fNS7_10__identityEEEvT0_PT3_T1_NS0_13GridEvenShareISY_EET2_T4__param_0+8];
	ld.param.u64 	%rd5, [_ZN3cub18CUB_300001_SM_10006detail6reduce18DeviceReduceKernelINS2_10policy_hubIfjN4cuda3std3__44plusIfEEE10Policy1000EN6thrust24THRUST_300001_SM_1000_NS18transform_iteratorINSD_12zip_functionINS7_10multipliesIfEEEENSD_12zip_iteratorINS7_5tupleIJNSD_6detail15normal_iteratorINSD_10device_ptrIdEEEESP_EEEEENSD_11use_defaultESS_EEjS9_fNS7_10__identityEEEvT0_PT3_T1_NS0_13GridEvenShareISY_EET2_T4__param_0];
	cvta.to.global.u64 	%rd1, %rd5;
	cvta.to.global.u64 	%rd2, %rd4;
	mov.u32 	%r3, %ctaid.x;
	shl.b32 	%r4, %r2, 13;
	shl.b32 	%r268, %r3, 13;
	sub.s32 	%r6, %r1, %r268;
	setp.gt.u32 	%p1, %r6, 8191;
	@%p1 bra 	$L__BB7_26;
	mov.u32 	%r7, %tid.x;
	setp.ge.u32 	%p23, %r7, %r6;
	mov.f32 	%f475, 0f00000000;
	mov.u32 	%r259, %r7;
	@%p23 bra 	$L__BB7_3;
	add.s32 	%r153, %r268, %r7;
	mul.wide.u32 	%rd99, %r153, 8;
	add.s64 	%rd100, %rd1, %rd99;
	add.s64 	%rd101, %rd2, %rd99;
	ld.global.f64 	%fd123, [%rd100];
	ld.global.f64 	%fd124, [%rd101];
	cvt.rn.f32.f64 	%f278, %fd123;
	cvt.rn.f32.f64 	%f279, %fd124;
	mul.f32 	%f475, %f278, %f279;
	add.s32 	%r259, %r7, 512;
$L__BB7_3:
	setp.ge.u32 	%p24, %r259, %r6;
	@%p24 bra 	$L__BB7_17;
	not.b32 	%r154, %r259;
	add.s32 	%r155, %r1, %r154;
	sub.s32 	%r156, %r155, %r268;
	shr.u32 	%r157, %r156, 9;
	add.s32 	%r10, %r157, 1;
	and.b32  	%r11, %r10, 15;
	setp.lt.u32 	%p25, %r156, 7680;
	@%p25 bra 	$L__BB7_8;
	or.b32  	%r258, %r259, 4096;
	add.s32 	%r257, %r259, %r268;
	and.b32  	%r158, %r10, 16777200;
	neg.s32 	%r256, %r158;
$L__BB7_6:
	.pragma "nounroll";
	mul.wide.u32 	%rd102, %r257, 8;
	add.s64 	%rd103, %rd1, %rd102;
	add.s64 	%rd104, %rd2, %rd102;
	ld.global.f64 	%fd125, [%rd103];
	ld.global.f64 	%fd126, [%rd104];
	cvt.rn.f32.f64 	%f281, %fd125;
	cvt.rn.f32.f64 	%f282, %fd126;
	fma.rn.f32 	%f283, %f281, %f282, %f475;
	add.s32 	%r159, %r257, 512;
	mul.wide.u32 	%rd105, %r159, 8;
	add.s64 	%rd106, %rd1, %rd105;
	add.s64 	%rd107, %rd2, %rd105;
	ld.global.f64 	%fd127, [%rd106];
	ld.global.f64 	%fd128, [%rd107];
	cvt.rn.f32.f64 	%f284, %fd127;
	cvt.rn.f32.f64 	%f285, %fd128;
	fma.rn.f32 	%f286, %f284, %f285, %f283;
	add.s32 	%r160, %r257, 1024;
	mul.wide.u32 	%rd108, %r160, 8;
	add.s64 	%rd109, %rd1, %rd108;
	add.s64 	%rd110, %rd2, %rd108;
	ld.global.f64 	%fd129, [%rd109];
	ld.global.f64 	%fd130, [%rd110];
	cvt.rn.f32.f64 	%f287, %fd129;
	cvt.rn.f32.f64 	%f288, %fd130;
	fma.rn.f32 	%f289, %f287, %f288, %f286;
	add.s32 	%r161, %r257, 1536;
	mul.wide.u32 	%rd111, %r161, 8;
	add.s64 	%rd112, %rd1, %rd111;
	add.s64 	%rd113, %rd2, %rd111;
	ld.global.f64 	%fd131, [%rd112];
	ld.global.f64 	%fd132, [%rd113];
	cvt.rn.f32.f64 	%f290, %fd131;
	cvt.rn.f32.f64 	%f291, %fd132;
	fma.rn.f32 	%f292, %f290, %f291, %f289;
	add.s32 	%r162, %r257, 2048;
	mul.wide.u32 	%rd114, %r162, 8;
	add.s64 	%rd115, %rd1, %rd114;
	add.s64 	%rd116, %rd2, %rd114;
	ld.global.f64 	%fd133, [%rd115];
	ld.global.f64 	%fd134, [%rd116];
	cvt.rn.f32.f64 	%f293, %fd133;
	cvt.rn.f32.f64 	%f294, %fd134;
	fma.rn.f32 	%f295, %f293, %f294, %f292;
	add.s32 	%r163, %r257, 2560;
	mul.wide.u32 	%rd117, %r163, 8;
	add.s64 	%rd118, %rd1, %rd117;
	add.s64 	%rd119, %rd2, %rd117;
	ld.global.f64 	%fd135, [%rd118];
	ld.global.f64 	%fd136, [%rd119];
	cvt.rn.f32.f64 	%f296, %fd135;
	cvt.rn.f32.f64 	%f297, %fd136;
	fma.rn.f32 	%f298, %f296, %f297, %f295;
	add.s32 	%r164, %r257, 3072;
	mul.wide.u32 	%rd120, %r164, 8;
	add.s64 	%rd121, %rd1, %rd120;
	add.s64 	%rd122, %rd2, %rd120;
	ld.global.f64 	%fd137, [%rd121];
	ld.global.f64 	%fd138, [%rd122];
	cvt.rn.f32.f64 	%f299, %fd137;
	cvt.rn.f32.f64 	%f300, %fd138;
	fma.rn.f32 	%f301, %f299, %f300, %f298;
	add.s32 	%r165, %r257, 3584;
	mul.wide.u32 	%rd123, %r165, 8;
	add.s64 	%rd124, %rd1, %rd123;
	add.s64 	%rd125, %rd2, %rd123;
	ld.global.f64 	%fd139, [%rd124];
	ld.global.f64 	%fd140, [%rd125];
	cvt.rn.f32.f64 	%f302, %fd139;
	cvt.rn.f32.f64 	%f303, %fd140;
	fma.rn.f32 	%f304, %f302, %f303, %f301;
	add.s32 	%r166, %r257, 4096;
	mul.wide.u32 	%rd126, %r166, 8;
	add.s64 	%rd127, %rd1, %rd126;
	add.s64 	%rd128, %rd2, %rd126;
	ld.global.f64 	%fd141, [%rd127];
	ld.global.f64 	%fd142, [%rd128];
	cvt.rn.f32.f64 	%f305, %fd141;
	cvt.rn.f32.f64 	%f306, %fd142;
	fma.rn.f32 	%f307, %f305, %f306, %f304;
	add.s32 	%r167, %r257, 4608;
	mul.wide.u32 	%rd129, %r167, 8;
	add.s64 	%rd130, %rd1, %rd129;
	add.s64 	%rd131, %rd2, %rd129;
	ld.global.f64 	%fd143, [%rd130];
	ld.global.f64 	%fd144, [%rd131];
	cvt.rn.f32.f64 	%f308, %fd143;
	cvt.rn.f32.f64 	%f309, %fd144;
	fma.rn.f32 	%f310, %f308, %f309, %f307;
	add.s32 	%r168, %r257, 5120;
	mul.wide.u32 	%rd132, %r168, 8;
	add.s64 	%rd133, %rd1, %rd132;
	add.s64 	%rd134, %rd2, %rd132;
	ld.global.f64 	%fd145, [%rd133];
	ld.global.f64 	%fd146, [%rd134];
	cvt.rn.f32.f64 	%f311, %fd145;
	cvt.rn.f32.f64 	%f312, %fd146;
	fma.rn.f32 	%f313, %f311, %f312, %f310;
	add.s32 	%r169, %r257, 5632;
	mul.wide.u32 	%rd135, %r169, 8;
	add.s64 	%rd136, %rd1, %rd135;
	add.s64 	%rd137, %rd2, %rd135;
	ld.global.f64 	%fd147, [%rd136];
	ld.global.f64 	%fd148, [%rd137];
	cvt.rn.f32.f64 	%f314, %fd147;
	cvt.rn.f32.f64 	%f315, %fd148;
	fma.rn.f32 	%f316, %f314, %f315, %f313;
	add.s32 	%r170, %r257, 6144;
	mul.wide.u32 	%rd138, %r170, 8;
	add.s64 	%rd139, %rd1, %rd138;
	add.s64 	%rd140, %rd2, %rd138;
	ld.global.f64 	%fd149, [%rd139];
	ld.global.f64 	%fd150, [%rd140];
	cvt.rn.f32.f64 	%f317, %fd149;
	cvt.rn.f32.f64 	%f318, %fd150;
	fma.rn.f32 	%f319, %f317, %f318, %f316;
	add.s32 	%r171, %r257, 6656;
	mul.wide.u32 	%rd141, %r171, 8;
	add.s64 	%rd142, %rd1, %rd141;
	add.s64 	%rd143, %rd2, %rd141;
	ld.global.f64 	%fd151, [%rd142];
	ld.global.f64 	%fd152, [%rd143];
	cvt.rn.f32.f64 	%f320, %fd151;
	cvt.rn.f32.f64 	%f321, %fd152;
	fma.rn.f32 	%f322, %f320, %f321, %f319;
	add.s32 	%r172, %r257, 7168;
	mul.wide.u32 	%rd144, %r172, 8;
	add.s64 	%rd145, %rd1, %rd144;
	add.s64 	%rd146, %rd2, %rd144;
	ld.global.f64 	%fd153, [%rd145];
	ld.global.f64 	%fd154, [%rd146];
	cvt.rn.f32.f64 	%f323, %fd153;
	cvt.rn.f32.f64 	%f324, %fd154;
	fma.rn.f32 	%f325, %f323, %f324, %f322;
	add.s32 	%r173, %r257, 7680;
	mul.wide.u32 	%rd147, %r173, 8;
	add.s64 	%rd148, %rd1, %rd147;
	add.s64 	%rd149, %rd2, %rd147;
	ld.global.f64 	%fd155, [%rd148];
	ld.global.f64 	%fd156, [%rd149];
	cvt.rn.f32.f64 	%f326, %fd155;
	cvt.rn.f32.f64 	%f327, %fd156;
	fma.rn.f32 	%f475, %f326, %f327, %f325;
	add.s32 	%r258, %r258, 8192;
	add.s32 	%r257, %r257, 8192;
	add.s32 	%r256, %r256, 16;
	setp.ne.s32 	%p26, %r256, 0;
	@%p26 bra 	$L__BB7_6;
	add.s32 	%r259, %r258, -4096;
$L__BB7_8:
	setp.eq.s32 	%p27, %r11, 0;
	@%p27 bra 	$L__BB7_17;
	and.b32  	%r23, %r10, 7;
	setp.lt.u32 	%p28, %r11, 8;
	@%p28 bra 	$L__BB7_11;
	add.s32 	%r174, %r268, %r259;
	mul.wide.u32 	%rd150, %r174, 8;
	add.s64 	%rd151, %rd1, %rd150;
	add.s64 	%rd152, %rd2, %rd150;
	ld.global.f64 	%fd157, [%rd151];
	ld.global.f64 	%fd158, [%rd152];
	cvt.rn.f32.f64 	%f329, %fd157;
	cvt.rn.f32.f64 	%f330, %fd158;
	fma.rn.f32 	%f331, %f329, %f330, %f475;
	add.s32 	%r175, %r174, 512;
	mul.wide.u32 	%rd153, %r175, 8;
	add.s64 	%rd154, %rd1, %rd153;
	add.s64 	%rd155, %rd2, %rd153;
	ld.global.f64 	%fd159, [%rd154];
	ld.global.f64 	%fd160, [%rd155];
	cvt.rn.f32.f64 	%f332, %fd159;
	cvt.rn.f32.f64 	%f333, %fd160;
	fma.rn.f32 	%f334, %f332, %f333, %f331;
	add.s32 	%r176, %r174, 1024;
	mul.wide.u32 	%rd156, %r176, 8;
	add.s64 	%rd157, %rd1, %rd156;
	add.s64 	%rd158, %rd2, %rd156;
	ld.global.f64 	%fd161, [%rd157];
	ld.global.f64 	%fd162, [%rd158];
	cvt.rn.f32.f64 	%f335, %fd161;
	cvt.rn.f32.f64 	%f336, %fd162;
	fma.rn.f32 	%f337, %f335, %f336, %f334;
	add.s32 	%r177, %r174, 1536;
	mul.wide.u32 	%rd159, %r177, 8;
	add.s64 	%rd160, %rd1, %rd159;
	add.s64 	%rd161, %rd2, %rd159;
	ld.global.f64 	%fd163, [%rd160];
	ld.global.f64 	%fd164, [%rd161];
	cvt.rn.f32.f64 	%f338, %fd163;
	cvt.rn.f32.f64 	%f339, %fd164;
	fma.rn.f32 	%f340, %f338, %f339, %f337;
	add.s32 	%r178, %r174, 2048;
	mul.wide.u32 	%rd162, %r178, 8;
	add.s64 	%rd163, %rd1, %rd162;
	add.s64 	%rd164, %rd2, %rd162;
	ld.global.f64 	%fd165, [%rd163];
	ld.global.f64 	%fd166, [%rd164];
	cvt.rn.f32.f64 	%f341, %fd165;
	cvt.rn.f32.f64 	%f342, %fd166;
	fma.rn.f32 	%f343, %f341, %f342, %f340;
	add.s32 	%r179, %r174, 2560;
	mul.wide.u32 	%rd165, %r179, 8;
	add.s64 	%rd166, %rd1, %rd165;
	add.s64 	%rd167, %rd2, %rd165;
	ld.global.f64 	%fd167, [%rd166];
	ld.global.f64 	%fd168, [%rd167];
	cvt.rn.f32.f64 	%f344, %fd167;
	cvt.rn.f32.f64 	%f345, %fd168;
	fma.rn.f32 	%f346, %f344, %f345, %f343;
	add.s32 	%r180, %r174, 3072;
	mul.wide.u32 	%rd168, %r180, 8;
	add.s64 	%rd169, %rd1, %rd168;
	add.s64 	%rd170, %rd2, %rd168;
	ld.global.f64 	%fd169, [%rd169];
	ld.global.f64 	%fd170, [%rd170];
	cvt.rn.f32.f64 	%f347, %fd169;
	cvt.rn.f32.f64 	%f348, %fd170;
	fma.rn.f32 	%f349, %f347, %f348, %f346;
	add.s32 	%r181, %r174, 3584;
	mul.wide.u32 	%rd171, %r181, 8;
	add.s64 	%rd172, %rd1, %rd171;
	add.s64 	%rd173, %rd2, %rd171;
	ld.global.f64 	%fd171, [%rd172];
	ld.global.f64 	%fd172, [%rd173];
	cvt.rn.f32.f64 	%f350, %fd171;
	cvt.rn.f32.f64 	%f351, %fd172;
	fma.rn.f32 	%f475, %f350, %f351, %f349;
	add.s32 	%r259, %r259, 4096;
$L__BB7_11:
	setp.eq.s32 	%p29, %r23, 0;
	@%p29 bra 	$L__BB7_17;
	and.b32  	%r26, %r10, 3;
	setp.lt.u32 	%p30, %r23, 4;
	@%p30 bra 	$L__BB7_14;
	add.s32 	%r182, %r268, %r259;
	mul.wide.u32 	%rd174, %r182, 8;
	add.s64 	%rd175, %rd1, %rd174;
	add.s64 	%rd176, %rd2, %rd174;
	ld.global.f64 	%fd173, [%rd175];
	ld.global.f64 	%fd174, [%rd176];
	cvt.rn.f32.f64 	%f353, %fd173;
	cvt.rn.f32.f64 	%f354, %fd174;
	fma.rn.f32 	%f355, %f353, %f354, %f475;
	add.s32 	%r183, %r182, 512;
	mul.wide.u32 	%rd177, %r183, 8;
	add.s64 	%rd178, %rd1, %rd177;
	add.s64 	%rd179, %rd2, %rd177;
	ld.global.f64 	%fd175, [%rd178];
	ld.global.f64 	%fd176, [%rd179];
	cvt.rn.f32.f64 	%f356, %fd175;
	cvt.rn.f32.f64 	%f357, %fd176;
	fma.rn.f32 	%f358, %f356, %f357, %f355;
	add.s32 	%r184, %r182, 1024;
	mul.wide.u32 	%rd180, %r184, 8;
	add.s64 	%rd181, %rd1, %rd180;
	add.s64 	%rd182, %rd2, %rd180;
	ld.global.f64 	%fd177, [%rd181];
	ld.global.f64 	%fd178, [%rd182];
	cvt.rn.f32.f64 	%f359, %fd177;
	cvt.rn.f32.f64 	%f360, %fd178;
	fma.rn.f32 	%f361, %f359, %f360, %f358;
	add.s32 	%r185, %r182, 1536;
	mul.wide.u32 	%rd183, %r185, 8;
	add.s64 	%rd184, %rd1, %rd183;
	add.s64 	%rd185, %rd2, %rd183;
	ld.global.f64 	%fd179, [%rd184];
	ld.global.f64 	%fd180, [%rd185];
	cvt.rn.f32.f64 	%f362, %fd179;
	cvt.rn.f32.f64 	%f363, %fd180;
	fma.rn.f32 	%f475, %f362, %f363, %f361;
	add.s32 	%r259, %r259, 2048;
$L__BB7_14:
	setp.eq.s32 	%p31, %r26, 0;
	@%p31 bra 	$L__BB7_17;
	add.s32 	%r263, %r259, %r268;
	neg.s32 	%r262, %r26;
$L__BB7_16:
	.pragma "nounroll";
	mul.wide.u32 	%rd186, %r263, 8;
	add.s64 	%rd187, %rd1, %rd186;
	add.s64 	%rd188, %rd2, %rd186;
	ld.global.f64 	%fd181, [%rd187];
	ld.global.f64 	%fd182, [%rd188];
	cvt.rn.f32.f64 	%f364, %fd181;
	cvt.rn.f32.f64 	%f365, %fd182;
	fma.rn.f32 	%f475, %f364, %f365, %f475;
	add.s32 	%r263, %r263, 512;
	add.s32 	%r262, %r262, 1;
	setp.ne.s32 	%p32, %r262, 0;
	@%p32 bra 	$L__BB7_16;
$L__BB7_17:
	setp.lt.u32 	%p33, %r6, 512;
	@%p33 bra 	$L__BB7_22;
	// begin inline asm
	mov.u32 %r224, %laneid;
	// end inline asm
	mov.b32 	%r226, %f475;
	mov.b32 	%r227, 1;
	mov.b32 	%r248, 31;
	mov.b32 	%r249, -1;
	// begin inline asm
	shfl.sync.down.b32 %r225, %r226, %r227, %r248, %r249;
	// end inline asm
	setp.gt.s32 	%p57, %r224, 30;
	mov.b32 	%f424, %r225;
	add.f32 	%f425, %f475, %f424;
	selp.f32 	%f426, %f475, %f425, %p57;
	mov.b32 	%r231, %f426;
	mov.b32 	%r232, 2;
	// begin inline asm
	shfl.sync.down.b32 %r230, %r231, %r232, %r248, %r249;
	// end inline asm
	setp.gt.s32 	%p58, %r224, 29;
	mov.b32 	%f427, %r230;
	add.f32 	%f428, %f426, %f427;
	selp.f32 	%f429, %f426, %f428, %p58;
	mov.b32 	%r236, %f429;
	mov.b32 	%r237, 4;
	// begin inline asm
	shfl.sync.down.b32 %r235, %r236, %r237, %r248, %r249;
	// end inline asm
	setp.gt.s32 	%p59, %r224, 27;
	mov.b32 	%f430, %r235;
	add.f32 	%f431, %f429, %f430;
	selp.f32 	%f432, %f429, %f431, %p59;
	mov.b32 	%r241, %f432;
	mov.b32 	%r242, 8;
	// begin inline asm
	shfl.sync.down.b32 %r240, %r241, %r242, %r248, %r249;
	// end inline asm
	setp.gt.s32 	%p60, %r224, 23;
	mov.b32 	%f433, %r240;
	add.f32 	%f434, %f432, %f433;
	selp.f32 	%f435, %f432, %f434, %p60;
	mov.b32 	%r246, %f435;
	mov.b32 	%r247, 16;
	// begin inline asm
	shfl.sync.down.b32 %r245, %r246, %r247, %r248, %r249;
	// end inline asm
	setp.gt.s32 	%p61, %r224, 15;
	mov.b32 	%f436, %r245;
	add.f32 	%f16, %f435, %f436;
	selp.f32 	%f486, %f435, %f16, %p61;
	setp.ne.s32 	%p62, %r224, 0;
	@%p62 bra 	$L__BB7_20;
	shr.u32 	%r250, %r7, 3;
	and.b32  	%r251, %r250, 124;
	mov.u32 	%r252, _ZZN3cub18CUB_300001_SM_10006detail6reduce18DeviceReduceKernelINS2_10policy_hubIfjN4cuda3std3__44plusIfEEE10Policy1000EN6thrust24THRUST_300001_SM_1000_NS18transform_iteratorINSD_12zip_functionINS7_10multipliesIfEEEENSD_12zip_iteratorINS7_5tupleIJNSD_6detail15normal_iteratorINSD_10device_ptrIdEEEESP_EEEEENSD_11use_defaultESS_EEjS9_fNS7_10__identityEEEvT0_PT3_T1_NS0_13GridEvenShareISY_EET2_T4_E12temp_storage;
	add.s32 	%r253, %r252, %r251;
	st.shared.f32 	[%r253+16], %f16;
$L__BB7_20:
	bar.sync 	0;
	setp.ne.s32 	%p63, %r7, 0;
	@%p63 bra 	$L__BB7_48;
	ld.shared.f32 	%f437, [_ZZN3cub18CUB_300001_SM_10006detail6reduce18DeviceReduceKernelINS2_10policy_hubIfjN4cuda3std3__44plusIfEEE10Policy1000EN6thrust24THRUST_300001_SM_1000_NS18transform_iteratorINSD_12zip_functionINS7_10multipliesIfEEEENSD_12zip_iteratorINS7_5tupleIJNSD_6detail15normal_iteratorINSD_10device_ptrIdEEEESP_EEEEENSD_11use_defaultESS_EEjS9_fNS7_10__identityEEEvT0_PT3_T1_NS0_13GridEvenShareISY_EET2_T4_E12temp_storage+20];
	add.f32 	%f438, %f486, %f437;
	ld.shared.f32 	%f439, [_ZZN3cub18CUB_300001_SM_10006detail6reduce18DeviceReduceKernelINS2_10policy_hubIfjN4cuda3std3__44plusIfEEE10Policy1000EN6thrust24THRUST_300001_SM_1000_NS18transform_iteratorINSD_12zip_functionINS7_10multipliesIfEEEENSD_12zip_iteratorINS7_5tupleIJNSD_6detail15normal_iteratorINSD_10device_ptrIdEEEESP_EEEEENSD_11use_defaultESS_EEjS9_fNS7_10__identityEEEvT0_PT3_T1_NS0_13GridEvenShareISY_EET2_T4_E12temp_storage+24];
	add.f32 	%f440, %f438, %f439;
	ld.shared.f32 	%f441, [_ZZN3cub18CUB_300001_SM_10006detail6reduce18DeviceReduceKernelINS2_10policy_hubIfjN4cuda3std3__44plusIfEEE10Policy1000EN6thrust24THRUST_300001_SM_1000_NS18transform_iteratorINSD_12zip_functionINS7_10multipliesIfEEEENSD_12zip_iteratorINS7_5tupleIJNSD_6detail15normal_iteratorINSD_10device_ptrIdEEEESP_EEEEENSD_11use_defaultESS_EEjS9_fNS7_10__identityEEEvT0_PT3_T1_NS0_13GridEvenShareISY_EET2_T4_E12temp_storage+28];
	add.f32 	%f442, %f440, %f441;
	ld.shared.f32 	%f443, [_ZZN3cub18CUB_300001_SM_10006detail6reduce18DeviceReduceKernelINS2_10policy_hubIfjN4cuda3std3__44plusIfEEE10Policy1000EN6thrust24THRUST_300001_SM_1000_NS18transform_iteratorINSD_12zip_functionINS7_10multipliesIfEEEENSD_12zip_iteratorINS7_5tupleIJNSD_6detail15normal_iteratorINSD_10device_ptrIdEEEESP_EEEEENSD_11use_defaultESS_EEjS9_fNS7_10__identityEEEvT0_PT3_T1_NS0_13GridEvenShareISY_EET2_T4_E12temp_storage+32];
	add.f32 	%f444, %f442, %f443;
	ld.shared.f32 	%f445, [_ZZN3cub18CUB_300001_SM_10006detail6reduce18DeviceReduceKernelINS2_10policy_hubIfjN4cuda3std3__44plusIfEEE10Policy1000EN6thrust24THRUST_300001_SM_1000_NS18transform_iteratorINSD_12zip_functionINS7_10multipliesIfEEEENSD_12zip_iteratorINS7_5tupleIJNSD_6detail15normal_iteratorINSD_10device_ptrIdEEEESP_EEEEENSD_11use_defaultESS_EEjS9_fNS7_10__identityEEEvT0_PT3_T1_NS0_13GridEvenShareISY_EET2_T4_E12temp_storage+36];
	add.f32 	%f446, %f444, %f445;
	ld.shared.f32 	%f447, [_ZZN3cub18CUB_300001_SM_10006detail6reduce18DeviceReduceKernelINS2_10policy_hubIfjN4cuda3std3__44plusIfEEE10Policy1000EN6thrust24THRUST_300001_SM_1000_NS18transform_iteratorINSD_12zip_functionINS7_10multipliesIfEEEENSD_12zip_iteratorINS7_5tupleIJNSD_6detail15normal_iteratorINSD_10device_ptrIdEEEESP_EEEEENSD_11use_defaultESS_EEjS9_fNS7_10__identityEEEvT0_PT3_T1_NS0_13GridEvenShareISY_EET2_T4_E12temp_storage+40];
	add.f32 	%f448, %f446, %f447;
	ld.shared.f32 	%f449, [_ZZN3cub18CUB_300001_SM_10006detail6reduce18DeviceReduceKernelINS2_10policy_hubIfjN4cuda3std3__44plusIfEEE10Policy1000EN6thrust24THRUST_300001_SM_1000_NS18transform_iteratorINSD_12zip_functionINS7_10multipliesIfEEEENSD_12zip_iteratorINS7_5tupleIJNSD_6detail15normal_iteratorINSD_10device_ptrIdEEEESP_EEEEENSD_11use_defaultESS_EEjS9_fNS7_10__identityEEEvT0_PT3_T1_NS0_13GridEvenShareISY_EET2_T4_E12temp_storage+44];
	add.f32 	%f450, %f448, %f449;
	ld.shared.f32 	%f451, [_ZZN3cub18CUB_300001_SM_10006detail6reduce18DeviceReduceKernelINS2_10policy_hubIfjN4cuda3std3__44plusIfEEE10Policy1000EN6thrust24THRUST_300001_SM_1000_NS18transform_iteratorINSD_12zip_functionINS7_10multipliesIfEEEENSD_12zip_iteratorINS7_5tupleIJNSD_6detail15normal_iteratorINSD_10device_ptrIdEEEESP_EEEEENSD_11use_defaultESS_EEjS9_fNS7_10__identityEEEvT0_PT3_T1_NS0_13GridEvenShareISY_EET2_T4_E12temp_storage+48];
	add.f32 	%f452, %f450, %f451;
	ld.shared.f32 	%f453, [_ZZN3cub18CUB_300001_SM_10006detail6reduce18DeviceReduceKernelINS2_10policy_hubIfjN4cuda3std3__44plusIfEEE10Policy1000EN6thrust24THRUST_300001_SM_1000_NS18transform_iteratorINSD_12zip_functionINS7_10multipliesIfEEEENSD_12zip_iteratorINS7_5tupleIJNSD_6detail15normal_iteratorINSD_10device_ptrIdEEEESP_EEEEENSD_11use_defaultESS_EEjS9_fNS7_10__identityEEEvT0_PT3_T1_NS0_13GridEvenShareISY_EET2_T4_E12temp_storage+52];
	add.f32 	%f454, %f452, %f453;
	ld.shared.f32 	%f455, [_ZZN3cub18CUB_300001_SM_10006detail6reduce18DeviceReduceKernelINS2_10policy_hubIfjN4cuda3std3__44plusIfEEE10Policy1000EN6thrust24THRUST_300001_SM_1000_NS18transform_iteratorINSD_12zip_functionINS7_10multipliesIfEEEENSD_12zip_iteratorINS7_5tupleIJNSD_6detail15normal_iteratorINSD_10device_ptrIdEEEESP_EEEEENSD_11use_defaultESS_EEjS9_fNS7_10__identityEEEvT0_PT3_T1_NS0_13GridEvenShareISY_EET2_T4_E12temp_storage+56];
	add.f32 	%f456, %f454, %f455;
	ld.shared.f32 	%f457, [_ZZN3cub18CUB_300001_SM_10006detail6reduce18DeviceReduceKernelINS2_10policy_hubIfjN4cuda3std3__44plusIfEEE10Policy1000EN6thrust24THRUST_300001_SM_1000_NS18transform_iteratorINSD_12zip_functionINS7_10multipliesIfEEEENSD_12zip_iteratorINS7_5tupleIJNSD_6detail15normal_iteratorINSD_10device_ptrIdEEEESP_EEEEENSD_11use_defaultESS_EEjS9_fNS7_10__identityEEEvT0_PT3_T1_NS0_13GridEvenShareISY_EET2_T4_E12temp_storage+60];
	add.f32 	%f458, %f456, %f457;
	ld.shared.f32 	%f459, [_ZZN3cub18CUB_300001_SM_10006detail6reduce18DeviceReduceKernelINS2_10policy_hubIfjN4cuda3std3__44plusIfEEE10Policy1000EN6thrust24THRUST_300001_SM_1000_NS18transform_iteratorINSD_12zip_functionINS7_10multipliesIfEEEENSD_12zip_iteratorINS7_5tupleIJNSD_6detail15normal_iteratorINSD_10device_ptrIdEEEESP_EEEEENSD_11use_defaultESS_EEjS9_fNS7_10__identityEEEvT0_PT3_T1_NS0_13GridEvenShareISY_EET2_T4_E12temp_storage+64];
	add.f32 	%f460, %f458, %f459;
	ld.shared.f32 	%f461, [_ZZN3cub18CUB_300001_SM_10006detail6reduce18DeviceReduceKernelINS2_10policy_hubIfjN4cuda3std3__44plusIfEEE10Policy1000EN6thrust24THRUST_300001_SM_1000_NS18transform_iteratorINSD_12zip_functionINS7_10multipliesIfEEEENSD_12zip_iteratorINS7_5tupleIJNSD_6detail15normal_iteratorINSD_10device_ptrIdEEEESP_EEEEENSD_11use_defaultESS_EEjS9_fNS7_10__identityEEEvT0_PT3_T1_NS0_13GridEvenShareISY_EET2_T4_E12temp_storage+68];
	add.f32 	%f462, %f460, %f461;
	ld.shared.f32 	%f463, [_ZZN3cub18CUB_300001_SM_10006detail6reduce18DeviceReduceKernelINS2_10policy_hubIfjN4cuda3std3__44plusIfEEE10Policy1000EN6thrust24THRUST_300001_SM_1000_NS18transform_iteratorINSD_12zip_functionINS7_10multipliesIfEEEENSD_12zip_iteratorINS7_5tupleIJNSD_6detail15normal_iteratorINSD_10device_ptrIdEEEESP_EEEEENSD_11use_defaultESS_EEjS9_fNS7_10__identityEEEvT0_PT3_T1_NS0_13GridEvenShareISY_EET2_T4_E12temp_storage+72];
	add.f32 	%f464, %f462, %f463;
	ld.shared.f32 	%f465, [_ZZN3cub18CUB_300001_SM_10006detail6reduce18DeviceReduceKernelINS2_10policy_hubIfjN4cuda3std3__44plusIfEEE10Policy1000EN6thrust24THRUST_300001_SM_1000_NS18transform_iteratorINSD_12zip_functionINS7_10multipliesIfEEEENSD_12zip_iteratorINS7_5tupleIJNSD_6detail15normal_iteratorINSD_10device_ptrIdEEEESP_EEEEENSD_11use_defaultESS_EEjS9_fNS7_10__identityEEEvT0_PT3_T1_NS0_13GridEvenShareISY_EET2_T4_E12temp_storage+76];
	add.f32 	%f486, %f464, %f465;
	bra.uni 	$L__BB7_48;
$L__BB7_22:
	// begin inline asm
	mov.u32 %r186, %laneid;
	// end inline asm
	and.b32  	%r212, %r7, 992;
	add.s32 	%r213, %r212, 32;
	setp.gt.u32 	%p34, %r213, %r6;
	not.b32 	%r214, %r212;
	add.s32 	%r215, %r6, %r214;
	selp.b32 	%r210, %r215, 31, %p34;
	mov.b32 	%r188, %f475;
	mov.b32 	%r189, 1;
	mov.b32 	%r211, -1;
	// begin inline asm
	shfl.sync.down.b32 %r187, %r188, %r189, %r210, %r211;
	// end inline asm
	setp.lt.s32 	%p35, %r186, %r210;
	mov.b32 	%f366, %r187;
	add.f32 	%f367, %f475, %f366;
	selp.f32 	%f368, %f367, %f475, %p35;
	mov.b32 	%r193, %f368;
	mov.b32 	%r194, 2;
	// begin inline asm
	shfl.sync.down.b32 %r192, %r193, %r194, %r210, %r211;
	// end inline asm
	add.s32 	%r216, %r186, 2;
	setp.gt.s32 	%p36, %r216, %r210;
	mov.b32 	%f369, %r192;
	add.f32 	%f370, %f368, %f369;
	selp.f32 	%f371, %f368, %f370, %p36;
	mov.b32 	%r198, %f371;
	mov.b32 	%r199, 4;
	// begin inline asm
	shfl.sync.down.b32 %r197, %r198, %r199, %r210, %r211;
	// end inline asm
	add.s32 	%r217, %r186, 4;
	setp.gt.s32 	%p37, %r217, %r210;
	mov.b32 	%f372, %r197;
	add.f32 	%f373, %f371, %f372;
	selp.f32 	%f374, %f371, %f373, %p37;
	mov.b32 	%r203, %f374;
	mov.b32 	%r204, 8;
	// begin inline asm
	shfl.sync.down.b32 %r202, %r203, %r204, %r210, %r211;
	// end inline asm
	add.s32 	%r218, %r186, 8;
	setp.gt.s32 	%p38, %r218, %r210;
	mov.b32 	%f375, %r202;
	add.f32 	%f376, %f374, %f375;
	selp.f32 	%f377, %f374, %f376, %p38;
	mov.b32 	%r208, %f377;
	mov.b32 	%r209, 16;
	// begin inline asm
	shfl.sync.down.b32 %r207, %r208, %r209, %r210, %r211;
	// end inline asm
	add.s32 	%r219, %r186, 16;
	setp.gt.s32 	%p39, %r219, %r210;
	mov.b32 	%f378, %r207;
	add.f32 	%f379, %f377, %f378;
	selp.f32 	%f486, %f377, %f379, %p39;
	setp.ne.s32 	%p40, %r186, 0;
	@%p40 bra 	$L__BB7_24;
	shr.u32 	%r220, %r7, 3;
	and.b32  	%r221, %r220, 124;
	mov.u32 	%r222, _ZZN3cub18CUB_300001_SM_10006detail6reduce18DeviceReduceKernelINS2_10policy_hubIfjN4cuda3std3__44plusIfEEE10Policy1000EN6thrust24THRUST_300001_SM_1000_NS18transform_iteratorINSD_12zip_functionINS7_10multipliesIfEEEENSD_12zip_iteratorINS7_5tupleIJNSD_6detail15normal_iteratorINSD_10device_ptrIdEEEESP_EEEEENSD_11use_defaultESS_EEjS9_fNS7_10__identityEEEvT0_PT3_T1_NS0_13GridEvenShareISY_EET2_T4_E12temp_storage;
	add.s32 	%r223, %r222, %r221;
	st.shared.f32 	[%r223+16], %f486;
$L__BB7_24:
	bar.sync 	0;
	setp.ne.s32 	%p41, %r7, 0;
	@%p41 bra 	$L__BB7_48;
	setp.gt.u32 	%p42, %r6, 32;
	ld.shared.f32 	%f380, [_ZZN3cub18CUB_300001_SM_10006detail6reduce18DeviceReduceKernelINS2_10policy_hubIfjN4cuda3std3__44plusIfEEE10Policy1000EN6thrust24THRUST_300001_SM_1000_NS18transform_iteratorINSD_12zip_functionINS7_10multipliesIfEEEENSD_12zip_iteratorINS7_5tupleIJNSD_6detail15normal_iteratorINSD_10device_ptrIdEEEESP_EEEEENSD_11use_defaultESS_EEjS9_fNS7_10__identityEEEvT0_PT3_T1_NS0_13GridEvenShareISY_EET2_T4_E12temp_storage+20];
	add.f32 	%f381, %f486, %f380;
	selp.f32 	%f382, %f381, %f486, %p42;
	setp.gt.u32 	%p43, %r6, 64;
	ld.shared.f32 	%f383, [_ZZN3cub18CUB_300001_SM_10006detail6reduce18DeviceReduceKernelINS2_10policy_hubIfjN4cuda3std3__44plusIfEEE10Policy1000EN6thrust24THRUST_300001_SM_1000_NS18transform_iteratorINSD_12zip_functionINS7_10multipliesIfEEEENSD_12zip_iteratorINS7_5tupleIJNSD_6detail15normal_iteratorINSD_10device_ptrIdEEEESP_EEEEENSD_11use_defaultESS_EEjS9_fNS7_10__identityEEEvT0_PT3_T1_NS0_13GridEvenShareISY_EET2_T4_E12temp_storage+24];
	add.f32 	%f384, %f383, %f382;
	selp.f32 	%f385, %f384, %f382, %p43;
	setp.gt.u32 	%p44, %r6, 96;
	ld.shared.f32 	%f386, [_ZZN3cub18CUB_300001_SM_10006detail6reduce18DeviceReduceKernelINS2_10policy_hubIfjN4cuda3std3__44plusIfEEE10Policy1000EN6thrust24THRUST_300001_SM_1000_NS18transform_iteratorINSD_12zip_functionINS7_10multipliesIfEEEENSD_12zip_iteratorINS7_5tupleIJNSD_6detail15normal_iteratorINSD_10device_ptrIdEEEESP_EEEEENSD_11use_defaultESS_EEjS9_fNS7_10__identityEEEvT0_PT3_T1_NS0_13GridEvenShareISY_EET2_T4_E12temp_storage+28];
	add.f32 	%f387, %f386, %f385;
	selp.f32 	%f388, %f387, %f385, %p44;
	setp.gt.u32 	%p45, %r6, 128;
	ld.shared.f32 	%f389, [_ZZN3cub18CUB_300001_SM_10006detail6reduce18DeviceReduceKernelINS2_10policy_hubIfjN4cuda3std3__44plusIfEEE10Policy1000EN6thrust24THRUST_300001_SM_1000_NS18transform_iteratorINSD_12zip_functionINS7_10multipliesIfEEEENSD_12zip_iteratorINS7_5tupleIJNSD_6detail15normal_iteratorINSD_10device_ptrIdEEEESP_EEEEENSD_11use_defaultESS_EEjS9_fNS7_10__identityEEEvT0_PT3_T1_NS0_13GridEvenShareISY_EET2_T4_E12temp_storage+32];
	add.f32 	%f390, %f389, %f388;
	selp.f32 	%f391, %f390, %f388, %p45;
	setp.gt.u32 	%p46, %r6, 160;
	ld.shared.f32 	%f392, [_ZZN3cub18CUB_300001_SM_10006detail6reduce18DeviceReduceKernelINS2_10policy_hubIfjN4cuda3std3__44plusIfEEE10Policy1000EN6thrust24THRUST_300001_SM_1000_NS18transform_iteratorINSD_12zip_functionINS7_10multipliesIfEEEENSD_12zip_iteratorINS7_5tupleIJNSD_6detail15normal_iteratorINSD_10device_ptrIdEEEESP_EEEEENSD_11use_defaultESS_EEjS9_fNS7_10__identityEEEvT0_PT3_T1_NS0_13GridEvenShareISY_EET2_T4_E12temp_storage+36];
	add.f32 	%f393, %f392, %f391;
	selp.f32 	%f394, %f393, %f391, %p46;
	setp.gt.u32 	%p47, %r6, 192;
	ld.shared.f32 	%f395, [_ZZN3cub18CUB_300001_SM_10006detail6reduce18DeviceReduceKernelINS2_10policy_hubIfjN4cuda3std3__44plusIfEEE10Policy1000EN6thrust24THRUST_300001_SM_1000_NS18transform_iteratorINSD_12zip_functionINS7_10multipliesIfEEEENSD_12zip_iteratorINS7_5tupleIJNSD_6detail15normal_iteratorINSD_10device_ptrIdEEEESP_EEEEENSD_11use_defaultESS_EEjS9_fNS7_10__identityEEEvT0_PT3_T1_NS0_13GridEvenShareISY_EET2_T4_E12temp_storage+40];
	add.f32 	%f396, %f395, %f394;
	selp.f32 	%f397, %f396, %f394, %p47;
	setp.gt.u32 	%p48, %r6, 224;
	ld.shared.f32 	%f398, [_ZZN3cub18CUB_300001_SM_10006detail6reduce18DeviceReduceKernelINS2_10policy_hubIfjN4cuda3std3__44plusIfEEE10Policy1000EN6thrust24THRUST_300001_SM_1000_NS18transform_iteratorINSD_12zip_functionINS7_10multipliesIfEEEENSD_12zip_iteratorINS7_5tupleIJNSD_6detail15normal_iteratorINSD_10device_ptrIdEEEESP_EEEEENSD_11use_defaultESS_EEjS9_fNS7_10__identityEEEvT0_PT3_T1_NS0_13GridEvenShareISY_EET2_T4_E12temp_storage+44];
	add.f32 	%f399, %f398, %f397;
	selp.f32 	%f400, %f399, %f397, %p48;
	setp.gt.u32 	%p49, %r6, 256;
	ld.shared.f32 	%f401, [_ZZN3cub18CUB_300001_SM_10006detail6reduce18DeviceReduceKernelINS2_10policy_hubIfjN4cuda3std3__44plusIfEEE10Policy1000EN6thrust24THRUST_300001_SM_1000_NS18transform_iteratorINSD_12zip_functionINS7_10multipliesIfEEEENSD_12zip_iteratorINS7_5tupleIJNSD_6detail15normal_iteratorINSD_10device_ptrIdEEEESP_EEEEENSD_11use_defaultESS_EEjS9_fNS7_10__identityEEEvT0_PT3_T1_NS0_13GridEvenShareISY_EET2_T4_E12temp_storage+48];
	add.f32 	%f402, %f401, %f400;
	selp.f32 	%f403, %f402, %f400, %p49;
	setp.gt.u32 	%p50, %r6, 288;
	ld.shared.f32 	%f404, [_ZZN3cub18CUB_300001_SM_10006detail6reduce18DeviceReduceKernelINS2_10policy_hubIfjN4cuda3std3__44plusIfEEE10Policy1000EN6thrust24THRUST_300001_SM_1000_NS18transform_iteratorINSD_12zip_functionINS7_10multipliesIfEEEENSD_12zip_iteratorINS7_5tupleIJNSD_6detail15normal_iteratorINSD_10device_ptrIdEEEESP_EEEEENSD_11use_defaultESS_EEjS9_fNS7_10__identityEEEvT0_PT3_T1_NS0_13GridEvenShareISY_EET2_T4_E12temp_storage+52];
	add.f32 	%f405, %f404, %f403;
	selp.f32 	%f406, %f405, %f403, %p50;
	setp.gt.u32 	%p51, %r6, 320;
	ld.shared.f32 	%f407, [_ZZN3cub18CUB_300001_SM_10006detail6reduce18DeviceReduceKernelINS2_10policy_hubIfjN4cuda3std3__44plusIfEEE10Policy1000EN6thrust24THRUST_300001_SM_1000_NS18transform_iteratorINSD_12zip_functionINS7_10multipliesIfEEEENSD_12zip_iteratorINS7_5tupleIJNSD_6detail15normal_iteratorINSD_10device_ptrIdEEEESP_EEEEENSD_11use_defaultESS_EEjS9_fNS7_10__identityEEEvT0_PT3_T1_NS0_13GridEvenShareISY_EET2_T4_E12temp_storage+56];
	add.f32 	%f408, %f407, %f406;
	selp.f32 	%f409, %f408, %f406, %p51;
	setp.gt.u32 	%p52, %r6, 352;
	ld.shared.f32 	%f410, [_ZZN3cub18CUB_300001_SM_10006detail6reduce18DeviceReduceKernelINS2_10policy_hubIfjN4cuda3std3__44plusIfEEE10Policy1000EN6thrust24THRUST_300001_SM_1000_NS18transform_iteratorINSD_12zip_functionINS7_10multipliesIfEEEENSD_12zip_iteratorINS7_5tupleIJNSD_6detail15normal_iteratorINSD_10device_ptrIdEEEESP_EEEEENSD_11use_defaultESS_EEjS9_fNS7_10__identityEEEvT0_PT3_T1_NS0_13GridEvenShareISY_EET2_T4_E12temp_storage+60];
	add.f32 	%f411, %f410, %f409;
	selp.f32 	%f412, %f411, %f409, %p52;
	setp.gt.u32 	%p53, %r6, 384;
	ld.shared.f32 	%f413, [_ZZN3cub18CUB_300001_SM_10006detail6reduce18DeviceReduceKernelINS2_10policy_hubIfjN4cuda3std3__44plusIfEEE10Policy1000EN6thrust24THRUST_300001_SM_1000_NS18transform_iteratorINSD_12zip_functionINS7_10multipliesIfEEEENSD_12zip_iteratorINS7_5tupleIJNSD_6detail15normal_iteratorINSD_10device_ptrIdEEEESP_EEEEENSD_11use_defaultESS_EEjS9_fNS7_10__identityEEEvT0_PT3_T1_NS0_13GridEvenShareISY_EET2_T4_E12temp_storage+64];
	add.f32 	%f414, %f413, %f412;
	selp.f32 	%f415, %f414, %f412, %p53;
	setp.gt.u32 	%p54, %r6, 416;
	ld.shared.f32 	%f416, [_ZZN3cub18CUB_300001_SM_10006detail6reduce18DeviceReduceKernelINS2_10policy_hubIfjN4cuda3std3__44plusIfEEE10Policy1000EN6thrust24THRUST_300001_SM_1000_NS18transform_iteratorINSD_12zip_functionINS7_10multipliesIfEEEENSD_12zip_iteratorINS7_5tupleIJNSD_6detail15normal_iteratorINSD_10device_ptrIdEEEESP_EEEEENSD_11use_defaultESS_EEjS9_fNS7_10__identityEEEvT0_PT3_T1_NS0_13GridEvenShareISY_EET2_T4_E12temp_storage+68];
	add.f32 	%f417, %f416, %f415;
	selp.f32 	%f418, %f417, %f415, %p54;
	setp.gt.u32 	%p55, %r6, 448;
	ld.shared.f32 	%f419, [_ZZN3cub18CUB_300001_SM_10006detail6reduce18DeviceReduceKernelINS2_10policy_hubIfjN4cuda3std3__44plusIfEEE10Policy1000EN6thrust24THRUST_300001_SM_1000_NS18transform_iteratorINSD_12zip_functionINS7_10multipliesIfEEEENSD_12zip_iteratorINS7_5tupleIJNSD_6detail15normal_iteratorINSD_10device_ptrIdEEEESP_EEEEENSD_11use_defaultESS_EEjS9_fNS7_10__identityEEEvT0_PT3_T1_NS0_13GridEvenShareISY_EET2_T4_E12temp_storage+72];
	add.f32 	%f420, %f419, %f418;
	selp.f32 	%f421, %f420, %f418, %p55;
	setp.gt.u32 	%p56, %r6, 480;
	ld.shared.f32 	%f422, [_ZZN3cub18CUB_300001_SM_10006detail6reduce18DeviceReduceKernelINS2_10policy_hubIfjN4cuda3std3__44plusIfEEE10Policy1000EN6thrust24THRUST_300001_SM_1000_NS18transform_iteratorINSD_12zip_functionINS7_10multipliesIfEEEENSD_12zip_iteratorINS7_5tupleIJNSD_6detail15normal_iteratorINSD_10device_ptrIdEEEESP_EEEEENSD_11use_defaultESS_EEjS9_fNS7_10__identityEEEvT0_PT3_T1_NS0_13GridEvenShareISY_EET2_T4_E12temp_storage+76];
	add.f32 	%f423, %f422, %f421;
	selp.f32 	%f486, %f423, %f421, %p56;
	bra.uni 	$L__BB7_48;
$L__BB7_26:
	mov.u32 	%r35, %tid.x;
	add.s32 	%r72, %r35, %r268;
	mul.wide.u32 	%rd6, %r72, 8;
	add.s64 	%rd7, %rd1, %rd6;
	add.s64 	%rd8, %rd2, %rd6;
	ld.global.f64 	%fd1, [%rd7];
	ld.global.f64 	%fd2, [%rd8];
	cvt.rn.f32.f64 	%f41, %fd1;
	cvt.rn.f32.f64 	%f42, %fd2;
	ld.global.f64 	%fd3, [%rd7+4096];
	ld.global.f64 	%fd4, [%rd8+4096];
	cvt.rn.f32.f64 	%f43, %fd3;
	cvt.rn.f32.f64 	%f44, %fd4;
	mul.f32 	%f45, %f43, %f44;
	ld.global.f64 	%fd5, [%rd7+8192];
	ld.global.f64 	%fd6, [%rd8+8192];
	cvt.rn.f32.f64 	%f46, %fd5;
	cvt.rn.f32.f64 	%f47, %fd6;
	ld.global.f64 	%fd7, [%rd7+12288];
	ld.global.f64 	%fd8, [%rd8+12288];
	cvt.rn.f32.f64 	%f48, %fd7;
	cvt.rn.f32.f64 	%f49, %fd8;
	mul.f32 	%f50, %f48, %f49;
	ld.global.f64 	%fd9, [%rd7+16384];
	ld.global.f64 	%fd10, [%rd8+16384];
	cvt.rn.f32.f64 	%f51, %fd9;
	cvt.rn.f32.f64 	%f52, %fd10;
	ld.global.f64 	%fd11, [%rd7+20480];
	ld.global.f64 	%fd12, [%rd8+20480];
	cvt.rn.f32.f64 	%f53, %fd11;
	cvt.rn.f32.f64 	%f54, %fd12;
	mul.f32 	%f55, %f53, %f54;
	ld.global.f64 	%fd13, [%rd7+24576];
	ld.global.f64 	%fd14, [%rd8+24576];
	cvt.rn.f32.f64 	%f56, %fd13;
	cvt.rn.f32.f64 	%f57, %fd14;
	ld.global.f64 	%fd15, [%rd7+28672];
	ld.global.f64 	%fd16, [%rd8+28672];
	cvt.rn.f32.f64 	%f58, %fd15;
	cvt.rn.f32.f64 	%f59, %fd16;
	mul.f32 	%f60, %f58, %f59;
	ld.global.f64 	%fd17, [%rd7+32768];
	ld.global.f64 	%fd18, [%rd8+32768];
	cvt.rn.f32.f64 	%f61, %fd17;
	cvt.rn.f32.f64 	%f62, %fd18;
	ld.global.f64 	%fd19, [%rd7+36864];
	ld.global.f64 	%fd20, [%rd8+36864];
	cvt.rn.f32.f64 	%f63, %fd19;
	cvt.rn.f32.f64 	%f64, %fd20;
	mul.f32 	%f65, %f63, %f64;
	ld.global.f64 	%fd21, [%rd7+40960];
	ld.global.f64 	%fd22, [%rd8+40960];
	cvt.rn.f32.f64 	%f66, %fd21;
	cvt.rn.f32.f64 	%f67, %fd22;
	ld.global.f64 	%fd23, [%rd7+45056];
	ld.global.f64 	%fd24, [%rd8+45056];
	cvt.rn.f32.f64 	%f68, %fd23;
	cvt.rn.f32.f64 	%f69, %fd24;
	mul.f32 	%f70, %f68, %f69;
	ld.global.f64 	%fd25, [%rd7+49152];
	ld.global.f64 	%fd26, [%rd8+49152];
	cvt.rn.f32.f64 	%f71, %fd25;
	cvt.rn.f32.f64 	%f72, %fd26;
	ld.global.f64 	%fd27, [%rd7+53248];
	ld.global.f64 	%fd28, [%rd8+53248];
	cvt.rn.f32.f64 	%f73, %fd27;
	cvt.rn.f32.f64 	%f74, %fd28;
	mul.f32 	%f75, %f73, %f74;
	ld.global.f64 	%fd29, [%rd7+57344];
	ld.global.f64 	%fd30, [%rd8+57344];
	cvt.rn.f32.f64 	%f76, %fd29;
	cvt.rn.f32.f64 	%f77, %fd30;
	ld.global.f64 	%fd31, [%rd7+61440];
	ld.global.f64 	%fd32, [%rd8+61440];
	cvt.rn.f32.f64 	%f78, %fd31;
	cvt.rn.f32.f64 	%f79, %fd32;
	mul.f32 	%f80, %f78, %f79;
	fma.rn.f32 	%f81, %f41, %f42, %f45;
	fma.rn.f32 	%f82, %f46, %f47, %f50;
	fma.rn.f32 	%f83, %f51, %f52, %f55;
	fma.rn.f32 	%f84, %f56, %f57, %f60;
	fma.rn.f32 	%f85, %f61, %f62, %f65;
	fma.rn.f32 	%f86, %f66, %f67, %f70;
	fma.rn.f32 	%f87, %f71, %f72, %f75;
	fma.rn.f32 	%f88, %f76, %f77, %f80;
	add.f32 	%f89, %f81, %f82;
	add.f32 	%f90, %f83, %f84;
	add.f32 	%f91, %f85, %f86;
	add.f32 	%f92, %f87, %f88;
	add.f32 	%f93, %f89, %f90;
	add.f32 	%f94, %f91, %f92;
	add.f32 	%f485, %f93, %f94;
	setp.lt.u32 	%p2, %r6, %r4;
	@%p2 bra 	$L__BB7_44;
	add.s32 	%r36, %r4, %r268;
	not.b32 	%r74, %r35;
	add.s32 	%r75, %r74, %r1;
	sub.s32 	%r76, %r75, %r4;
	sub.s32 	%r265, %r76, %r268;
	add.s32 	%r77, %r36, %r35;
	add.s32 	%r264, %r77, 4096;
	mov.b32 	%r267, 0;
	mov.u32 	%r266, %r36;
$L__BB7_28:
	add.s32 	%r268, %r268, %r4;
	add.s32 	%r78, %r1, -8192;
	setp.gt.u32 	%p3, %r268, %r78;
	@%p3 bra 	$L__BB7_30;
	add.s32 	%r79, %r35, %r268;
	mul.wide.u32 	%rd9, %r79, 8;
	add.s64 	%rd10, %rd1, %rd9;
	add.s64 	%rd11, %rd2, %rd9;
	ld.global.f64 	%fd33, [%rd10];
	ld.global.f64 	%fd34, [%rd11];
	cvt.rn.f32.f64 	%f95, %fd33;
	cvt.rn.f32.f64 	%f96, %fd34;
	ld.global.f64 	%fd35, [%rd10+4096];
	ld.global.f64 	%fd36, [%rd11+4096];
	cvt.rn.f32.f64 	%f97, %fd35;
	cvt.rn.f32.f64 	%f98, %fd36;
	ld.global.f64 	%fd37, [%rd10+8192];
	ld.global.f64 	%fd38, [%rd11+8192];
	cvt.rn.f32.f64 	%f99, %fd37;
	cvt.rn.f32.f64 	%f100, %fd38;
	mul.f32 	%f101, %f99, %f100;
	ld.global.f64 	%fd39, [%rd10+12288];
	ld.global.f64 	%fd40, [%rd11+12288];
	cvt.rn.f32.f64 	%f102, %fd39;
	cvt.rn.f32.f64 	%f103, %fd40;
	ld.global.f64 	%fd41, [%rd10+16384];
	ld.global.f64 	%fd42, [%rd11+16384];
	cvt.rn.f32.f64 	%f104, %fd41;
	cvt.rn.f32.f64 	%f105, %fd42;
	mul.f32 	%f106, %f104, %f105;
	ld.global.f64 	%fd43, [%rd10+20480];
	ld.global.f64 	%fd44, [%rd11+20480];
	cvt.rn.f32.f64 	%f107, %fd43;
	cvt.rn.f32.f64 	%f108, %fd44;
	ld.global.f64 	%fd45, [%rd10+24576];
	ld.global.f64 	%fd46, [%rd11+24576];
	cvt.rn.f32.f64 	%f109, %fd45;
	cvt.rn.f32.f64 	%f110, %fd46;
	mul.f32 	%f111, %f109, %f110;
	ld.global.f64 	%fd47, [%rd10+28672];
	ld.global.f64 	%fd48, [%rd11+28672];
	cvt.rn.f32.f64 	%f112, %fd47;
	cvt.rn.f32.f64 	%f113, %fd48;
	ld.global.f64 	%fd49, [%rd10+32768];
	ld.global.f64 	%fd50, [%rd11+32768];
	cvt.rn.f32.f64 	%f114, %fd49;
	cvt.rn.f32.f64 	%f115, %fd50;
	mul.f32 	%f116, %f114, %f115;
	ld.global.f64 	%fd51, [%rd10+36864];
	ld.global.f64 	%fd52, [%rd11+36864];
	cvt.rn.f32.f64 	%f117, %fd51;
	cvt.rn.f32.f64 	%f118, %fd52;
	ld.global.f64 	%fd53, [%rd10+40960];
	ld.global.f64 	%fd54, [%rd11+40960];
	cvt.rn.f32.f64 	%f119, %fd53;
	cvt.rn.f32.f64 	%f120, %fd54;
	mul.f32 	%f121, %f119, %f120;
	ld.global.f64 	%fd55, [%rd10+45056];
	ld.global.f64 	%fd56, [%rd11+45056];
	cvt.rn.f32.f64 	%f122, %fd55;
	cvt.rn.f32.f64 	%f123, %fd56;
	ld.global.f64 	%fd57, [%rd10+49152];
	ld.global.f64 	%fd58, [%rd11+49152];
	cvt.rn.f32.f64 	%f124, %fd57;
	cvt.rn.f32.f64 	%f125, %fd58;
	mul.f32 	%f126, %f124, %f125;
	ld.global.f64 	%fd59, [%rd10+53248];
	ld.global.f64 	%fd60, [%rd11+53248];
	cvt.rn.f32.f64 	%f127, %fd59;
	cvt.rn.f32.f64 	%f128, %fd60;
	ld.global.f64 	%fd61, [%rd10+57344];
	ld.global.f64 	%fd62, [%rd11+57344];
	cvt.rn.f32.f64 	%f129, %fd61;
	cvt.rn.f32.f64 	%f130, %fd62;
	mul.f32 	%f131, %f129, %f130;
	ld.global.f64 	%fd63, [%rd10+61440];
	ld.global.f64 	%fd64, [%rd11+61440];
	cvt.rn.f32.f64 	%f132, %fd63;
	cvt.rn.f32.f64 	%f133, %fd64;
	fma.rn.f32 	%f134, %f95, %f96, %f485;
	fma.rn.f32 	%f135, %f97, %f98, %f101;
	fma.rn.f32 	%f136, %f102, %f103, %f106;
	fma.rn.f32 	%f137, %f107, %f108, %f111;
	fma.rn.f32 	%f138, %f112, %f113, %f116;
	fma.rn.f32 	%f139, %f117, %f118, %f121;
	fma.rn.f32 	%f140, %f122, %f123, %f126;
	fma.rn.f32 	%f141, %f127, %f128, %f131;
	add.f32 	%f142, %f134, %f135;
	add.f32 	%f143, %f136, %f137;
	add.f32 	%f144, %f138, %f139;
	add.f32 	%f145, %f140, %f141;
	add.f32 	%f146, %f142, %f143;
	add.f32 	%f147, %f144, %f145;
	add.f32 	%f148, %f146, %f147;
	fma.rn.f32 	%f485, %f132, %f133, %f148;
	sub.s32 	%r80, %r1, %r268;
	setp.lt.u32 	%p4, %r80, %r4;
	add.s32 	%r267, %r267, 1;
	add.s32 	%r266, %r266, %r4;
	sub.s32 	%r265, %r265, %r4;
	add.s32 	%r264, %r264, %r4;
	@%p4 bra 	$L__BB7_44;
	bra.uni 	$L__BB7_28;
$L__BB7_30:
	setp.le.u32 	%p5, %r1, %r268;
	sub.s32 	%r81, %r1, %r268;
	setp.ge.s32 	%p6, %r35, %r81;
	or.pred  	%p7, %p5, %p6;
	@%p7 bra 	$L__BB7_44;
	not.b32 	%r83, %r35;
	add.s32 	%r84, %r1, %r83;
	sub.s32 	%r85, %r84, %r36;
	mul.lo.s32 	%r86, %r2, %r267;
	shl.b32 	%r87, %r86, 13;
	sub.s32 	%r88, %r85, %r87;
	shr.u32 	%r89, %r88, 9;
	add.s32 	%r49, %r89, 1;
	and.b32  	%r50, %r49, 15;
	setp.lt.u32 	%p8, %r88, 7680;
	mov.u32 	%r273, %r35;
	@%p8 bra 	$L__BB7_35;
	or.b32  	%r271, %r35, 4096;
	shr.u32 	%r90, %r265, 9;
	add.s32 	%r91, %r90, 1;
	and.b32  	%r92, %r91, 16777200;
	neg.s32 	%r269, %r92;
$L__BB7_33:
	.pragma "nounroll";
	add.s32 	%r93, %r264, -4096;
	mul.wide.u32 	%rd12, %r93, 8;
	add.s64 	%rd13, %rd1, %rd12;
	add.s64 	%rd14, %rd2, %rd12;
	ld.global.f64 	%fd65, [%rd13];
	ld.global.f64 	%fd66, [%rd14];
	cvt.rn.f32.f64 	%f150, %fd65;
	cvt.rn.f32.f64 	%f151, %fd66;
	fma.rn.f32 	%f152, %f150, %f151, %f485;
	add.s32 	%r94, %r264, -3584;
	mul.wide.u32 	%rd15, %r94, 8;
	add.s64 	%rd16, %rd1, %rd15;
	add.s64 	%rd17, %rd2, %rd15;
	ld.global.f64 	%fd67, [%rd16];
	ld.global.f64 	%fd68, [%rd17];
	cvt.rn.f32.f64 	%f153, %fd67;
	cvt.rn.f32.f64 	%f154, %fd68;
	fma.rn.f32 	%f155, %f153, %f154, %f152;
	add.s32 	%r95, %r264, -3072;
	mul.wide.u32 	%rd18, %r95, 8;
	add.s64 	%rd19, %rd1, %rd18;
	add.s64 	%rd20, %rd2, %rd18;
	ld.global.f64 	%fd69, [%rd19];
	ld.global.f64 	%fd70, [%rd20];
	cvt.rn.f32.f64 	%f156, %fd69;
	cvt.rn.f32.f64 	%f157, %fd70;
	fma.rn.f32 	%f158, %f156, %f157, %f155;
	add.s32 	%r96, %r264, -2560;
	mul.wide.u32 	%rd21, %r96, 8;
	add.s64 	%rd22, %rd1, %rd21;
	add.s64 	%rd23, %rd2, %rd21;
	ld.global.f64 	%fd71, [%rd22];
	ld.global.f64 	%fd72, [%rd23];
	cvt.rn.f32.f64 	%f159, %fd71;
	cvt.rn.f32.f64 	%f160, %fd72;
	fma.rn.f32 	%f161, %f159, %f160, %f158;
	add.s32 	%r97, %r264, -2048;
	mul.wide.u32 	%rd24, %r97, 8;
	add.s64 	%rd25, %rd1, %rd24;
	add.s64 	%rd26, %rd2, %rd24;
	ld.global.f64 	%fd73, [%rd25];
	ld.global.f64 	%fd74, [%rd26];
	cvt.rn.f32.f64 	%f162, %fd73;
	cvt.rn.f32.f64 	%f163, %fd74;
	fma.rn.f32 	%f164, %f162, %f163, %f161;
	add.s32 	%r98, %r264, -1536;
	mul.wide.u32 	%rd27, %r98, 8;
	add.s64 	%rd28, %rd1, %rd27;
	add.s64 	%rd29, %rd2, %rd27;
	ld.global.f64 	%fd75, [%rd28];
	ld.global.f64 	%fd76, [%rd29];
	cvt.rn.f32.f64 	%f165, %fd75;
	cvt.rn.f32.f64 	%f166, %fd76;
	fma.rn.f32 	%f167, %f165, %f166, %f164;
	add.s32 	%r99, %r264, -1024;
	mul.wide.u32 	%rd30, %r99, 8;
	add.s64 	%rd31, %rd1, %rd30;
	add.s64 	%rd32, %rd2, %rd30;
	ld.global.f64 	%fd77, [%rd31];
	ld.global.f64 	%fd78, [%rd32];
	cvt.rn.f32.f64 	%f168, %fd77;
	cvt.rn.f32.f64 	%f169, %fd78;
	fma.rn.f32 	%f170, %f168, %f169, %f167;
	add.s32 	%r100, %r264, 3584;
	add.s32 	%r101, %r264, -512;
	mul.wide.u32 	%rd33, %r101, 8;
	add.s64 	%rd34, %rd1, %rd33;
	add.s64 	%rd35, %rd2, %rd33;
	ld.global.f64 	%fd79, [%rd34];
	ld.global.f64 	%fd80, [%rd35];
	cvt.rn.f32.f64 	%f171, %fd79;
	cvt.rn.f32.f64 	%f172, %fd80;
	fma.rn.f32 	%f173, %f171, %f172, %f170;
	mul.wide.u32 	%rd36, %r264, 8;
	add.s64 	%rd37, %rd1, %rd36;
	add.s64 	%rd38, %rd2, %rd36;
	ld.global.f64 	%fd81, [%rd37];
	ld.global.f64 	%fd82, [%rd38];
	cvt.rn.f32.f64 	%f174, %fd81;
	cvt.rn.f32.f64 	%f175, %fd82;
	fma.rn.f32 	%f176, %f174, %f175, %f173;
	add.s32 	%r102, %r264, 512;
	mul.wide.u32 	%rd39, %r102, 8;
	add.s64 	%rd40, %rd1, %rd39;
	add.s64 	%rd41, %rd2, %rd39;
	ld.global.f64 	%fd83, [%rd40];
	ld.global.f64 	%fd84, [%rd41];
	cvt.rn.f32.f64 	%f177, %fd83;
	cvt.rn.f32.f64 	%f178, %fd84;
	fma.rn.f32 	%f179, %f177, %f178, %f176;
	add.s32 	%r103, %r264, 1024;
	mul.wide.u32 	%rd42, %r103, 8;
	add.s64 	%rd43, %rd1, %rd42;
	add.s64 	%rd44, %rd2, %rd42;
	ld.global.f64 	%fd85, [%rd43];
	ld.global.f64 	%fd86, [%rd44];
	cvt.rn.f32.f64 	%f180, %fd85;
	cvt.rn.f32.f64 	%f181, %fd86;
	fma.rn.f32 	%f182, %f180, %f181, %f179;
	add.s32 	%r104, %r264, 1536;
	mul.wide.u32 	%rd45, %r104, 8;
	add.s64 	%rd46, %rd1, %rd45;
	add.s64 	%rd47, %rd2, %rd45;
	ld.global.f64 	%fd87, [%rd46];
	ld.global.f64 	%fd88, [%rd47];
	cvt.rn.f32.f64 	%f183, %fd87;
	cvt.rn.f32.f64 	%f184, %fd88;
	fma.rn.f32 	%f185, %f183, %f184, %f182;
	add.s32 	%r105, %r264, 2048;
	mul.wide.u32 	%rd48, %r105, 8;
	add.s64 	%rd49, %rd1, %rd48;
	add.s64 	%rd50, %rd2, %rd48;
	ld.global.f64 	%fd89, [%rd49];
	ld.global.f64 	%fd90, [%rd50];
	cvt.rn.f32.f64 	%f186, %fd89;
	cvt.rn.f32.f64 	%f187, %fd90;
	fma.rn.f32 	%f188, %f186, %f187, %f185;
	add.s32 	%r106, %r264, 2560;
	mul.wide.u32 	%rd51, %r106, 8;
	add.s64 	%rd52, %rd1, %rd51;
	add.s64 	%rd53, %rd2, %rd51;
	ld.global.f64 	%fd91, [%rd52];
	ld.global.f64 	%fd92, [%rd53];
	cvt.rn.f32.f64 	%f189, %fd91;
	cvt.rn.f32.f64 	%f190, %fd92;
	fma.rn.f32 	%f191, %f189, %f190, %f188;
	add.s32 	%r107, %r264, 3072;
	mul.wide.u32 	%rd54, %r107, 8;
	add.s64 	%rd55, %rd1, %rd54;
	add.s64 	%rd56, %rd2, %rd54;
	ld.global.f64 	%fd93, [%rd55];
	ld.global.f64 	%fd94, [%rd56];
	cvt.rn.f32.f64 	%f192, %fd93;
	cvt.rn.f32.f64 	%f193, %fd94;
	fma.rn.f32 	%f194, %f192, %f193, %f191;
	mul.wide.u32 	%rd57, %r100, 8;
	add.s64 	%rd58, %rd1, %rd57;
	add.s64 	%rd59, %rd2, %rd57;
	ld.global.f64 	%fd95, [%rd58];
	ld.global.f64 	%fd96, [%rd59];
	cvt.rn.f32.f64 	%f195, %fd95;
	cvt.rn.f32.f64 	%f196, %fd96;
	fma.rn.f32 	%f485, %f195, %f196, %f194;
	add.s32 	%r271, %r271, 8192;
	add.s32 	%r264, %r264, 8192;
	add.s32 	%r269, %r269, 16;
	setp.ne.s32 	%p9, %r269, 0;
	@%p9 bra 	$L__BB7_33;
	add.s32 	%r273, %r271, -4096;
$L__BB7_35:
	setp.eq.s32 	%p10, %r50, 0;
	@%p10 bra 	$L__BB7_44;
	and.b32  	%r61, %r49, 7;
	setp.lt.u32 	%p11, %r50, 8;
	@%p11 bra 	$L__BB7_38;
	add.s32 	%r108, %r273, %r268;
	mul.wide.u32 	%rd60, %r108, 8;
	add.s64 	%rd61, %rd1, %rd60;
	add.s64 	%rd62, %rd2, %rd60;
	ld.global.f64 	%fd97, [%rd61];
	ld.global.f64 	%fd98, [%rd62];
	cvt.rn.f32.f64 	%f198, %fd97;
	cvt.rn.f32.f64 	%f199, %fd98;
	fma.rn.f32 	%f200, %f198, %f199, %f485;
	add.s32 	%r109, %r108, 512;
	mul.wide.u32 	%rd63, %r109, 8;
	add.s64 	%rd64, %rd1, %rd63;
	add.s64 	%rd65, %rd2, %rd63;
	ld.global.f64 	%fd99, [%rd64];
	ld.global.f64 	%fd100, [%rd65];
	cvt.rn.f32.f64 	%f201, %fd99;
	cvt.rn.f32.f64 	%f202, %fd100;
	fma.rn.f32 	%f203, %f201, %f202, %f200;
	add.s32 	%r110, %r108, 1024;
	mul.wide.u32 	%rd66, %r110, 8;
	add.s64 	%rd67, %rd1, %rd66;
	add.s64 	%rd68, %rd2, %rd66;
	ld.global.f64 	%fd101, [%rd67];
	ld.global.f64 	%fd102, [%rd68];
	cvt.rn.f32.f64 	%f204, %fd101;
	cvt.rn.f32.f64 	%f205, %fd102;
	fma.rn.f32 	%f206, %f204, %f205, %f203;
	add.s32 	%r111, %r108, 1536;
	mul.wide.u32 	%rd69, %r111, 8;
	add.s64 	%rd70, %rd1, %rd69;
	add.s64 	%rd71, %rd2, %rd69;
	ld.global.f64 	%fd103, [%rd70];
	ld.global.f64 	%fd104, [%rd71];
	cvt.rn.f32.f64 	%f207, %fd103;
	cvt.rn.f32.f64 	%f208, %fd104;
	fma.rn.f32 	%f209, %f207, %f208, %f206;
	add.s32 	%r112, %r108, 2048;
	mul.wide.u32 	%rd72, %r112, 8;
	add.s64 	%rd73, %rd1, %rd72;
	add.s64 	%rd74, %rd2, %rd72;
	ld.global.f64 	%fd105, [%rd73];
	ld.global.f64 	%fd106, [%rd74];
	cvt.rn.f32.f64 	%f210, %fd105;
	cvt.rn.f32.f64 	%f211, %fd106;
	fma.rn.f32 	%f212, %f210, %f211, %f209;
	add.s32 	%r113, %r108, 2560;
	mul.wide.u32 	%rd75, %r113, 8;
	add.s64 	%rd76, %rd1, %rd75;
	add.s64 	%rd77, %rd2, %rd75;
	ld.global.f64 	%fd107, [%rd76];
	ld.global.f64 	%fd108, [%rd77];
	cvt.rn.f32.f64 	%f213, %fd107;
	cvt.rn.f32.f64 	%f214, %fd108;
	fma.rn.f32 	%f215, %f213, %f214, %f212;
	add.s32 	%r114, %r108, 3072;
	mul.wide.u32 	%rd78, %r114, 8;
	add.s64 	%rd79, %rd1, %rd78;
	add.s64 	%rd80, %rd2, %rd78;
	ld.global.f64 	%fd109, [%rd79];
	ld.global.f64 	%fd110, [%rd80];
	cvt.rn.f32.f64 	%f216, %fd109;
	cvt.rn.f32.f64 	%f217, %fd110;
	fma.rn.f32 	%f218, %f216, %f217, %f215;
	add.s32 	%r115, %r108, 3584;
	mul.wide.u32 	%rd81, %r115, 8;
	add.s64 	%rd82, %rd1, %rd81;
	add.s64 	%rd83, %rd2, %rd81;
	ld.global.f64 	%fd111, [%rd82];
	ld.global.f64 	%fd112, [%rd83];
	cvt.rn.f32.f64 	%f219, %fd111;
	cvt.rn.f32.f64 	%f220, %fd112;
	fma.rn.f32 	%f485, %f219, %f220, %f218;
	add.s32 	%r273, %r273, 4096;
$L__BB7_38:
	setp.eq.s32 	%p12, %r61, 0;
	@%p12 bra 	$L__BB7_44;
	setp.lt.u32 	%p13, %r61, 4;
	@%p13 bra 	$L__BB7_41;
	add.s32 	%r116, %r273, %r268;
	mul.wide.u32 	%rd84, %r116, 8;
	add.s64 	%rd85, %rd1, %rd84;
	add.s64 	%rd86, %rd2, %rd84;
	ld.global.f64 	%fd113, [%rd85];
	ld.global.f64 	%fd114, [%rd86];
	cvt.rn.f32.f64 	%f222, %fd113;
	cvt.rn.f32.f64 	%f223, %fd114;
	fma.rn.f32 	%f224, %f222, %f223, %f485;
	add.s32 	%r117, %r116, 512;
	mul.wide.u32 	%rd87, %r117, 8;
	add.s64 	%rd88, %rd1, %rd87;
	add.s64 	%rd89, %rd2, %rd87;
	ld.global.f64 	%fd115, [%rd88];
	ld.global.f64 	%fd116, [%rd89];
	cvt.rn.f32.f64 	%f225, %fd115;
	cvt.rn.f32.f64 	%f226, %fd116;
	fma.rn.f32 	%f227, %f225, %f226, %f224;
	add.s32 	%r118, %r116, 1024;
	mul.wide.u32 	%rd90, %r118, 8;
	add.s64 	%rd91, %rd1, %rd90;
	add.s64 	%rd92, %rd2, %rd90;
	ld.global.f64 	%fd117, [%rd91];
	ld.global.f64 	%fd118, [%rd92];
	cvt.rn.f32.f64 	%f228, %fd117;
	cvt.rn.f32.f64 	%f229, %fd118;
	fma.rn.f32 	%f230, %f228, %f229, %f227;
	add.s32 	%r119, %r116, 1536;
	mul.wide.u32 	%rd93, %r119, 8;
	add.s64 	%rd94, %rd1, %rd93;
	add.s64 	%rd95, %rd2, %rd93;
	ld.global.f64 	%fd119, [%rd94];
	ld.global.f64 	%fd120, [%rd95];
	cvt.rn.f32.f64 	%f231, %fd119;
	cvt.rn.f32.f64 	%f232, %fd120;
	fma.rn.f32 	%f485, %f231, %f232, %f230;
	add.s32 	%r273, %r273, 2048;
$L__BB7_41:
	and.b32  	%r120, %r49, 3;
	setp.eq.s32 	%p14, %r120, 0;
	@%p14 bra 	$L__BB7_44;
	add.s32 	%r276, %r273, %r266;
	cvt.u16.u32 	%rs1, %r265;
	shr.u16 	%rs2, %rs1, 9;
	add.s16 	%rs3, %rs2, 1;
	cvt.u32.u16 	%r121, %rs3;
	and.b32  	%r122, %r121, 3;
	neg.s32 	%r275, %r122;
$L__BB7_43:
	.pragma "nounroll";
	mul.wide.u32 	%rd96, %r276, 8;
	add.s64 	%rd97, %rd1, %rd96;
	add.s64 	%rd98, %rd2, %rd96;
	ld.global.f64 	%fd121, [%rd97];
	ld.global.f64 	%fd122, [%rd98];
	cvt.rn.f32.f64 	%f233, %fd121;
	cvt.rn.f32.f64 	%f234, %fd122;
	fma.rn.f32 	%f485, %f233, %f234, %f485;
	add.s32 	%r276, %r276, 512;
	add.s32 	%r275, %r275, 1;
	setp.ne.s32 	%p15, %r275, 0;
	@%p15 bra 	$L__BB7_43;
$L__BB7_44:
	// begin inline asm
	mov.u32 %r123, %laneid;
	// end inline asm
	mov.b32 	%r125, %f485;
	mov.b32 	%r126, 1;
	mov.b32 	%r147, 31;
	mov.b32 	%r148, -1;
	// begin inline asm
	shfl.sync.down.b32 %r124, %r125, %r126, %r147, %r148;
	// end inline asm
	setp.gt.s32 	%p16, %r123, 30;
	mov.b32 	%f235, %r124;
	add.f32 	%f236, %f485, %f235;
	selp.f32 	%f237, %f485, %f236, %p16;
	mov.b32 	%r130, %f237;
	mov.b32 	%r131, 2;
	// begin inline asm
	shfl.sync.down.b32 %r129, %r130, %r131, %r147, %r148;
	// end inline asm
	setp.gt.s32 	%p17, %r123, 29;
	mov.b32 	%f238, %r129;
	add.f32 	%f239, %f237, %f238;
	selp.f32 	%f240, %f237, %f239, %p17;
	mov.b32 	%r135, %f240;
	mov.b32 	%r136, 4;
	// begin inline asm
	shfl.sync.down.b32 %r134, %r135, %r136, %r147, %r148;
	// end inline asm
	setp.gt.s32 	%p18, %r123, 27;
	mov.b32 	%f241, %r134;
	add.f32 	%f242, %f240, %f241;
	selp.f32 	%f243, %f240, %f242, %p18;
	mov.b32 	%r140, %f243;
	mov.b32 	%r141, 8;
	// begin inline asm
	shfl.sync.down.b32 %r139, %r140, %r141, %r147, %r148;
	// end inline asm
	setp.gt.s32 	%p19, %r123, 23;
	mov.b32 	%f244, %r139;
	add.f32 	%f245, %f243, %f244;
	selp.f32 	%f246, %f243, %f245, %p19;
	mov.b32 	%r145, %f246;
	mov.b32 	%r146, 16;
	// begin inline asm
	shfl.sync.down.b32 %r144, %r145, %r146, %r147, %r148;
	// end inline asm
	setp.gt.s32 	%p20, %r123, 15;
	mov.b32 	%f247, %r144;
	add.f32 	%f37, %f246, %f247;
	selp.f32 	%f486, %f246, %f37, %p20;
	setp.ne.s32 	%p21, %r123, 0;
	@%p21 bra 	$L__BB7_46;
	shr.u32 	%r149, %r35, 3;
	and.b32  	%r150, %r149, 124;
	mov.u32 	%r151, _ZZN3cub18CUB_300001_SM_10006detail6reduce18DeviceReduceKernelINS2_10policy_hubIfjN4cuda3std3__44plusIfEEE10Policy1000EN6thrust24THRUST_300001_SM_1000_NS18transform_iteratorINSD_12zip_functionINS7_10multipliesIfEEEENSD_12zip_iteratorINS7_5tupleIJNSD_6detail15normal_iteratorINSD_10device_ptrIdEEEESP_EEEEENSD_11use_defaultESS_EEjS9_fNS7_10__identityEEEvT0_PT3_T1_NS0_13GridEvenShareISY_EET2_T4_E12temp_storage;
	add.s32 	%r152, %r151, %r150;
	st.shared.f32 	[%r152+16], %f37;
$L__BB7_46:
	bar.sync 	0;
	setp.ne.s32 	%p22, %r35, 0;
	@%p22 bra 	$L__BB7_48;
	ld.shared.f32 	%f248, [_ZZN3cub18CUB_300001_SM_10006detail6reduce18DeviceReduceKernelINS2_10policy_hubIfjN4cuda3std3__44plusIfEEE10Policy1000EN6thrust24THRUST_300001_SM_1000_NS18transform_iteratorINSD_12zip_functionINS7_10multipliesIfEEEENSD_12zip_iteratorINS7_5tupleIJNSD_6detail15normal_iteratorINSD_10device_ptrIdEEEESP_EEEEENSD_11use_defaultESS_EEjS9_fNS7_10__identityEEEvT0_PT3_T1_NS0_13GridEvenShareISY_EET2_T4_E12temp_storage+20];
	add.f32 	%f249, %f486, %f248;
	ld.shared.f32 	%f250, [_ZZN3cub18CUB_300001_SM_10006detail6reduce18DeviceReduceKernelINS2_10policy_hubIfjN4cuda3std3__44plusIfEEE10Policy1000EN6thrust24THRUST_300001_SM_1000_NS18transform_iteratorINSD_12zip_functionINS7_10multipliesIfEEEENSD_12zip_iteratorINS7_5tupleIJNSD_6detail15normal_iteratorINSD_10device_ptrIdEEEESP_EEEEENSD_11use_defaultESS_EEjS9_fNS7_10__identityEEEvT0_PT3_T1_NS0_13GridEvenShareISY_EET2_T4_E12temp_storage+24];
	add.f32 	%f251, %f249, %f250;
	ld.shared.f32 	%f252, [_ZZN3cub18CUB_300001_SM_10006detail6reduce18DeviceReduceKernelINS2_10policy_hubIfjN4cuda3std3__44plusIfEEE10Policy1000EN6thrust24THRUST_300001_SM_1000_NS18transform_iteratorINSD_12zip_functionINS7_10multipliesIfEEEENSD_12zip_iteratorINS7_5tupleIJNSD_6detail15normal_iteratorINSD_10device_ptrIdEEEESP_EEEEENSD_11use_defaultESS_EEjS9_fNS7_10__identityEEEvT0_PT3_T1_NS0_13GridEvenShareISY_EET2_T4_E12temp_storage+28];
	add.f32 	%f253, %f251, %f252;
	ld.shared.f32 	%f254, [_ZZN3cub18CUB_300001_SM_10006detail6reduce18DeviceReduceKernelINS2_10policy_hubIfjN4cuda3std3__44plusIfEEE10Policy1000EN6thrust24THRUST_300001_SM_1000_NS18transform_iteratorINSD_12zip_functionINS7_10multipliesIfEEEENSD_12zip_iteratorINS7_5tupleIJNSD_6detail15normal_iteratorINSD_10device_ptrIdEEEESP_EEEEENSD_11use_defaultESS_EEjS9_fNS7_10__identityEEEvT0_PT3_T1_NS0_13GridEvenShareISY_EET2_T4_E12temp_storage+32];
	add.f32 	%f255, %f253, %f254;
	ld.shared.f32 	%f256, [_ZZN3cub18CUB_300001_SM_10006detail6reduce18DeviceReduceKernelINS2_10policy_hubIfjN4cuda3std3__44plusIfEEE10Policy1000EN6thrust24THRUST_300001_SM_1000_NS18transform_iteratorINSD_12zip_functionINS7_10multipliesIfEEEENSD_12zip_iteratorINS7_5tupleIJNSD_6detail15normal_iteratorINSD_10device_ptrIdEEEESP_EEEEENSD_11use_defaultESS_EEjS9_fNS7_10__identityEEEvT0_PT3_T1_NS0_13GridEvenShareISY_EET2_T4_E12temp_storage+36];
	add.f32 	%f257, %f255, %f256;
	ld.shared.f32 	%f258, [_ZZN3cub18CUB_300001_SM_10006detail6reduce18DeviceReduceKernelINS2_10policy_hubIfjN4cuda3std3__44plusIfEEE10Policy1000EN6thrust24THRUST_300001_SM_1000_NS18transform_iteratorINSD_12zip_functionINS7_10multipliesIfEEEENSD_12zip_iteratorINS7_5tupleIJNSD_6detail15normal_iteratorINSD_10device_ptrIdEEEESP_EEEEENSD_11use_defaultESS_EEjS9_fNS7_10__identityEEEvT0_PT3_T1_NS0_13GridEvenShareISY_EET2_T4_E12temp_storage+40];
	add.f32 	%f259, %f257, %f258;
	ld.shared.f32 	%f260, [_ZZN3cub18CUB_300001_SM_10006detail6reduce18DeviceReduceKernelINS2_10policy_hubIfjN4cuda3std3__44plusIfEEE10Policy1000EN6thrust24THRUST_300001_SM_1000_NS18transform_iteratorINSD_12zip_functionINS7_10multipliesIfEEEENSD_12zip_iteratorINS7_5tupleIJNSD_6detail15normal_iteratorINSD_10device_ptrIdEEEESP_EEEEENSD_11use_defaultESS_EEjS9_fNS7_10__identityEEEvT0_PT3_T1_NS0_13GridEvenShareISY_EET2_T4_E12temp_storage+44];
	add.f32 	%f261, %f259, %f260;
	ld.shared.f32 	%f262, [_ZZN3cub18CUB_300001_SM_10006detail6reduce18DeviceReduceKernelINS2_10policy_hubIfjN4cuda3std3__44plusIfEEE10Policy1000EN6thrust24THRUST_300001_SM_1000_NS18transform_iteratorINSD_12zip_functionINS7_10multipliesIfEEEENSD_12zip_iteratorINS7_5tupleIJNSD_6detail15normal_iteratorINSD_10device_ptrIdEEEESP_EEEEENSD_11use_defaultESS_EEjS9_fNS7_10__identityEEEvT0_PT3_T1_NS0_13GridEvenShareISY_EET2_T4_E12temp_storage+48];
	add.f32 	%f263, %f261, %f262;
	ld.shared.f32 	%f264, [_ZZN3cub18CUB_300001_SM_10006detail6reduce18DeviceReduceKernelINS2_10policy_hubIfjN4cuda3std3__44plusIfEEE10Policy1000EN6thrust24THRUST_300001_SM_1000_NS18transform_iteratorINSD_12zip_functionINS7_10multipliesIfEEEENSD_12zip_iteratorINS7_5tupleIJNSD_6detail15normal_iteratorINSD_10device_ptrIdEEEESP_EEEEENSD_11use_defaultESS_EEjS9_fNS7_10__identityEEEvT0_PT3_T1_NS0_13GridEvenShareISY_EET2_T4_E12temp_storage+52];
	add.f32 	%f265, %f263, %f264;
	ld.shared.f32 	%f266, [_ZZN3cub18CUB_300001_SM_10006detail6reduce18DeviceReduceKernelINS2_10policy_hubIfjN4cuda3std3__44plusIfEEE10Policy1000EN6thrust24THRUST_300001_SM_1000_NS18transform_iteratorINSD_12zip_functionINS7_10multipliesIfEEEENSD_12zip_iteratorINS7_5tupleIJNSD_6detail15normal_iteratorINSD_10device_ptrIdEEEESP_EEEEENSD_11use_defaultESS_EEjS9_fNS7_10__identityEEEvT0_PT3_T1_NS0_13GridEvenShareISY_EET2_T4_E12temp_storage+56];
	add.f32 	%f267, %f265, %f266;
	ld.shared.f32 	%f268, [_ZZN3cub18CUB_300001_SM_10006detail6reduce18DeviceReduceKernelINS2_10policy_hubIfjN4cuda3std3__44plusIfEEE10Policy1000EN6thrust24THRUST_300001_SM_1000_NS18transform_iteratorINSD_12zip_functionINS7_10multipliesIfEEEENSD_12zip_iteratorINS7_5tupleIJNSD_6detail15normal_iteratorINSD_10device_ptrIdEEEESP_EEEEENSD_11use_defaultESS_EEjS9_fNS7_10__identityEEEvT0_PT3_T1_NS0_13GridEvenShareISY_EET2_T4_E12temp_storage+60];
	add.f32 	%f269, %f267, %f268;
	ld.shared.f32 	%f270, [_ZZN3cub18CUB_300001_SM_10006detail6reduce18DeviceReduceKernelINS2_10policy_hubIfjN4cuda3std3__44plusIfEEE10Policy1000EN6thrust24THRUST_300001_SM_1000_NS18transform_iteratorINSD_12zip_functionINS7_10multipliesIfEEEENSD_12zip_iteratorINS7_5tupleIJNSD_6detail15normal_iteratorINSD_10device_ptrIdEEEESP_EEEEENSD_11use_defaultESS_EEjS9_fNS7_10__identityEEEvT0_PT3_T1_NS0_13GridEvenShareISY_EET2_T4_E12temp_storage+64];
	add.f32 	%f271, %f269, %f270;
	ld.shared.f32 	%f272, [_ZZN3cub18CUB_300001_SM_10006detail6reduce18DeviceReduceKernelINS2_10policy_hubIfjN4cuda3std3__44plusIfEEE10Policy1000EN6thrust24THRUST_300001_SM_1000_NS18transform_iteratorINSD_12zip_functionINS7_10multipliesIfEEEENSD_12zip_iteratorINS7_5tupleIJNSD_6detail15normal_iteratorINSD_10device_ptrIdEEEESP_EEEEENSD_11use_defaultESS_EEjS9_fNS7_10__identityEEEvT0_PT3_T1_NS0_13GridEvenShareISY_EET2_T4_E12temp_storage+68];
	add.f32 	%f273, %f271, %f272;
	ld.shared.f32 	%f274, [_ZZN3cub18CUB_300001_SM_10006detail6reduce18DeviceReduceKernelINS2_10policy_hubIfjN4cuda3std3__44plusIfEEE10Policy1000EN6thrust24THRUST_300001_SM_1000_NS18transform_iteratorINSD_12zip_functionINS7_10multipliesIfEEEENSD_12zip_iteratorINS7_5tupleIJNSD_6detail15normal_iteratorINSD_10device_ptrIdEEEESP_EEEEENSD_11use_defaultESS_EEjS9_fNS7_10__identityEEEvT0_PT3_T1_NS0_13GridEvenShareISY_EET2_T4_E12temp_storage+72];
	add.f32 	%f275, %f273, %f274;
	ld.shared.f32 	%f276, [_ZZN3cub18CUB_300001_SM_10006detail6reduce18DeviceReduceKernelINS2_10policy_hubIfjN4cuda3std3__44plusIfEEE10Policy1000EN6thrust24THRUST_300001_SM_1000_NS18transform_iteratorINSD_12zip_functionINS7_10multipliesIfEEEENSD_12zip_iteratorINS7_5tupleIJNSD_6detail15normal_iteratorINSD_10device_ptrIdEEEESP_EEEEENSD_11use_defaultESS_EEjS9_fNS7_10__identityEEEvT0_PT3_T1_NS0_13GridEvenShareISY_EET2_T4_E12temp_storage+76];
	add.f32 	%f486, %f275, %f276;
$L__BB7_48:
	mov.u32 	%r254, %tid.x;
	setp.ne.s32 	%p64, %r254, 0;
	@%p64 bra 	$L__BB7_50;
	ld.param.u64 	%rd192, [_ZN3cub18CUB_300001_SM_10006detail6reduce18DeviceReduceKernelINS2_10policy_hubIfjN4cuda3std3__44plusIfEEE10Policy1000EN6thrust24THRUST_300001_SM_1000_NS18transform_iteratorINSD_12zip_functionINS7_10multipliesIfEEEENSD_12zip_iteratorINS7_5tupleIJNSD_6detail15normal_iteratorINSD_10device_ptrIdEEEESP_EEEEENSD_11use_defaultESS_EEjS9_fNS7_10__identityEEEvT0_PT3_T1_NS0_13GridEvenShareISY_EET2_T4__param_1];
	cvta.to.global.u64 	%rd189, %rd192;
	mul.wide.u32 	%rd190, %r3, 4;
	add.s64 	%rd191, %rd189, %rd190;
	st.global.f32 	[%rd191], %f486;
$L__BB7_50:
	ret;

}
	// .globl	_ZN3cub18CUB_300001_SM_10006detail6reduce28DeviceReduceSingleTileKernelINS2_10policy_hubIfjN4cuda3std3__44plusIfEEE10Policy1000EPfSC_iS9_ffNS7_10__identityEEEvT0_T1_T2_T3_T4_T6_
.visible .entry _ZN3cub18CUB_300001_SM_10006detail6reduce28DeviceReduceSingleTileKernelINS2_10policy_hubIfjN4cuda3std3__44plusIfEEE10Policy1000EPfSC_iS9_ffNS7_10__identityEEEvT0_T1_T2_T3_T4_T6_(
	.param .u64 .ptr .align 1 _ZN3cub18CUB_300001_SM_10006detail6reduce28DeviceReduceSingleTileKernelINS2_10policy_hubIfjN4cuda3std3__44plusIfEEE10Policy1000EPfSC_iS9_ffNS7_10__identityEEEvT0_T1_T2_T3_T4_T6__param_0,
	.param .u64 .ptr .align 1 _ZN3cub18CUB_300001_SM_10006detail6reduce28DeviceReduceSingleTileKernelINS2_10policy_hubIfjN4cuda3std3__44plusIfEEE10Policy1000EPfSC_iS9_ffNS7_10__identityEEEvT0_T1_T2_T3_T4_T6__param_1,
	.param .u32 _ZN3cub18CUB_300001_SM_10006detail6reduce28DeviceReduceSingleTileKernelINS2_10policy_hubIfjN4cuda3std3__44plusIfEEE10Policy1000EPfSC_iS9_ffNS7_10__identityEEEvT0_T1_T2_T3_T4_T6__param_2,
	.param .align 1 .b8 _ZN3cub18CUB_300001_SM_10006detail6reduce28DeviceReduceSingleTileKernelINS2_10policy_hubIfjN4cuda3std3__44plusIfEEE10Policy1000EPfSC_iS9_ffNS7_10__identityEEEvT0_T1_T2_T3_T4_T6__param_3[1],
	.param .f32 _ZN3cub18CUB_300001_SM_10006detail6reduce28DeviceReduceSingleTileKernelINS2_10policy_hubIfjN4cuda3std3__44plusIfEEE10Policy1000EPfSC_iS9_ffNS7_10__identityEEEvT0_T1_T2_T3_T4_T6__param_4,
	.param .align 1 .b8 _ZN3cub18CUB_300001_SM_10006detail6reduce28DeviceReduceSingleTileKernelINS2_10policy_hubIfjN4cuda3std3__44plusIfEEE10Policy1000EPfSC_iS9_ffNS7_10__identityEEEvT0_T1_T2_T3_T4_T6__param_5[1]
)
.maxntid 512
.minnctapersm 1
{
	.reg .pred 	%p<113>;
	.reg .b32 	%r<407>;
	.reg .b32 	%f<531>;
	.reg .b64 	%rd<133>;
	// demoted variable
	.shared .align 4 .b8 _ZZN3cub18CUB_300001_SM_10006detail6reduce28DeviceReduceSingleTileKernelINS2_10policy_hubIfjN4cuda3std3__44plusIfEEE10Policy1000EPfSC_iS9_ffNS7_10__identityEEEvT0_T1_T2_T3_T4_T6_E12temp_storage[84];
	ld.param.u64 	%rd16, [_ZN3cub18CUB_300001_SM_10006detail6reduce28DeviceReduceSingleTileKernelINS2_10policy_hubIfjN4cuda3std3__44plusIfEEE10Policy1000EPfSC_iS9_ffNS7_10__identityEEEvT0_T1_T2_T3_T4_T6__param_0];
	ld.param.u64 	%rd17, [_ZN3cub18CUB_300001_SM_10006detail6reduce28DeviceReduceSingleTileKernelINS2_10policy_hubIfjN4cuda3std3__44plusIfEEE10Policy1000EPfSC_iS9_ffNS7_10__identityEEEvT0_T1_T2_T3_T4_T6__param_1];
	ld.param.u32 	%r67, [_ZN3cub18CUB_300001_SM_10006detail6reduce28DeviceReduceSingleTileKernelINS2_10policy_hubIfjN4cuda3std3__44plusIfEEE10Policy1000EPfSC_iS9_ffNS7_10__identityEEEvT0_T1_T2_T3_T4_T6__param_2];
	ld.param.f32 	%f58, [_ZN3cub18CUB_300001_SM_10006detail6reduce28DeviceReduceSingleTileKernelINS2_10policy_hubIfjN4cuda3std3__44plusIfEEE10Policy1000EPfSC_iS9_ffNS7_10__identityEEEvT0_T1_T2_T3_T4_T6__param_4];
	cvta.to.global.u64 	%rd1, %rd17;
	setp.ne.s32 	%p1, %r67, 0;
	@%p1 bra 	$L__BB8_3;
	mov.u32 	%r380, %tid.x;
	setp.ne.s32 	%p112, %r380, 0;
	@%p112 bra 	$L__BB8_74;
	st.global.f32 	[%rd1], %f58;
	bra.uni 	$L__BB8_74;
$L__BB8_3:
	and.b64  	%rd18, %rd16, 7;
	setp.ne.s64 	%p2, %rd18, 0;
	@%p2 bra 	$L__BB8_38;
	setp.gt.s32 	%p57, %r67, 8191;
	@%p57 bra 	$L__BB8_22;
	mov.u32 	%r1, %tid.x;
	setp.ge.s32 	%p74, %r1, %r67;
	mov.f32 	%f509, 0f00000000;
	mov.u32 	%r384, %r1;
	@%p74 bra 	$L__BB8_7;
	mul.wide.u32 	%rd121, %r1, 4;
	add.s64 	%rd120, %rd16, %rd121;
	// begin inline asm
	ld.global.nc.u32 %r300, [%rd120];
	// end inline asm
	mov.b32 	%f509, %r300;
	add.s32 	%r384, %r1, 512;
$L__BB8_7:
	setp.ge.s32 	%p75, %r384, %r67;
	@%p75 bra 	$L__BB8_13;
	not.b32 	%r301, %r384;
	add.s32 	%r4, %r67, %r301;
	and.b32  	%r302, %r4, 1536;
	setp.eq.s32 	%p76, %r302, 1536;
	@%p76 bra 	$L__BB8_11;
	mul.wide.u32 	%rd122, %r384, 4;
	add.s64 	%rd129, %rd16, %rd122;
	shr.u32 	%r303, %r4, 9;
	add.s32 	%r304, %r303, 1;
	and.b32  	%r305, %r304, 3;
	neg.s32 	%r382, %r305;
$L__BB8_10:
	.pragma "nounroll";
	// begin inline asm
	ld.global.nc.u32 %r306, [%rd129];
	// end inline asm
	mov.b32 	%f395, %r306;
	add.f32 	%f509, %f509, %f395;
	add.s32 	%r384, %r384, 512;
	add.s64 	%rd129, %rd129, 2048;
	add.s32 	%r382, %r382, 1;
	setp.ne.s32 	%p77, %r382, 0;
	@%p77 bra 	$L__BB8_10;
$L__BB8_11:
	setp.lt.u32 	%p78, %r4, 1536;
	@%p78 bra 	$L__BB8_13;
$L__BB8_12:
	mul.wide.s32 	%rd128, %r384, 4;
	add.s64 	%rd124, %rd16, %rd128;
	// begin inline asm
	ld.global.nc.u32 %r307, [%rd124];
	// end inline asm
	mov.b32 	%f396, %r307;
	add.f32 	%f397, %f509, %f396;
	add.s64 	%rd125, %rd124, 2048;
	// begin inline asm
	ld.global.nc.u32 %r308, [%rd125];
	// end inline asm
	mov.b32 	%f398, %r308;
	add.f32 	%f399, %f397, %f398;
	add.s64 	%rd126, %rd124, 4096;
	// begin inline asm
	ld.global.nc.u32 %r309, [%rd126];
	// end inline asm
	mov.b32 	%f400, %r309;
	add.f32 	%f401, %f399, %f400;
	add.s64 	%rd127, %rd124, 6144;
	// begin inline asm
	ld.global.nc.u32 %r310, [%rd127];
	// end inline asm
	mov.b32 	%f402, %r310;
	add.f32 	%f509, %f401, %f402;
	add.s32 	%r384, %r384, 2048;
	setp.lt.s32 	%p79, %r384, %r67;
	@%p79 bra 	$L__BB8_12;
$L__BB8_13:
	setp.lt.s32 	%p80, %r67, 512;
	@%p80 bra 	$L__BB8_18;
	// begin inline asm
	mov.u32 %r349, %laneid;
	// end inline asm
	mov.b32 	%r351, %f509;
	mov.b32 	%r352, 1;
	mov.b32 	%r373, 31;
	mov.b32 	%r374, -1;
	// begin inline asm
	shfl.sync.down.b32 %r350, %r351, %r352, %r373, %r374;
	// end inline asm
	setp.gt.s32 	%p104, %r349, 30;
	mov.b32 	%f461, %r350;
	add.f32 	%f462, %f509, %f461;
	selp.f32 	%f463, %f509, %f462, %p104;
	mov.b32 	%r356, %f463;
	mov.b32 	%r357, 2;
	// begin inline asm
	shfl.sync.down.b32 %r355, %r356, %r357, %r373, %r374;
	// end inline asm
	setp.gt.s32 	%p105, %r349, 29;
	mov.b32 	%f464, %r355;
	add.f32 	%f465, %f463, %f464;
	selp.f32 	%f466, %f463, %f465, %p105;
	mov.b32 	%r361, %f466;
	mov.b32 	%r362, 4;
	// begin inline asm
	shfl.sync.down.b32 %r360, %r361, %r362, %r373, %r374;
	// end inline asm
	setp.gt.s32 	%p106, %r349, 27;
	mov.b32 	%f467, %r360;
	add.f32 	%f468, %f466, %f467;
	selp.f32 	%f469, %f466, %f468, %p106;
	mov.b32 	%r366, %f469;
	mov.b32 	%r367, 8;
	// begin inline asm
	shfl.sync.down.b32 %r365, %r366, %r367, %r373, %r374;
	// end inline asm
	setp.gt.s32 	%p107, %r349, 23;
	mov.b32 	%f470, %r365;
	add.f32 	%f471, %f469, %f470;
	selp.f32 	%f472, %f469, %f471, %p107;
	mov.b32 	%r371, %f472;
	mov.b32 	%r372, 16;
	// begin inline asm
	shfl.sync.down.b32 %r370, %r371, %r372, %r373, %r374;
	// end inline asm
	setp.gt.s32 	%p108, %r349, 15;
	mov.b32 	%f473, %r370;
	add.f32 	%f10, %f472, %f473;
	selp.f32 	%f530, %f472, %f10, %p108;
	setp.ne.s32 	%p109, %r349, 0;
	@%p109 bra 	$L__BB8_16;
	shr.u32 	%r375, %r1, 3;
	and.b32  	%r376, %r375, 124;
	mov.u32 	%r377, _ZZN3cub18CUB_300001_SM_10006detail6reduce28DeviceReduceSingleTileKernelINS2_10policy_hubIfjN4cuda3std3__44plusIfEEE10Policy1000EPfSC_iS9_ffNS7_10__identityEEEvT0_T1_T2_T3_T4_T6_E12temp_storage;
	add.s32 	%r378, %r377, %r376;
	st.shared.f32 	[%r378+16], %f10;
$L__BB8_16:
	bar.sync 	0;
	setp.ne.s32 	%p110, %r1, 0;
	@%p110 bra 	$L__BB8_72;
	ld.shared.f32 	%f474, [_ZZN3cub18CUB_300001_SM_10006detail6reduce28DeviceReduceSingleTileKernelINS2_10policy_hubIfjN4cuda3std3__44plusIfEEE10Policy1000EPfSC_iS9_ffNS7_10__identityEEEvT0_T1_T2_T3_T4_T6_E12temp_storage+20];
	add.f32 	%f475, %f530, %f474;
	ld.shared.f32 	%f476, [_ZZN3cub18CUB_300001_SM_10006detail6reduce28DeviceReduceSingleTileKernelINS2_10policy_hubIfjN4cuda3std3__44plusIfEEE10Policy1000EPfSC_iS9_ffNS7_10__identityEEEvT0_T1_T2_T3_T4_T6_E12temp_storage+24];
	add.f32 	%f477, %f475, %f476;
	ld.shared.f32 	%f478, [_ZZN3cub18CUB_300001_SM_10006detail6reduce28DeviceReduceSingleTileKernelINS2_10policy_hubIfjN4cuda3std3__44plusIfEEE10Policy1000EPfSC_iS9_ffNS7_10__identityEEEvT0_T1_T2_T3_T4_T6_E12temp_storage+28];
	add.f32 	%f479, %f477, %f478;
	ld.shared.f32 	%f480, [_ZZN3cub18CUB_300001_SM_10006detail6reduce28DeviceReduceSingleTileKernelINS2_10policy_hubIfjN4cuda3std3__44plusIfEEE10Policy1000EPfSC_iS9_ffNS7_10__identityEEEvT0_T1_T2_T3_T4_T6_E12temp_storage+32];
	add.f32 	%f481, %f479, %f480;
	ld.shared.f32 	%f482, [_ZZN3cub18CUB_300001_SM_10006detail6reduce28DeviceReduceSingleTileKernelINS2_10policy_hubIfjN4cuda3std3__44plusIfEEE10Policy1000EPfSC_iS9_ffNS7_10__identityEEEvT0_T1_T2_T3_T4_T6_E12temp_storage+36];
	add.f32 	%f483, %f481, %f482;
	ld.shared.f32 	%f484, [_ZZN3cub18CUB_300001_SM_10006detail6reduce28DeviceReduceSingleTileKernelINS2_10policy_hubIfjN4cuda3std3__44plusIfEEE10Policy1000EPfSC_iS9_ffNS7_10__identityEEEvT0_T1_T2_T3_T4_T6_E12temp_storage+40];
	add.f32 	%f485, %f483, %f484;
	ld.shared.f32 	%f486, [_ZZN3cub18CUB_300001_SM_10006detail6reduce28DeviceReduceSingleTileKernelINS2_10policy_hubIfjN4cuda3std3__44plusIfEEE10Policy1000EPfSC_iS9_ffNS7_10__identityEEEvT0_T1_T2_T3_T4_T6_E12temp_storage+44];
	add.f32 	%f487, %f485, %f486;
	ld.shared.f32 	%f488, [_ZZN3cub18CUB_300001_SM_10006detail6reduce28DeviceReduceSingleTileKernelINS2_10policy_hubIfjN4cuda3std3__44plusIfEEE10Policy1000EPfSC_iS9_ffNS7_10__identityEEEvT0_T1_T2_T3_T4_T6_E12temp_storage+48];
	add.f32 	%f489, %f487, %f488;
	ld.shared.f32 	%f490, [_ZZN3cub18CUB_300001_SM_10006detail6reduce28DeviceReduceSingleTileKernelINS2_10policy_hubIfjN4cuda3std3__44plusIfEEE10Policy1000EPfSC_iS9_ffNS7_10__identityEEEvT0_T1_T2_T3_T4_T6_E12temp_storage+52];
	add.f32 	%f491, %f489, %f490;
	ld.shared.f32 	%f492, [_ZZN3cub18CUB_300001_SM_10006detail6reduce28DeviceReduceSingleTileKernelINS2_10policy_hubIfjN4cuda3std3__44plusIfEEE10Policy1000EPfSC_iS9_ffNS7_10__identityEEEvT0_T1_T2_T3_T4_T6_E12temp_storage+56];
	add.f32 	%f493, %f491, %f492;
	ld.shared.f32 	%f494, [_ZZN3cub18CUB_300001_SM_10006detail6reduce28DeviceReduceSingleTileKernelINS2_10policy_hubIfjN4cuda3std3__44plusIfEEE10Policy1000EPfSC_iS9_ffNS7_10__identityEEEvT0_T1_T2_T3_T4_T6_E12temp_storage+60];
	add.f32 	%f495, %f493, %f494;
	ld.shared.f32 	%f496, [_ZZN3cub18CUB_300001_SM_10006detail6reduce28DeviceReduceSingleTileKernelINS2_10policy_hubIfjN4cuda3std3__44plusIfEEE10Policy1000EPfSC_iS9_ffNS7_10__identityEEEvT0_T1_T2_T3_T4_T6_E12temp_storage+64];
	add.f32 	%f497, %f495, %f496;
	ld.shared.f32 	%f498, [_ZZN3cub18CUB_300001_SM_10006detail6reduce28DeviceReduceSingleTileKernelINS2_10policy_hubIfjN4cuda3std3__44plusIfEEE10Policy1000EPfSC_iS9_ffNS7_10__identityEEEvT0_T1_T2_T3_T4_T6_E12temp_storage+68];
	add.f32 	%f499, %f497, %f498;
	ld.shared.f32 	%f500, [_ZZN3cub18CUB_300001_SM_10006detail6reduce28DeviceReduceSingleTileKernelINS2_10policy_hubIfjN4cuda3std3__44plusIfEEE10Policy1000EPfSC_iS9_ffNS7_10__identityEEEvT0_T1_T2_T3_T4_T6_E12temp_storage+72];
	add.f32 	%f501, %f499, %f500;
	ld.shared.f32 	%f502, [_ZZN3cub18CUB_300001_SM_10006detail6reduce28DeviceReduceSingleTileKernelINS2_10policy_hubIfjN4cuda3std3__44plusIfEEE10Policy1000EPfSC_iS9_ffNS7_10__identityEEEvT0_T1_T2_T3_T4_T6_E12temp_storage+76];
	add.f32 	%f530, %f501, %f502;
	bra.uni 	$L__BB8_72;
$L__BB8_18:
	// begin inline asm
	mov.u32 %r311, %laneid;
	// end inline asm
	and.b32  	%r337, %r1, 992;
	add.s32 	%r338, %r337, 32;
	setp.gt.s32 	%p81, %r338, %r67;
	not.b32 	%r339, %r337;
	add.s32 	%r340, %r67, %r339;
	selp.b32 	%r335, %r340, 31, %p81;
	mov.b32 	%r313, %f509;
	mov.b32 	%r314, 1;
	mov.b32 	%r336, -1;
	// begin inline asm
	shfl.sync.down.b32 %r312, %r313, %r314, %r335, %r336;
	// end inline asm
	setp.lt.s32 	%p82, %r311, %r335;
	mov.b32 	%f403, %r312;
	add.f32 	%f404, %f509, %f403;
	selp.f32 	%f405, %f404, %f509, %p82;
	mov.b32 	%r318, %f405;
	mov.b32 	%r319, 2;
	// begin inline asm
	shfl.sync.down.b32 %r317, %r318, %r319, %r335, %r336;
	// end inline asm
	add.s32 	%r341, %r311, 2;
	setp.gt.s32 	%p83, %r341, %r335;
	mov.b32 	%f406, %r317;
	add.f32 	%f407, %f405, %f406;
	selp.f32 	%f408, %f405, %f407, %p83;
	mov.b32 	%r323, %f408;
	mov.b32 	%r324, 4;
	// begin inline asm
	shfl.sync.down.b32 %r322, %r323, %r324, %r335, %r336;
	// end inline asm
	add.s32 	%r342, %r311, 4;
	setp.gt.s32 	%p84, %r342, %r335;
	mov.b32 	%f409, %r322;
	add.f32 	%f410, %f408, %f409;
	selp.f32 	%f411, %f408, %f410, %p84;
	mov.b32 	%r328, %f411;
	mov.b32 	%r329, 8;
	// begin inline asm
	shfl.sync.down.b32 %r327, %r328, %r329, %r335, %r336;
	// end inline asm
	add.s32 	%r343, %r311, 8;
	setp.gt.s32 	%p85, %r343, %r335;
	mov.b32 	%f412, %r327;
	add.f32 	%f413, %f411, %f412;
	selp.f32 	%f414, %f411, %f413, %p85;
	mov.b32 	%r333, %f414;
	mov.b32 	%r334, 16;
	// begin inline asm
	shfl.sync.down.b32 %r332, %r333, %r334, %r335, %r336;
	// end inline asm
	add.s32 	%r344, %r311, 16;
	setp.gt.s32 	%p86, %r344, %r335;
	mov.b32 	%f415, %r332;
	add.f32 	%f416, %f414, %f415;
	selp.f32 	%f530, %f414, %f416, %p86;
	setp.ne.s32 	%p87, %r311, 0;
	@%p87 bra 	$L__BB8_20;
	shr.u32 	%r345, %r1, 3;
	and.b32  	%r346, %r345, 124;
	mov.u32 	%r347, _ZZN3cub18CUB_300001_SM_10006detail6reduce28DeviceReduceSingleTileKernelINS2_10policy_hubIfjN4cuda3std3__44plusIfEEE10Policy1000EPfSC_iS9_ffNS7_10__identityEEEvT0_T1_T2_T3_T4_T6_E12temp_storage;
	add.s32 	%r348, %r347, %r346;
	st.shared.f32 	[%r348+16], %f530;
$L__BB8_20:
	bar.sync 	0;
	setp.ne.s32 	%p88, %r1, 0;
	@%p88 bra 	$L__BB8_72;
	setp.gt.s32 	%p89, %r67, 32;
	ld.shared.f32 	%f417, [_ZZN3cub18CUB_300001_SM_10006detail6reduce28DeviceReduceSingleTileKernelINS2_10policy_hubIfjN4cuda3std3__44plusIfEEE10Policy1000EPfSC_iS9_ffNS7_10__identityEEEvT0_T1_T2_T3_T4_T6_E12temp_storage+20];
	add.f32 	%f418, %f530, %f417;
	selp.f32 	%f419, %f418, %f530, %p89;
	setp.gt.s32 	%p90, %r67, 64;
	ld.shared.f32 	%f420, [_ZZN3cub18CUB_300001_SM_10006detail6reduce28DeviceReduceSingleTileKernelINS2_10policy_hubIfjN4cuda3std3__44plusIfEEE10Policy1000EPfSC_iS9_ffNS7_10__identityEEEvT0_T1_T2_T3_T4_T6_E12temp_storage+24];
	add.f32 	%f421, %f420, %f419;
	selp.f32 	%f422, %f421, %f419, %p90;
	setp.gt.s32 	%p91, %r67, 96;
	ld.shared.f32 	%f423, [_ZZN3cub18CUB_300001_SM_10006detail6reduce28DeviceReduceSingleTileKernelINS2_10policy_hubIfjN4cuda3std3__44plusIfEEE10Policy1000EPfSC_iS9_ffNS7_10__identityEEEvT0_T1_T2_T3_T4_T6_E12temp_storage+28];
	add.f32 	%f424, %f423, %f422;
	selp.f32 	%f425, %f424, %f422, %p91;
	setp.gt.s32 	%p92, %r67, 128;
	ld.shared.f32 	%f426, [_ZZN3cub18CUB_300001_SM_10006detail6reduce28DeviceReduceSingleTileKernelINS2_10policy_hubIfjN4cuda3std3__44plusIfEEE10Policy1000EPfSC_iS9_ffNS7_10__identityEEEvT0_T1_T2_T3_T4_T6_E12temp_storage+32];
	add.f32 	%f427, %f426, %f425;
	selp.f32 	%f428, %f427, %f425, %p92;
	setp.gt.s32 	%p93, %r67, 160;
	ld.shared.f32 	%f429, [_ZZN3cub18CUB_300001_SM_10006detail6reduce28DeviceReduceSingleTileKernelINS2_10policy_hubIfjN4cuda3std3__44plusIfEEE10Policy1000EPfSC_iS9_ffNS7_10__identityEEEvT0_T1_T2_T3_T4_T6_E12temp_storage+36];
	add.f32 	%f430, %f429, %f428;
	selp.f32 	%f431, %f430, %f428, %p93;
	setp.gt.s32 	%p94, %r67, 192;
	ld.shared.f32 	%f432, [_ZZN3cub18CUB_300001_SM_10006detail6reduce28DeviceReduceSingleTileKernelINS2_10policy_hubIfjN4cuda3std3__44plusIfEEE10Policy1000EPfSC_iS9_ffNS7_10__identityEEEvT0_T1_T2_T3_T4_T6_E12temp_storage+40];
	add.f32 	%f433, %f432, %f431;
	selp.f32 	%f434, %f433, %f431, %p94;
	setp.gt.s32 	%p95, %r67, 224;
	ld.shared.f32 	%f435, [_ZZN3cub18CUB_300001_SM_10006detail6reduce28DeviceReduceSingleTileKernelINS2_10policy_hubIfjN4cuda3std3__44plusIfEEE10Policy1000EPfSC_iS9_ffNS7_10__identityEEEvT0_T1_T2_T3_T4_T6_E12temp_storage+44];
	add.f32 	%f436, %f435, %f434;
	selp.f32 	%f437, %f436, %f434, %p95;
	setp.gt.s32 	%p96, %r67, 256;
	ld.shared.f32 	%f438, [_ZZN3cub18CUB_300001_SM_10006detail6reduce28DeviceReduceSingleTileKernelINS2_10policy_hubIfjN4cuda3std3__44plusIfEEE10Policy1000EPfSC_iS9_ffNS7_10__identityEEEvT0_T1_T2_T3_T4_T6_E12temp_storage+48];
	add.f32 	%f439, %f438, %f437;
	selp.f32 	%f440, %f439, %f437, %p96;
	setp.gt.s32 	%p97, %r67, 288;
	ld.shared.f32 	%f441, [_ZZN3cub18CUB_300001_SM_10006detail6reduce28DeviceReduceSingleTileKernelINS2_10policy_hubIfjN4cuda3std3__44plusIfEEE10Policy1000EPfSC_iS9_ffNS7_10__identityEEEvT0_T1_T2_T3_T4_T6_E12temp_storage+52];
	add.f32 	%f442, %f441, %f440;
	selp.f32 	%f443, %f442, %f440, %p97;
	setp.gt.s32 	%p98, %r67, 320;
	ld.shared.f32 	%f444, [_ZZN3cub18CUB_300001_SM_10006detail6reduce28DeviceReduceSingleTileKernelINS2_10policy_hubIfjN4cuda3std3__44plusIfEEE10Policy1000EPfSC_iS9_ffNS7_10__identityEEEvT0_T1_T2_T3_T4_T6_E12temp_storage+56];
	add.f32 	%f445, %f444, %f443;
	selp.f32 	%f446, %f445, %f443, %p98;
	setp.gt.s32 	%p99, %r67, 352;
	ld.shared.f32 	%f447, [_ZZN3cub18CUB_300001_SM_10006detail6reduce28DeviceReduceSingleTileKernelINS2_10policy_hubIfjN4cuda3std3__44plusIfEEE10Policy1000EPfSC_iS9_ffNS7_10__identityEEEvT0_T1_T2_T3_T4_T6_E12temp_storage+60];
	add.f32 	%f448, %f447, %f446;
	selp.f32 	%f449, %f448, %f446, %p99;
	setp.gt.s32 	%p100, %r67, 384;
	ld.shared.f32 	%f450, [_ZZN3cub18CUB_300001_SM_10006detail6reduce28DeviceReduceSingleTileKernelINS2_10policy_hubIfjN4cuda3std3__44plusIfEEE10Policy1000EPfSC_iS9_ffNS7_10__identityEEEvT0_T1_T2_T3_T4_T6_E12temp_storage+64];
	add.f32 	%f451, %f450, %f449;
	selp.f32 	%f452, %f451, %f449, %p100;
	setp.gt.s32 	%p101, %r67, 416;
	ld.shared.f32 	%f453, [_ZZN3cub18CUB_300001_SM_10006detail6reduce28DeviceReduceSingleTileKernelINS2_10policy_hubIfjN4cuda3std3__44plusIfEEE10Policy1000EPfSC_iS9_ffNS7_10__identityEEEvT0_T1_T2_T3_T4_T6_E12temp_storage+68];
	add.f32 	%f454, %f453, %f452;
	selp.f32 	%f455, %f454, %f452, %p101;
	setp.gt.s32 	%p102, %r67, 448;
	ld.shared.f32 	%f456, [_ZZN3cub18CUB_300001_SM_10006detail6reduce28DeviceReduceSingleTileKernelINS2_10policy_hubIfjN4cuda3std3__44plusIfEEE10Policy1000EPfSC_iS9_ffNS7_10__identityEEEvT0_T1_T2_T3_T4_T6_E12temp_storage+72];
	add.f32 	%f457, %f456, %f455;
	selp.f32 	%f458, %f457, %f455, %p102;
	setp.gt.s32 	%p103, %r67, 480;
	ld.shared.f32 	%f459, [_ZZN3cub18CUB_300001_SM_10006detail6reduce28DeviceReduceSingleTileKernelINS2_10policy_hubIfjN4cuda3std3__44plusIfEEE10Policy1000EPfSC_iS9_ffNS7_10__identityEEEvT0_T1_T2_T3_T4_T6_E12temp_storage+76];
	add.f32 	%f460, %f459, %f458;
	selp.f32 	%f530, %f460, %f458, %p103;
	bra.uni 	$L__BB8_72;
$L__BB8_22:
	mov.u32 	%r13, %tid.x;
	shl.b32 	%r224, %r13, 1;
	mul.wide.u32 	%rd90, %r224, 4;
	add.s64 	%rd75, %rd16, %rd90;
	// begin inline asm
	ld.global.nc.u64 %rd74, [%rd75];
	// end inline asm
	mov.b64 	{%r225, %r226}, %rd74;
	mov.b32 	%f281, %r226;
	mov.b32 	%f282, %r225;
	add.s64 	%rd77, %rd75, 4096;
	// begin inline asm
	ld.global.nc.u64 %rd76, [%rd77];
	// end inline asm
	mov.b64 	{%r227, %r228}, %rd76;
	mov.b32 	%f283, %r228;
	mov.b32 	%f284, %r227;
	add.s64 	%rd79, %rd75, 8192;
	// begin inline asm
	ld.global.nc.u64 %rd78, [%rd79];
	// end inline asm
	mov.b64 	{%r229, %r230}, %rd78;
	mov.b32 	%f285, %r230;
	mov.b32 	%f286, %r229;
	add.s64 	%rd81, %rd75, 12288;
	// begin inline asm
	ld.global.nc.u64 %rd80, [%rd81];
	// end inline asm
	mov.b64 	{%r231, %r232}, %rd80;
	mov.b32 	%f287, %r232;
	mov.b32 	%f288, %r231;
	add.s64 	%rd83, %rd75, 16384;
	// begin inline asm
	ld.global.nc.u64 %rd82, [%rd83];
	// end inline asm
	mov.b64 	{%r233, %r234}, %rd82;
	mov.b32 	%f289, %r234;
	mov.b32 	%f290, %r233;
	add.s64 	%rd85, %rd75, 20480;
	// begin inline asm
	ld.global.nc.u64 %rd84, [%rd85];
	// end inline asm
	mov.b64 	{%r235, %r236}, %rd84;
	mov.b32 	%f291, %r236;
	mov.b32 	%f292, %r235;
	add.s64 	%rd87, %rd75, 24576;
	// begin inline asm
	ld.global.nc.u64 %rd86, [%rd87];
	// end inline asm
	mov.b64 	{%r237, %r238}, %rd86;
	mov.b32 	%f293, %r238;
	mov.b32 	%f294, %r237;
	add.s64 	%rd89, %rd75, 28672;
	// begin inline asm
	ld.global.nc.u64 %rd88, [%rd89];
	// end inline asm
	mov.b64 	{%r239, %r240}, %rd88;
	mov.b32 	%f295, %r240;
	mov.b32 	%f296, %r239;
	add.f32 	%f297, %f282, %f281;
	add.f32 	%f298, %f284, %f283;
	add.f32 	%f299, %f286, %f285;
	add.f32 	%f300, %f288, %f287;
	add.f32 	%f301, %f290, %f289;
	add.f32 	%f302, %f292, %f291;
	add.f32 	%f303, %f294, %f293;
	add.f32 	%f304, %f296, %f295;
	add.f32 	%f305, %f297, %f298;
	add.f32 	%f306, %f299, %f300;
	add.f32 	%f307, %f301, %f302;
	add.f32 	%f308, %f303, %f304;
	add.f32 	%f309, %f305, %f306;
	add.f32 	%f310, %f307, %f308;
	add.f32 	%f516, %f309, %f310;
	setp.lt.u32 	%p58, %r67, 16384;
	mov.b32 	%r387, 8192;
	@%p58 bra 	$L__BB8_26;
	add.s32 	%r14, %r67, -8192;
	mov.b32 	%r387, 8192;
$L__BB8_24:
	mul.wide.s32 	%rd107, %r387, 4;
	add.s64 	%rd92, %rd75, %rd107;
	// begin inline asm
	ld.global.nc.u64 %rd91, [%rd92];
	// end inline asm
	mov.b64 	{%r242, %r243}, %rd91;
	mov.b32 	%f311, %r243;
	mov.b32 	%f312, %r242;
	add.s64 	%rd94, %rd92, 4096;
	// begin inline asm
	ld.global.nc.u64 %rd93, [%rd94];
	// end inline asm
	mov.b64 	{%r244, %r245}, %rd93;
	mov.b32 	%f313, %r245;
	mov.b32 	%f314, %r244;
	add.s64 	%rd96, %rd92, 8192;
	// begin inline asm
	ld.global.nc.u64 %rd95, [%rd96];
	// end inline asm
	mov.b64 	{%r246, %r247}, %rd95;
	mov.b32 	%f315, %r247;
	mov.b32 	%f316, %r246;
	add.s64 	%rd98, %rd92, 12288;
	// begin inline asm
	ld.global.nc.u64 %rd97, [%rd98];
	// end inline asm
	mov.b64 	{%r248, %r249}, %rd97;
	mov.b32 	%f317, %r249;
	mov.b32 	%f318, %r248;
	add.s64 	%rd100, %rd92, 16384;
	// begin inline asm
	ld.global.nc.u64 %rd99, [%rd100];
	// end inline asm
	mov.b64 	{%r250, %r251}, %rd99;
	mov.b32 	%f319, %r251;
	mov.b32 	%f320, %r250;
	add.s64 	%rd102, %rd92, 20480;
	// begin inline asm
	ld.global.nc.u64 %rd101, [%rd102];
	// end inline asm
	mov.b64 	{%r252, %r253}, %rd101;
	mov.b32 	%f321, %r253;
	mov.b32 	%f322, %r252;
	add.s64 	%rd104, %rd92, 24576;
	// begin inline asm
	ld.global.nc.u64 %rd103, [%rd104];
	// end inline asm
	mov.b64 	{%r254, %r255}, %rd103;
	mov.b32 	%f323, %r255;
	mov.b32 	%f324, %r254;
	add.s64 	%rd106, %rd92, 28672;
	// begin inline asm
	ld.global.nc.u64 %rd105, [%rd106];
	// end inline asm
	mov.b64 	{%r256, %r257}, %rd105;
	mov.b32 	%f325, %r257;
	mov.b32 	%f326, %r256;
	add.f32 	%f327, %f516, %f312;
	add.f32 	%f328, %f311, %f314;
	add.f32 	%f329, %f313, %f316;
	add.f32 	%f330, %f315, %f318;
	add.f32 	%f331, %f317, %f320;
	add.f32 	%f332, %f319, %f322;
	add.f32 	%f333, %f321, %f324;
	add.f32 	%f334, %f323, %f326;
	add.f32 	%f335, %f327, %f328;
	add.f32 	%f336, %f329, %f330;
	add.f32 	%f337, %f331, %f332;
	add.f32 	%f338, %f333, %f334;
	add.f32 	%f339, %f335, %f336;
	add.f32 	%f340, %f337, %f338;
	add.f32 	%f341, %f339, %f340;
	add.f32 	%f516, %f341, %f325;
	sub.s32 	%r258, %r67, %r387;
	setp.lt.s32 	%p59, %r258, 8192;
	@%p59 bra 	$L__BB8_34;
	add.s32 	%r387, %r387, 8192;
	setp.le.s32 	%p60, %r387, %r14;
	@%p60 bra 	$L__BB8_24;
$L__BB8_26:
	setp.le.s32 	%p61, %r67, %r387;
	@%p61 bra 	$L__BB8_34;
	sub.s32 	%r18, %r67, %r387;
	setp.ge.s32 	%p62, %r13, %r18;
	@%p62 bra 	$L__BB8_34;
	not.b32 	%r259, %r13;
	add.s32 	%r260, %r67, %r259;
	sub.s32 	%r19, %r260, %r387;
	and.b32  	%r261, %r19, 1536;
	setp.eq.s32 	%p63, %r261, 1536;
	mov.u32 	%r391, %r13;
	@%p63 bra 	$L__BB8_31;
	add.s32 	%r389, %r13, %r387;
	shr.u32 	%r262, %r19, 9;
	add.s32 	%r263, %r262, 1;
	and.b32  	%r264, %r263, 3;
	neg.s32 	%r388, %r264;
	mov.u32 	%r391, %r13;
$L__BB8_30:
	.pragma "nounroll";
	mul.wide.u32 	%rd109, %r389, 4;
	add.s64 	%rd108, %rd16, %rd109;
	// begin inline asm
	ld.global.nc.u32 %r265, [%rd108];
	// end inline asm
	mov.b32 	%f343, %r265;
	add.f32 	%f516, %f516, %f343;
	add.s32 	%r391, %r391, 512;
	add.s32 	%r389, %r389, 512;
	add.s32 	%r388, %r388, 1;
	setp.ne.s32 	%p64, %r388, 0;
	@%p64 bra 	$L__BB8_30;
$L__BB8_31:
	setp.lt.u32 	%p65, %r19, 1536;
	@%p65 bra 	$L__BB8_34;
	cvt.u64.u32 	%rd110, %r391;
	cvt.u64.u32 	%rd111, %r387;
	add.s64 	%rd112, %rd110, %rd111;
	shl.b64 	%rd113, %rd112, 2;
	add.s64 	%rd114, %rd113, %rd16;
	add.s64 	%rd130, %rd114, 4096;
	add.s32 	%r392, %r391, %r387;
$L__BB8_33:
	mul.wide.u32 	%rd119, %r392, 4;
	add.s64 	%rd115, %rd16, %rd119;
	// begin inline asm
	ld.global.nc.u32 %r266, [%rd115];
	// end inline asm
	mov.b32 	%f344, %r266;
	add.f32 	%f345, %f516, %f344;
	add.s64 	%rd116, %rd130, -2048;
	// begin inline asm
	ld.global.nc.u32 %r267, [%rd116];
	// end inline asm
	mov.b32 	%f346, %r267;
	add.f32 	%f347, %f345, %f346;
	// begin inline asm
	ld.global.nc.u32 %r268, [%rd130];
	// end inline asm
	mov.b32 	%f348, %r268;
	add.f32 	%f349, %f347, %f348;
	add.s64 	%rd118, %rd130, 2048;
	// begin inline asm
	ld.global.nc.u32 %r269, [%rd118];
	// end inline asm
	mov.b32 	%f350, %r269;
	add.f32 	%f516, %f349, %f350;
	add.s32 	%r391, %r391, 2048;
	add.s64 	%rd130, %rd130, 8192;
	add.s32 	%r392, %r392, 2048;
	setp.lt.s32 	%p66, %r391, %r18;
	@%p66 bra 	$L__BB8_33;
$L__BB8_34:
	// begin inline asm
	mov.u32 %r270, %laneid;
	// end inline asm
	mov.b32 	%r272, %f516;
	mov.b32 	%r273, 1;
	mov.b32 	%r294, 31;
	mov.b32 	%r295, -1;
	// begin inline asm
	shfl.sync.down.b32 %r271, %r272, %r273, %r294, %r295;
	// end inline asm
	setp.gt.s32 	%p67, %r270, 30;
	mov.b32 	%f351, %r271;
	add.f32 	%f352, %f516, %f351;
	selp.f32 	%f353, %f516, %f352, %p67;
	mov.b32 	%r277, %f353;
	mov.b32 	%r278, 2;
	// begin inline asm
	shfl.sync.down.b32 %r276, %r277, %r278, %r294, %r295;
	// end inline asm
	setp.gt.s32 	%p68, %r270, 29;
	mov.b32 	%f354, %r276;
	add.f32 	%f355, %f353, %f354;
	selp.f32 	%f356, %f353, %f355, %p68;
	mov.b32 	%r282, %f356;
	mov.b32 	%r283, 4;
	// begin inline asm
	shfl.sync.down.b32 %r281, %r282, %r283, %r294, %r295;
	// end inline asm
	setp.gt.s32 	%p69, %r270, 27;
	mov.b32 	%f357, %r281;
	add.f32 	%f358, %f356, %f357;
	selp.f32 	%f359, %f356, %f358, %p69;
	mov.b32 	%r287, %f359;
	mov.b32 	%r288, 8;
	// begin inline asm
	shfl.sync.down.b32 %r286, %r287, %r288, %r294, %r295;
	// end inline asm
	setp.gt.s32 	%p70, %r270, 23;
	mov.b32 	%f360, %r286;
	add.f32 	%f361, %f359, %f360;
	selp.f32 	%f362, %f359, %f361, %p70;
	mov.b32 	%r292, %f362;
	mov.b32 	%r293, 16;
	// begin inline asm
	shfl.sync.down.b32 %r291, %r292, %r293, %r294, %r295;
	// end inline asm
	setp.gt.s32 	%p71, %r270, 15;
	mov.b32 	%f363, %r291;
	add.f32 	%f26, %f362, %f363;
	selp.f32 	%f530, %f362, %f26, %p71;
	setp.ne.s32 	%p72, %r270, 0;
	@%p72 bra 	$L__BB8_36;
	shr.u32 	%r296, %r13, 3;
	and.b32  	%r297, %r296, 124;
	mov.u32 	%r298, _ZZN3cub18CUB_300001_SM_10006detail6reduce28DeviceReduceSingleTileKernelINS2_10policy_hubIfjN4cuda3std3__44plusIfEEE10Policy1000EPfSC_iS9_ffNS7_10__identityEEEvT0_T1_T2_T3_T4_T6_E12temp_storage;
	add.s32 	%r299, %r298, %r297;
	st.shared.f32 	[%r299+16], %f26;
$L__BB8_36:
	bar.sync 	0;
	setp.ne.s32 	%p73, %r13, 0;
	@%p73 bra 	$L__BB8_72;
	ld.shared.f32 	%f364, [_ZZN3cub18CUB_300001_SM_10006detail6reduce28DeviceReduceSingleTileKernelINS2_10policy_hubIfjN4cuda3std3__44plusIfEEE10Policy1000EPfSC_iS9_ffNS7_10__identityEEEvT0_T1_T2_T3_T4_T6_E12temp_storage+20];
	add.f32 	%f365, %f530, %f364;
	ld.shared.f32 	%f366, [_ZZN3cub18CUB_300001_SM_10006detail6reduce28DeviceReduceSingleTileKernelINS2_10policy_hubIfjN4cuda3std3__44plusIfEEE10Policy1000EPfSC_iS9_ffNS7_10__identityEEEvT0_T1_T2_T3_T4_T6_E12temp_storage+24];
	add.f32 	%f367, %f365, %f366;
	ld.shared.f32 	%f368, [_ZZN3cub18CUB_300001_SM_10006detail6reduce28DeviceReduceSingleTileKernelINS2_10policy_hubIfjN4cuda3std3__44plusIfEEE10Policy1000EPfSC_iS9_ffNS7_10__identityEEEvT0_T1_T2_T3_T4_T6_E12temp_storage+28];
	add.f32 	%f369, %f367, %f368;
	ld.shared.f32 	%f370, [_ZZN3cub18CUB_300001_SM_10006detail6reduce28DeviceReduceSingleTileKernelINS2_10policy_hubIfjN4cuda3std3__44plusIfEEE10Policy1000EPfSC_iS9_ffNS7_10__identityEEEvT0_T1_T2_T3_T4_T6_E12temp_storage+32];
	add.f32 	%f371, %f369, %f370;
	ld.shared.f32 	%f372, [_ZZN3cub18CUB_300001_SM_10006detail6reduce28DeviceReduceSingleTileKernelINS2_10policy_hubIfjN4cuda3std3__44plusIfEEE10Policy1000EPfSC_iS9_ffNS7_10__identityEEEvT0_T1_T2_T3_T4_T6_E12temp_storage+36];
	add.f32 	%f373, %f371, %f372;
	ld.shared.f32 	%f374, [_ZZN3cub18CUB_300001_SM_10006detail6reduce28DeviceReduceSingleTileKernelINS2_10policy_hubIfjN4cuda3std3__44plusIfEEE10Policy1000EPfSC_iS9_ffNS7_10__identityEEEvT0_T1_T2_T3_T4_T6_E12temp_storage+40];
	add.f32 	%f375, %f373, %f374;
	ld.shared.f32 	%f376, [_ZZN3cub18CUB_300001_SM_10006detail6reduce28DeviceReduceSingleTileKernelINS2_10policy_hubIfjN4cuda3std3__44plusIfEEE10Policy1000EPfSC_iS9_ffNS7_10__identityEEEvT0_T1_T2_T3_T4_T6_E12temp_storage+44];
	add.f32 	%f377, %f375, %f376;
	ld.shared.f32 	%f378, [_ZZN3cub18CUB_300001_SM_10006detail6reduce28DeviceReduceSingleTileKernelINS2_10policy_hubIfjN4cuda3std3__44plusIfEEE10Policy1000EPfSC_iS9_ffNS7_10__identityEEEvT0_T1_T2_T3_T4_T6_E12temp_storage+48];
	add.f32 	%f379, %f377, %f378;
	ld.shared.f32 	%f380, [_ZZN3cub18CUB_300001_SM_10006detail6reduce28DeviceReduceSingleTileKernelINS2_10policy_hubIfjN4cuda3std3__44plusIfEEE10Policy1000EPfSC_iS9_ffNS7_10__identityEEEvT0_T1_T2_T3_T4_T6_E12temp_storage+52];
	add.f32 	%f381, %f379, %f380;
	ld.shared.f32 	%f382, [_ZZN3cub18CUB_300001_SM_10006detail6reduce28DeviceReduceSingleTileKernelINS2_10policy_hubIfjN4cuda3std3__44plusIfEEE10Policy1000EPfSC_iS9_ffNS7_10__identityEEEvT0_T1_T2_T3_T4_T6_E12temp_storage+56];
	add.f32 	%f383, %f381, %f382;
	ld.shared.f32 	%f384, [_ZZN3cub18CUB_300001_SM_10006detail6reduce28DeviceReduceSingleTileKernelINS2_10policy_hubIfjN4cuda3std3__44plusIfEEE10Policy1000EPfSC_iS9_ffNS7_10__identityEEEvT0_T1_T2_T3_T4_T6_E12temp_storage+60];
	add.f32 	%f385, %f383, %f384;
	ld.shared.f32 	%f386, [_ZZN3cub18CUB_300001_SM_10006detail6reduce28DeviceReduceSingleTileKernelINS2_10policy_hubIfjN4cuda3std3__44plusIfEEE10Policy1000EPfSC_iS9_ffNS7_10__identityEEEvT0_T1_T2_T3_T4_T6_E12temp_storage+64];
	add.f32 	%f387, %f385, %f386;
	ld.shared.f32 	%f388, [_ZZN3cub18CUB_300001_SM_10006detail6reduce28DeviceReduceSingleTileKernelINS2_10policy_hubIfjN4cuda3std3__44plusIfEEE10Policy1000EPfSC_iS9_ffNS7_10__identityEEEvT0_T1_T2_T3_T4_T6_E12temp_storage+68];
	add.f32 	%f389, %f387, %f388;
	ld.shared.f32 	%f390, [_ZZN3cub18CUB_300001_SM_10006detail6reduce28DeviceReduceSingleTileKernelINS2_10policy_hubIfjN4cuda3std3__44plusIfEEE10Policy1000EPfSC_iS9_ffNS7_10__identityEEEvT0_T1_T2_T3_T4_T6_E12temp_storage+72];
	add.f32 	%f391, %f389, %f390;
	ld.shared.f32 	%f392, [_ZZN3cub18CUB_300001_SM_10006detail6reduce28DeviceReduceSingleTileKernelINS2_10policy_hubIfjN4cuda3std3__44plusIfEEE10Policy1000EPfSC_iS9_ffNS7_10__identityEEEvT0_T1_T2_T3_T4_T6_E12temp_storage+76];
	add.f32 	%f530, %f391, %f392;
	bra.uni 	$L__BB8_72;
$L__BB8_38:
	setp.gt.s32 	%p3, %r67, 8191;
	@%p3 bra 	$L__BB8_56;
	mov.u32 	%r34, %tid.x;
	setp.ge.s32 	%p20, %r34, %r67;
	mov.f32 	%f522, 0f00000000;
	mov.u32 	%r397, %r34;
	@%p20 bra 	$L__BB8_41;
	mul.wide.u32 	%rd66, %r34, 4;
	add.s64 	%rd65, %rd16, %rd66;
	// begin inline asm
	ld.global.nc.u32 %r144, [%rd65];
	// end inline asm
	mov.b32 	%f522, %r144;
	add.s32 	%r397, %r34, 512;
$L__BB8_41:
	setp.ge.s32 	%p21, %r397, %r67;
	@%p21 bra 	$L__BB8_47;
	not.b32 	%r145, %r397;
	add.s32 	%r37, %r67, %r145;
	and.b32  	%r146, %r37, 1536;
	setp.eq.s32 	%p22, %r146, 1536;
	@%p22 bra 	$L__BB8_45;
	mul.wide.u32 	%rd67, %r397, 4;
	add.s64 	%rd131, %rd16, %rd67;
	shr.u32 	%r147, %r37, 9;
	add.s32 	%r148, %r147, 1;
	and.b32  	%r149, %r148, 3;
	neg.s32 	%r395, %r149;
$L__BB8_44:
	.pragma "nounroll";
	// begin inline asm
	ld.global.nc.u32 %r150, [%rd131];
	// end inline asm
	mov.b32 	%f173, %r150;
	add.f32 	%f522, %f522, %f173;
	add.s32 	%r397, %r397, 512;
	add.s64 	%rd131, %rd131, 2048;
	add.s32 	%r395, %r395, 1;
	setp.ne.s32 	%p23, %r395, 0;
	@%p23 bra 	$L__BB8_44;
$L__BB8_45:
	setp.lt.u32 	%p24, %r37, 1536;
	@%p24 bra 	$L__BB8_47;
$L__BB8_46:
	mul.wide.s32 	%rd73, %r397, 4;
	add.s64 	%rd69, %rd16, %rd73;
	// begin inline asm
	ld.global.nc.u32 %r151, [%rd69];
	// end inline asm
	mov.b32 	%f174, %r151;
	add.f32 	%f175, %f522, %f174;
	add.s64 	%rd70, %rd69, 2048;
	// begin inline asm
	ld.global.nc.u32 %r152, [%rd70];
	// end inline asm
	mov.b32 	%f176, %r152;
	add.f32 	%f177, %f175, %f176;
	add.s64 	%rd71, %rd69, 4096;
	// begin inline asm
	ld.global.nc.u32 %r153, [%rd71];
	// end inline asm
	mov.b32 	%f178, %r153;
	add.f32 	%f179, %f177, %f178;
	add.s64 	%rd72, %rd69, 6144;
	// begin inline asm
	ld.global.nc.u32 %r154, [%rd72];
	// end inline asm
	mov.b32 	%f180, %r154;
	add.f32 	%f522, %f179, %f180;
	add.s32 	%r397, %r397, 2048;
	setp.lt.s32 	%p25, %r397, %r67;
	@%p25 bra 	$L__BB8_46;
$L__BB8_47:
	setp.lt.s32 	%p26, %r67, 512;
	@%p26 bra 	$L__BB8_52;
	// begin inline asm
	mov.u32 %r193, %laneid;
	// end inline asm
	mov.b32 	%r195, %f522;
	mov.b32 	%r196, 1;
	mov.b32 	%r217, 31;
	mov.b32 	%r218, -1;
	// begin inline asm
	shfl.sync.down.b32 %r194, %r195, %r196, %r217, %r218;
	// end inline asm
	setp.gt.s32 	%p50, %r193, 30;
	mov.b32 	%f239, %r194;
	add.f32 	%f240, %f522, %f239;
	selp.f32 	%f241, %f522, %f240, %p50;
	mov.b32 	%r200, %f241;
	mov.b32 	%r201, 2;
	// begin inline asm
	shfl.sync.down.b32 %r199, %r200, %r201, %r217, %r218;
	// end inline asm
	setp.gt.s32 	%p51, %r193, 29;
	mov.b32 	%f242, %r199;
	add.f32 	%f243, %f241, %f242;
	selp.f32 	%f244, %f241, %f243, %p51;
	mov.b32 	%r205, %f244;
	mov.b32 	%r206, 4;
	// begin inline asm
	shfl.sync.down.b32 %r204, %r205, %r206, %r217, %r218;
	// end inline asm
	setp.gt.s32 	%p52, %r193, 27;
	mov.b32 	%f245, %r204;
	add.f32 	%f246, %f244, %f245;
	selp.f32 	%f247, %f244, %f246, %p52;
	mov.b32 	%r210, %f247;
	mov.b32 	%r211, 8;
	// begin inline asm
	shfl.sync.down.b32 %r209, %r210, %r211, %r217, %r218;
	// end inline asm
	setp.gt.s32 	%p53, %r193, 23;
	mov.b32 	%f248, %r209;
	add.f32 	%f249, %f247, %f248;
	selp.f32 	%f250, %f247, %f249, %p53;
	mov.b32 	%r215, %f250;
	mov.b32 	%r216, 16;
	// begin inline asm
	shfl.sync.down.b32 %r214, %r215, %r216, %r217, %r218;
	// end inline asm
	setp.gt.s32 	%p54, %r193, 15;
	mov.b32 	%f251, %r214;
	add.f32 	%f38, %f250, %f251;
	selp.f32 	%f530, %f250, %f38, %p54;
	setp.ne.s32 	%p55, %r193, 0;
	@%p55 bra 	$L__BB8_50;
	shr.u32 	%r219, %r34, 3;
	and.b32  	%r220, %r219, 124;
	mov.u32 	%r221, _ZZN3cub18CUB_300001_SM_10006detail6reduce28DeviceReduceSingleTileKernelINS2_10policy_hubIfjN4cuda3std3__44plusIfEEE10Policy1000EPfSC_iS9_ffNS7_10__identityEEEvT0_T1_T2_T3_T4_T6_E12temp_storage;
	add.s32 	%r222, %r221, %r220;
	st.shared.f32 	[%r222+16], %f38;
$L__BB8_50:
	bar.sync 	0;
	setp.ne.s32 	%p56, %r34, 0;
	@%p56 bra 	$L__BB8_72;
	ld.shared.f32 	%f252, [_ZZN3cub18CUB_300001_SM_10006detail6reduce28DeviceReduceSingleTileKernelINS2_10policy_hubIfjN4cuda3std3__44plusIfEEE10Policy1000EPfSC_iS9_ffNS7_10__identityEEEvT0_T1_T2_T3_T4_T6_E12temp_storage+20];
	add.f32 	%f253, %f530, %f252;
	ld.shared.f32 	%f254, [_ZZN3cub18CUB_300001_SM_10006detail6reduce28DeviceReduceSingleTileKernelINS2_10policy_hubIfjN4cuda3std3__44plusIfEEE10Policy1000EPfSC_iS9_ffNS7_10__identityEEEvT0_T1_T2_T3_T4_T6_E12temp_storage+24];
	add.f32 	%f255, %f253, %f254;
	ld.shared.f32 	%f256, [_ZZN3cub18CUB_300001_SM_10006detail6reduce28DeviceReduceSingleTileKernelINS2_10policy_hubIfjN4cuda3std3__44plusIfEEE10Policy1000EPfSC_iS9_ffNS7_10__identityEEEvT0_T1_T2_T3_T4_T6_E12temp_storage+28];
	add.f32 	%f257, %f255, %f256;
	ld.shared.f32 	%f258, [_ZZN3cub18CUB_300001_SM_10006detail6reduce28DeviceReduceSingleTileKernelINS2_10policy_hubIfjN4cuda3std3__44plusIfEEE10Policy1000EPfSC_iS9_ffNS7_10__identityEEEvT0_T1_T2_T3_T4_T6_E12temp_storage+32];
	add.f32 	%f259, %f257, %f258;
	ld.shared.f32 	%f260, [_ZZN3cub18CUB_300001_SM_10006detail6reduce28DeviceReduceSingleTileKernelINS2_10policy_hubIfjN4cuda3std3__44plusIfEEE10Policy1000EPfSC_iS9_ffNS7_10__identityEEEvT0_T1_T2_T3_T4_T6_E12temp_storage+36];
	add.f32 	%f261, %f259, %f260;
	ld.shared.f32 	%f262, [_ZZN3cub18CUB_300001_SM_10006detail6reduce28DeviceReduceSingleTileKernelINS2_10policy_hubIfjN4cuda3std3__44plusIfEEE10Policy1000EPfSC_iS9_ffNS7_10__identityEEEvT0_T1_T2_T3_T4_T6_E12temp_storage+40];
	add.f32 	%f263, %f261, %f262;
	ld.shared.f32 	%f264, [_ZZN3cub18CUB_300001_SM_10006detail6reduce28DeviceReduceSingleTileKernelINS2_10policy_hubIfjN4cuda3std3__44plusIfEEE10Policy1000EPfSC_iS9_ffNS7_10__identityEEEvT0_T1_T2_T3_T4_T6_E12temp_storage+44];
	add.f32 	%f265, %f263, %f264;
	ld.shared.f32 	%f266, [_ZZN3cub18CUB_300001_SM_10006detail6reduce28DeviceReduceSingleTileKernelINS2_10policy_hubIfjN4cuda3std3__44plusIfEEE10Policy1000EPfSC_iS9_ffNS7_10__identityEEEvT0_T1_T2_T3_T4_T6_E12temp_storage+48];
	add.f32 	%f267, %f265, %f266;
	ld.shared.f32 	%f268, [_ZZN3cub18CUB_300001_SM_10006detail6reduce28DeviceReduceSingleTileKernelINS2_10policy_hubIfjN4cuda3std3__44plusIfEEE10Policy1000EPfSC_iS9_ffNS7_10__identityEEEvT0_T1_T2_T3_T4_T6_E12temp_storage+52];
	add.f32 	%f269, %f267, %f268;
	ld.shared.f32 	%f270, [_ZZN3cub18CUB_300001_SM_10006detail6reduce28DeviceReduceSingleTileKernelINS2_10policy_hubIfjN4cuda3std3__44plusIfEEE10Policy1000EPfSC_iS9_ffNS7_10__identityEEEvT0_T1_T2_T3_T4_T6_E12temp_storage+56];
	add.f32 	%f271, %f269, %f270;
	ld.shared.f32 	%f272, [_ZZN3cub18CUB_300001_SM_10006detail6reduce28DeviceReduceSingleTileKernelINS2_10policy_hubIfjN4cuda3std3__44plusIfEEE10Policy1000EPfSC_iS9_ffNS7_10__identityEEEvT0_T1_T2_T3_T4_T6_E12temp_storage+60];
	add.f32 	%f273, %f271, %f272;
	ld.shared.f32 	%f274, [_ZZN3cub18CUB_300001_SM_10006detail6reduce28DeviceReduceSingleTileKernelINS2_10policy_hubIfjN4cuda3std3__44plusIfEEE10Policy1000EPfSC_iS9_ffNS7_10__identityEEEvT0_T1_T2_T3_T4_T6_E12temp_storage+64];
	add.f32 	%f275, %f273, %f274;
	ld.shared.f32 	%f276, [_ZZN3cub18CUB_300001_SM_10006detail6reduce28DeviceReduceSingleTileKernelINS2_10policy_hubIfjN4cuda3std3__44plusIfEEE10Policy1000EPfSC_iS9_ffNS7_10__identityEEEvT0_T1_T2_T3_T4_T6_E12temp_storage+68];
	add.f32 	%f277, %f275, %f276;
	ld.shared.f32 	%f278, [_ZZN3cub18CUB_300001_SM_10006detail6reduce28DeviceReduceSingleTileKernelINS2_10policy_hubIfjN4cuda3std3__44plusIfEEE10Policy1000EPfSC_iS9_ffNS7_10__identityEEEvT0_T1_T2_T3_T4_T6_E12temp_storage+72];
	add.f32 	%f279, %f277, %f278;
	ld.shared.f32 	%f280, [_ZZN3cub18CUB_300001_SM_10006detail6reduce28DeviceReduceSingleTileKernelINS2_10policy_hubIfjN4cuda3std3__44plusIfEEE10Policy1000EPfSC_iS9_ffNS7_10__identityEEEvT0_T1_T2_T3_T4_T6_E12temp_storage+76];
	add.f32 	%f530, %f279, %f280;
	bra.uni 	$L__BB8_72;
$L__BB8_52:
	// begin inline asm
	mov.u32 %r155, %laneid;
	// end inline asm
	and.b32  	%r181, %r34, 992;
	add.s32 	%r182, %r181, 32;
	setp.gt.s32 	%p27, %r182, %r67;
	not.b32 	%r183, %r181;
	add.s32 	%r184, %r67, %r183;
	selp.b32 	%r179, %r184, 31, %p27;
	mov.b32 	%r157, %f522;
	mov.b32 	%r158, 1;
	mov.b32 	%r180, -1;
	// begin inline asm
	shfl.sync.down.b32 %r156, %r157, %r158, %r179, %r180;
	// end inline asm
	setp.lt.s32 	%p28, %r155, %r179;
	mov.b32 	%f181, %r156;
	add.f32 	%f182, %f522, %f181;
	selp.f32 	%f183, %f182, %f522, %p28;
	mov.b32 	%r162, %f183;
	mov.b32 	%r163, 2;
	// begin inline asm
	shfl.sync.down.b32 %r161, %r162, %r163, %r179, %r180;
	// end inline asm
	add.s32 	%r185, %r155, 2;
	setp.gt.s32 	%p29, %r185, %r179;
	mov.b32 	%f184, %r161;
	add.f32 	%f185, %f183, %f184;
	selp.f32 	%f186, %f183, %f185, %p29;
	mov.b32 	%r167, %f186;
	mov.b32 	%r168, 4;
	// begin inline asm
	shfl.sync.down.b32 %r166, %r167, %r168, %r179, %r180;
	// end inline asm
	add.s32 	%r186, %r155, 4;
	setp.gt.s32 	%p30, %r186, %r179;
	mov.b32 	%f187, %r166;
	add.f32 	%f188, %f186, %f187;
	selp.f32 	%f189, %f186, %f188, %p30;
	mov.b32 	%r172, %f189;
	mov.b32 	%r173, 8;
	// begin inline asm
	shfl.sync.down.b32 %r171, %r172, %r173, %r179, %r180;
	// end inline asm
	add.s32 	%r187, %r155, 8;
	setp.gt.s32 	%p31, %r187, %r179;
	mov.b32 	%f190, %r171;
	add.f32 	%f191, %f189, %f190;
	selp.f32 	%f192, %f189, %f191, %p31;
	mov.b32 	%r177, %f192;
	mov.b32 	%r178, 16;
	// begin inline asm
	shfl.sync.down.b32 %r176, %r177, %r178, %r179, %r180;
	// end inline asm
	add.s32 	%r188, %r155, 16;
	setp.gt.s32 	%p32, %r188, %r179;
	mov.b32 	%f193, %r176;
	add.f32 	%f194, %f192, %f193;
	selp.f32 	%f530, %f192, %f194, %p32;
	setp.ne.s32 	%p33, %r155, 0;
	@%p33 bra 	$L__BB8_54;
	shr.u32 	%r189, %r34, 3;
	and.b32  	%r190, %r189, 124;
	mov.u32 	%r191, _ZZN3cub18CUB_300001_SM_10006detail6reduce28DeviceReduceSingleTileKernelINS2_10policy_hubIfjN4cuda3std3__44plusIfEEE10Policy1000EPfSC_iS9_ffNS7_10__identityEEEvT0_T1_T2_T3_T4_T6_E12temp_storage;
	add.s32 	%r192, %r191, %r190;
	st.shared.f32 	[%r192+16], %f530;
$L__BB8_54:
	bar.sync 	0;
	setp.ne.s32 	%p34, %r34, 0;
	@%p34 bra 	$L__BB8_72;
	setp.gt.s32 	%p35, %r67, 32;
	ld.shared.f32 	%f195, [_ZZN3cub18CUB_300001_SM_10006detail6reduce28DeviceReduceSingleTileKernelINS2_10policy_hubIfjN4cuda3std3__44plusIfEEE10Policy1000EPfSC_iS9_ffNS7_10__identityEEEvT0_T1_T2_T3_T4_T6_E12temp_storage+20];
	add.f32 	%f196, %f530, %f195;
	selp.f32 	%f197, %f196, %f530, %p35;
	setp.gt.s32 	%p36, %r67, 64;
	ld.shared.f32 	%f198, [_ZZN3cub18CUB_300001_SM_10006detail6reduce28DeviceReduceSingleTileKernelINS2_10policy_hubIfjN4cuda3std3__44plusIfEEE10Policy1000EPfSC_iS9_ffNS7_10__identityEEEvT0_T1_T2_T3_T4_T6_E12temp_storage+24];
	add.f32 	%f199, %f198, %f197;
	selp.f32 	%f200, %f199, %f197, %p36;
	setp.gt.s32 	%p37, %r67, 96;
	ld.shared.f32 	%f201, [_ZZN3cub18CUB_300001_SM_10006detail6reduce28DeviceReduceSingleTileKernelINS2_10policy_hubIfjN4cuda3std3__44plusIfEEE10Policy1000EPfSC_iS9_ffNS7_10__identityEEEvT0_T1_T2_T3_T4_T6_E12temp_storage+28];
	add.f32 	%f202, %f201, %f200;
	selp.f32 	%f203, %f202, %f200, %p37;
	setp.gt.s32 	%p38, %r67, 128;
	ld.shared.f32 	%f204, [_ZZN3cub18CUB_300001_SM_10006detail6reduce28DeviceReduceSingleTileKernelINS2_10policy_hubIfjN4cuda3std3__44plusIfEEE10Policy1000EPfSC_iS9_ffNS7_10__identityEEEvT0_T1_T2_T3_T4_T6_E12temp_storage+32];
	add.f32 	%f205, %f204, %f203;
	selp.f32 	%f206, %f205, %f203, %p38;
	setp.gt.s32 	%p39, %r67, 160;
	ld.shared.f32 	%f207, [_ZZN3cub18CUB_300001_SM_10006detail6reduce28DeviceReduceSingleTileKernelINS2_10policy_hubIfjN4cuda3std3__44plusIfEEE10Policy1000EPfSC_iS9_ffNS7_10__identityEEEvT0_T1_T2_T3_T4_T6_E12temp_storage+36];
	add.f32 	%f208, %f207, %f206;
	selp.f32 	%f209, %f208, %f206, %p39;
	setp.gt.s32 	%p40, %r67, 192;
	ld.shared.f32 	%f210, [_ZZN3cub18CUB_300001_SM_10006detail6reduce28DeviceReduceSingleTileKernelINS2_10policy_hubIfjN4cuda3std3__44plusIfEEE10Policy1000EPfSC_iS9_ffNS7_10__identityEEEvT0_T1_T2_T3_T4_T6_E12temp_storage+40];
	add.f32 	%f211, %f210, %f209;
	selp.f32 	%f212, %f211, %f209, %p40;
	setp.gt.s32 	%p41, %r67, 224;
	ld.shared.f32 	%f213, [_ZZN3cub18CUB_300001_SM_10006detail6reduce28DeviceReduceSingleTileKernelINS2_10policy_hubIfjN4cuda3std3__44plusIfEEE10Policy1000EPfSC_iS9_ffNS7_10__identityEEEvT0_T1_T2_T3_T4_T6_E12temp_storage+44];
	add.f32 	%f214, %f213, %f212;
	selp.f32 	%f215, %f214, %f212, %p41;
	setp.gt.s32 	%p42, %r67, 256;
	ld.shared.f32 	%f216, [_ZZN3cub18CUB_300001_SM_10006detail6reduce28DeviceReduceSingleTileKernelINS2_10policy_hubIfjN4cuda3std3__44plusIfEEE10Policy1000EPfSC_iS9_ffNS7_10__identityEEEvT0_T1_T2_T3_T4_T6_E12temp_storage+48];
	add.f32 	%f217, %f216, %f215;
	selp.f32 	%f218, %f217, %f215, %p42;
	setp.gt.s32 	%p43, %r67, 288;
	ld.shared.f32 	%f219, [_ZZN3cub18CUB_300001_SM_10006detail6reduce28DeviceReduceSingleTileKernelINS2_10policy_hubIfjN4cuda3std3__44plusIfEEE10Policy1000EPfSC_iS9_ffNS7_10__identityEEEvT0_T1_T2_T3_T4_T6_E12temp_storage+52];
	add.f32 	%f220, %f219, %f218;
	selp.f32 	%f221, %f220, %f218, %p43;
	setp.gt.s32 	%p44, %r67, 320;
	ld.shared.f32 	%f222, [_ZZN3cub18CUB_300001_SM_10006detail6reduce28DeviceReduceSingleTileKernelINS2_10policy_hubIfjN4cuda3std3__44plusIfEEE10Policy1000EPfSC_iS9_ffNS7_10__identityEEEvT0_T1_T2_T3_T4_T6_E12temp_storage+56];
	add.f32 	%f223, %f222, %f221;
	selp.f32 	%f224, %f223, %f221, %p44;
	setp.gt.s32 	%p45, %r67, 352;
	ld.shared.f32 	%f225, [_ZZN3cub18CUB_300001_SM_10006detail6reduce28DeviceReduceSingleTileKernelINS2_10policy_hubIfjN4cuda3std3__44plusIfEEE10Policy1000EPfSC_iS9_ffNS7_10__identityEEEvT0_T1_T2_T3_T4_T6_E12temp_storage+60];
	add.f32 	%f226, %f225, %f224;
	selp.f32 	%f227, %f226, %f224, %p45;
	setp.gt.s32 	%p46, %r67, 384;
	ld.shared.f32 	%f228, [_ZZN3cub18CUB_300001_SM_10006detail6reduce28DeviceReduceSingleTileKernelINS2_10policy_hubIfjN4cuda3std3__44plusIfEEE10Policy1000EPfSC_iS9_ffNS7_10__identityEEEvT0_T1_T2_T3_T4_T6_E12temp_storage+64];
	add.f32 	%f229, %f228, %f227;
	selp.f32 	%f230, %f229, %f227, %p46;
	setp.gt.s32 	%p47, %r67, 416;
	ld.shared.f32 	%f231, [_ZZN3cub18CUB_300001_SM_10006detail6reduce28DeviceReduceSingleTileKernelINS2_10policy_hubIfjN4cuda3std3__44plusIfEEE10Policy1000EPfSC_iS9_ffNS7_10__identityEEEvT0_T1_T2_T3_T4_T6_E12temp_storage+68];
	add.f32 	%f232, %f231, %f230;
	selp.f32 	%f233, %f232, %f230, %p47;
	setp.gt.s32 	%p48, %r67, 448;
	ld.shared.f32 	%f234, [_ZZN3cub18CUB_300001_SM_10006detail6reduce28DeviceReduceSingleTileKernelINS2_10policy_hubIfjN4cuda3std3__44plusIfEEE10Policy1000EPfSC_iS9_ffNS7_10__identityEEEvT0_T1_T2_T3_T4_T6_E12temp_storage+72];
	add.f32 	%f235, %f234, %f233;
	selp.f32 	%f236, %f235, %f233, %p48;
	setp.gt.s32 	%p49, %r67, 480;
	ld.shared.f32 	%f237, [_ZZN3cub18CUB_300001_SM_10006detail6reduce28DeviceReduceSingleTileKernelINS2_10policy_hubIfjN4cuda3std3__44plusIfEEE10Policy1000EPfSC_iS9_ffNS7_10__identityEEEvT0_T1_T2_T3_T4_T6_E12temp_storage+76];
	add.f32 	%f238, %f237, %f236;
	selp.f32 	%f530, %f238, %f236, %p49;
	bra.uni 	$L__BB8_72;
$L__BB8_56:
	mov.u32 	%r46, %tid.x;
	mul.wide.u32 	%rd35, %r46, 4;
	add.s64 	%rd19, %rd16, %rd35;
	// begin inline asm
	ld.global.nc.u32 %r68, [%rd19];
	// end inline asm
	mov.b32 	%f59, %r68;
	add.s64 	%rd20, %rd19, 2048;
	// begin inline asm
	ld.global.nc.u32 %r69, [%rd20];
	// end inline asm
	mov.b32 	%f60, %r69;
	add.s64 	%rd21, %rd19, 4096;
	// begin inline asm
	ld.global.nc.u32 %r70, [%rd21];
	// end inline asm
	mov.b32 	%f61, %r70;
	add.s64 	%rd22, %rd19, 6144;
	// begin inline asm
	ld.global.nc.u32 %r71, [%rd22];
	// end inline asm
	mov.b32 	%f62, %r71;
	add.s64 	%rd23, %rd19, 8192;
	// begin inline asm
	ld.global.nc.u32 %r72, [%rd23];
	// end inline asm
	mov.b32 	%f63, %r72;
	add.s64 	%rd24, %rd19, 10240;
	// begin inline asm
	ld.global.nc.u32 %r73, [%rd24];
	// end inline asm
	mov.b32 	%f64, %r73;
	add.s64 	%rd25, %rd19, 12288;
	// begin inline asm
	ld.global.nc.u32 %r74, [%rd25];
	// end inline asm
	mov.b32 	%f65, %r74;
	add.s64 	%rd26, %rd19, 14336;
	// begin inline asm
	ld.global.nc.u32 %r75, [%rd26];
	// end inline asm
	mov.b32 	%f66, %r75;
	add.s64 	%rd27, %rd19, 16384;
	// begin inline asm
	ld.global.nc.u32 %r76, [%rd27];
	// end inline asm
	mov.b32 	%f67, %r76;
	add.s64 	%rd28, %rd19, 18432;
	// begin inline asm
	ld.global.nc.u32 %r77, [%rd28];
	// end inline asm
	mov.b32 	%f68, %r77;
	add.s64 	%rd29, %rd19, 20480;
	// begin inline asm
	ld.global.nc.u32 %r78, [%rd29];
	// end inline asm
	mov.b32 	%f69, %r78;
	add.s64 	%rd30, %rd19, 22528;
	// begin inline asm
	ld.global.nc.u32 %r79, [%rd30];
	// end inline asm
	mov.b32 	%f70, %r79;
	add.s64 	%rd31, %rd19, 24576;
	// begin inline asm
	ld.global.nc.u32 %r80, [%rd31];
	// end inline asm
	mov.b32 	%f71, %r80;
	add.s64 	%rd32, %rd19, 26624;
	// begin inline asm
	ld.global.nc.u32 %r81, [%rd32];
	// end inline asm
	mov.b32 	%f72, %r81;
	add.s64 	%rd33, %rd19, 28672;
	// begin inline asm
	ld.global.nc.u32 %r82, [%rd33];
	// end inline asm
	mov.b32 	%f73, %r82;
	add.s64 	%rd34, %rd19, 30720;
	// begin inline asm
	ld.global.nc.u32 %r83, [%rd34];
	// end inline asm
	mov.b32 	%f74, %r83;
	add.f32 	%f75, %f59, %f60;
	add.f32 	%f76, %f61, %f62;
	add.f32 	%f77, %f63, %f64;
	add.f32 	%f78, %f65, %f66;
	add.f32 	%f79, %f67, %f68;
	add.f32 	%f80, %f69, %f70;
	add.f32 	%f81, %f71, %f72;
	add.f32 	%f82, %f73, %f74;
	add.f32 	%f83, %f75, %f76;
	add.f32 	%f84, %f77, %f78;
	add.f32 	%f85, %f79, %f80;
	add.f32 	%f86, %f81, %f82;
	add.f32 	%f87, %f83, %f84;
	add.f32 	%f88, %f85, %f86;
	add.f32 	%f529, %f87, %f88;
	setp.lt.u32 	%p4, %r67, 16384;
	mov.b32 	%r400, 8192;
	@%p4 bra 	$L__BB8_60;
	add.s32 	%r47, %r67, -8192;
	mov.b32 	%r400, 8192;
$L__BB8_58:
	mul.wide.s32 	%rd52, %r400, 4;
	add.s64 	%rd36, %rd19, %rd52;
	// begin inline asm
	ld.global.nc.u32 %r86, [%rd36];
	// end inline asm
	mov.b32 	%f89, %r86;
	add.s64 	%rd37, %rd36, 2048;
	// begin inline asm
	ld.global.nc.u32 %r87, [%rd37];
	// end inline asm
	mov.b32 	%f90, %r87;
	add.s64 	%rd38, %rd36, 4096;
	// begin inline asm
	ld.global.nc.u32 %r88, [%rd38];
	// end inline asm
	mov.b32 	%f91, %r88;
	add.s64 	%rd39, %rd36, 6144;
	// begin inline asm
	ld.global.nc.u32 %r89, [%rd39];
	// end inline asm
	mov.b32 	%f92, %r89;
	add.s64 	%rd40, %rd36, 8192;
	// begin inline asm
	ld.global.nc.u32 %r90, [%rd40];
	// end inline asm
	mov.b32 	%f93, %r90;
	add.s64 	%rd41, %rd36, 10240;
	// begin inline asm
	ld.global.nc.u32 %r91, [%rd41];
	// end inline asm
	mov.b32 	%f94, %r91;
	add.s64 	%rd42, %rd36, 12288;
	// begin inline asm
	ld.global.nc.u32 %r92, [%rd42];
	// end inline asm
	mov.b32 	%f95, %r92;
	add.s64 	%rd43, %rd36, 14336;
	// begin inline asm
	ld.global.nc.u32 %r93, [%rd43];
	// end inline asm
	mov.b32 	%f96, %r93;
	add.s64 	%rd44, %rd36, 16384;
	// begin inline asm
	ld.global.nc.u32 %r94, [%rd44];
	// end inline asm
	mov.b32 	%f97, %r94;
	add.s64 	%rd45, %rd36, 18432;
	// begin inline asm
	ld.global.nc.u32 %r95, [%rd45];
	// end inline asm
	mov.b32 	%f98, %r95;
	add.s64 	%rd46, %rd36, 20480;
	// begin inline asm
	ld.global.nc.u32 %r96, [%rd46];
	// end inline asm
	mov.b32 	%f99, %r96;
	add.s64 	%rd47, %rd36, 22528;
	// begin inline asm
	ld.global.nc.u32 %r97, [%rd47];
	// end inline asm
	mov.b32 	%f100, %r97;
	add.s64 	%rd48, %rd36, 24576;
	// begin inline asm
	ld.global.nc.u32 %r98, [%rd48];
	// end inline asm
	mov.b32 	%f101, %r98;
	add.s64 	%rd49, %rd36, 26624;
	// begin inline asm
	ld.global.nc.u32 %r99, [%rd49];
	// end inline asm
	mov.b32 	%f102, %r99;
	add.s64 	%rd50, %rd36, 28672;
	// begin inline asm
	ld.global.nc.u32 %r100, [%rd50];
	// end inline asm
	mov.b32 	%f103, %r100;
	add.s64 	%rd51, %rd36, 30720;
	// begin inline asm
	ld.global.nc.u32 %r101, [%rd51];
	// end inline asm
	mov.b32 	%f104, %r101;
	add.f32 	%f105, %f529, %f89;
	add.f32 	%f106, %f90, %f91;
	add.f32 	%f107, %f92, %f93;
	add.f32 	%f108, %f94, %f95;
	add.f32 	%f109, %f96, %f97;
	add.f32 	%f110, %f98, %f99;
	add.f32 	%f111, %f100, %f101;
	add.f32 	%f112, %f102, %f103;
	add.f32 	%f113, %f105, %f106;
	add.f32 	%f114, %f107, %f108;
	add.f32 	%f115, %f109, %f110;
	add.f32 	%f116, %f111, %f112;
	add.f32 	%f117, %f113, %f114;
	add.f32 	%f118, %f115, %f116;
	add.f32 	%f119, %f117, %f118;
	add.f32 	%f529, %f119, %f104;
	sub.s32 	%r102, %r67, %r400;
	setp.lt.s32 	%p5, %r102, 8192;
	@%p5 bra 	$L__BB8_68;
	add.s32 	%r400, %r400, 8192;
	setp.le.s32 	%p6, %r400, %r47;
	@%p6 bra 	$L__BB8_58;
$L__BB8_60:
	setp.le.s32 	%p7, %r67, %r400;
	@%p7 bra 	$L__BB8_68;
	sub.s32 	%r51, %r67, %r400;
	setp.ge.s32 	%p8, %r46, %r51;
	@%p8 bra 	$L__BB8_68;
	not.b32 	%r103, %r46;
	add.s32 	%r104, %r67, %r103;
	sub.s32 	%r52, %r104, %r400;
	and.b32  	%r105, %r52, 1536;
	setp.eq.s32 	%p9, %r105, 1536;
	mov.u32 	%r404, %r46;
	@%p9 bra 	$L__BB8_65;
	add.s32 	%r402, %r46, %r400;
	shr.u32 	%r106, %r52, 9;
	add.s32 	%r107, %r106, 1;
	and.b32  	%r108, %r107, 3;
	neg.s32 	%r401, %r108;
	mov.u32 	%r404, %r46;
$L__BB8_64:
	.pragma "nounroll";
	mul.wide.u32 	%rd54, %r402, 4;
	add.s64 	%rd53, %rd16, %rd54;
	// begin inline asm
	ld.global.nc.u32 %r109, [%rd53];
	// end inline asm
	mov.b32 	%f121, %r109;
	add.f32 	%f529, %f529, %f121;
	add.s32 	%r404, %r404, 512;
	add.s32 	%r402, %r402, 512;
	add.s32 	%r401, %r401, 1;
	setp.ne.s32 	%p10, %r401, 0;
	@%p10 bra 	$L__BB8_64;
$L__BB8_65:
	setp.lt.u32 	%p11, %r52, 1536;
	@%p11 bra 	$L__BB8_68;
	cvt.u64.u32 	%rd55, %r404;
	cvt.u64.u32 	%rd56, %r400;
	add.s64 	%rd57, %rd55, %rd56;
	shl.b64 	%rd58, %rd57, 2;
	add.s64 	%rd59, %rd58, %rd16;
	add.s64 	%rd132, %rd59, 4096;
	add.s32 	%r405, %r404, %r400;
$L__BB8_67:
	mul.wide.u32 	%rd64, %r405, 4;
	add.s64 	%rd60, %rd16, %rd64;
	// begin inline asm
	ld.global.nc.u32 %r110, [%rd60];
	// end inline asm
	mov.b32 	%f122, %r110;
	add.f32 	%f123, %f529, %f122;
	add.s64 	%rd61, %rd132, -2048;
	// begin inline asm
	ld.global.nc.u32 %r111, [%rd61];
	// end inline asm
	mov.b32 	%f124, %r111;
	add.f32 	%f125, %f123, %f124;
	// begin inline asm
	ld.global.nc.u32 %r112, [%rd132];
	// end inline asm
	mov.b32 	%f126, %r112;
	add.f32 	%f127, %f125, %f126;
	add.s64 	%rd63, %rd132, 2048;
	// begin inline asm
	ld.global.nc.u32 %r113, [%rd63];
	// end inline asm
	mov.b32 	%f128, %r113;
	add.f32 	%f529, %f127, %f128;
	add.s32 	%r404, %r404, 2048;
	add.s64 	%rd132, %rd132, 8192;
	add.s32 	%r405, %r405, 2048;
	setp.lt.s32 	%p12, %r404, %r51;
	@%p12 bra 	$L__BB8_67;
$L__BB8_68:
	// begin inline asm
	mov.u32 %r114, %laneid;
	// end inline asm
	mov.b32 	%r116, %f529;
	mov.b32 	%r117, 1;
	mov.b32 	%r138, 31;
	mov.b32 	%r139, -1;
	// begin inline asm
	shfl.sync.down.b32 %r115, %r116, %r117, %r138, %r139;
	// end inline asm
	setp.gt.s32 	%p13, %r114, 30;
	mov.b32 	%f129, %r115;
	add.f32 	%f130, %f529, %f129;
	selp.f32 	%f131, %f529, %f130, %p13;
	mov.b32 	%r121, %f131;
	mov.b32 	%r122, 2;
	// begin inline asm
	shfl.sync.down.b32 %r120, %r121, %r122, %r138, %r139;
	// end inline asm
	setp.gt.s32 	%p14, %r114, 29;
	mov.b32 	%f132, %r120;
	add.f32 	%f133, %f131, %f132;
	selp.f32 	%f134, %f131, %f133, %p14;
	mov.b32 	%r126, %f134;
	mov.b32 	%r127, 4;
	// begin inline asm
	shfl.sync.down.b32 %r125, %r126, %r127, %r138, %r139;
	// end inline asm
	setp.gt.s32 	%p15, %r114, 27;
	mov.b32 	%f135, %r125;
	add.f32 	%f136, %f134, %f135;
	selp.f32 	%f137, %f134, %f136, %p15;
	mov.b32 	%r131, %f137;
	mov.b32 	%r132, 8;
	// begin inline asm
	shfl.sync.down.b32 %r130, %r131, %r132, %r138, %r139;
	// end inline asm
	setp.gt.s32 	%p16, %r114, 23;
	mov.b32 	%f138, %r130;
	add.f32 	%f139, %f137, %f138;
	selp.f32 	%f140, %f137, %f139, %p16;
	mov.b32 	%r136, %f140;
	mov.b32 	%r137, 16;
	// begin inline asm
	shfl.sync.down.b32 %r135, %r136, %r137, %r138, %r139;
	// end inline asm
	setp.gt.s32 	%p17, %r114, 15;
	mov.b32 	%f141, %r135;
	add.f32 	%f54, %f140, %f141;
	selp.f32 	%f530, %f140, %f54, %p17;
	setp.ne.s32 	%p18, %r114, 0;
	@%p18 bra 	$L__BB8_70;
	shr.u32 	%r140, %r46, 3;
	and.b32  	%r141, %r140, 124;
	mov.u32 	%r142, _ZZN3cub18CUB_300001_SM_10006detail6reduce28DeviceReduceSingleTileKernelINS2_10policy_hubIfjN4cuda3std3__44plusIfEEE10Policy1000EPfSC_iS9_ffNS7_10__identityEEEvT0_T1_T2_T3_T4_T6_E12temp_storage;
	add.s32 	%r143, %r142, %r141;
	st.shared.f32 	[%r143+16], %f54;
$L__BB8_70:
	bar.sync 	0;
	setp.ne.s32 	%p19, %r46, 0;
	@%p19 bra 	$L__BB8_72;
	ld.shared.f32 	%f142, [_ZZN3cub18CUB_300001_SM_10006detail6reduce28DeviceReduceSingleTileKernelINS2_10policy_hubIfjN4cuda3std3__44plusIfEEE10Policy1000EPfSC_iS9_ffNS7_10__identityEEEvT0_T1_T2_T3_T4_T6_E12temp_storage+20];
	add.f32 	%f143, %f530, %f142;
	ld.shared.f32 	%f144, [_ZZN3cub18CUB_300001_SM_10006detail6reduce28DeviceReduceSingleTileKernelINS2_10policy_hubIfjN4cuda3std3__44plusIfEEE10Policy1000EPfSC_iS9_ffNS7_10__identityEEEvT0_T1_T2_T3_T4_T6_E12temp_storage+24];
	add.f32 	%f145, %f143, %f144;
	ld.shared.f32 	%f146, [_ZZN3cub18CUB_300001_SM_10006detail6reduce28DeviceReduceSingleTileKernelINS2_10policy_hubIfjN4cuda3std3__44plusIfEEE10Policy1000EPfSC_iS9_ffNS7_10__identityEEEvT0_T1_T2_T3_T4_T6_E12temp_storage+28];
	add.f32 	%f147, %f145, %f146;
	ld.shared.f32 	%f148, [_ZZN3cub18CUB_300001_SM_10006detail6reduce28DeviceReduceSingleTileKernelINS2_10policy_hubIfjN4cuda3std3__44plusIfEEE10Policy1000EPfSC_iS9_ffNS7_10__identityEEEvT0_T1_T2_T3_T4_T6_E12temp_storage+32];
	add.f32 	%f149, %f147, %f148;
	ld.shared.f32 	%f150, [_ZZN3cub18CUB_300001_SM_10006detail6reduce28DeviceReduceSingleTileKernelINS2_10policy_hubIfjN4cuda3std3__44plusIfEEE10Policy1000EPfSC_iS9_ffNS7_10__identityEEEvT0_T1_T2_T3_T4_T6_E12temp_storage+36];
	add.f32 	%f151, %f149, %f150;
	ld.shared.f32 	%f152, [_ZZN3cub18CUB_300001_SM_10006detail6reduce28DeviceReduceSingleTileKernelINS2_10policy_hubIfjN4cuda3std3__44plusIfEEE10Policy1000EPfSC_iS9_ffNS7_10__identityEEEvT0_T1_T2_T3_T4_T6_E12temp_storage+40];
	add.f32 	%f153, %f151, %f152;
	ld.shared.f32 	%f154, [_ZZN3cub18CUB_300001_SM_10006detail6reduce28DeviceReduceSingleTileKernelINS2_10policy_hubIfjN4cuda3std3__44plusIfEEE10Policy1000EPfSC_iS9_ffNS7_10__identityEEEvT0_T1_T2_T3_T4_T6_E12temp_storage+44];
	add.f32 	%f155, %f153, %f154;
	ld.shared.f32 	%f156, [_ZZN3cub18CUB_300001_SM_10006detail6reduce28DeviceReduceSingleTileKernelINS2_10policy_hubIfjN4cuda3std3__44plusIfEEE10Policy1000EPfSC_iS9_ffNS7_10__identityEEEvT0_T1_T2_T3_T4_T6_E12temp_storage+48];
	add.f32 	%f157, %f155, %f156;
	ld.shared.f32 	%f158, [_ZZN3cub18CUB_300001_SM_10006detail6reduce28DeviceReduceSingleTileKernelINS2_10policy_hubIfjN4cuda3std3__44plusIfEEE10Policy1000EPfSC_iS9_ffNS7_10__identityEEEvT0_T1_T2_T3_T4_T6_E12temp_storage+52];
	add.f32 	%f159, %f157, %f158;
	ld.shared.f32 	%f160, [_ZZN3cub18CUB_300001_SM_10006detail6reduce28DeviceReduceSingleTileKernelINS2_10policy_hubIfjN4cuda3std3__44plusIfEEE10Policy1000EPfSC_iS9_ffNS7_10__identityEEEvT0_T1_T2_T3_T4_T6_E12temp_storage+56];
	add.f32 	%f161, %f159, %f160;
	ld.shared.f32 	%f162, [_ZZN3cub18CUB_300001_SM_10006detail6reduce28DeviceReduceSingleTileKernelINS2_10policy_hubIfjN4cuda3std3__44plusIfEEE10Policy1000EPfSC_iS9_ffNS7_10__identityEEEvT0_T1_T2_T3_T4_T6_E12temp_storage+60];
	add.f32 	%f163, %f161, %f162;
	ld.shared.f32 	%f164, [_ZZN3cub18CUB_300001_SM_10006detail6reduce28DeviceReduceSingleTileKernelINS2_10policy_hubIfjN4cuda3std3__44plusIfEEE10Policy1000EPfSC_iS9_ffNS7_10__identityEEEvT0_T1_T2_T3_T4_T6_E12temp_storage+64];
	add.f32 	%f165, %f163, %f164;
	ld.shared.f32 	%f166, [_ZZN3cub18CUB_300001_SM_10006detail6reduce28DeviceReduceSingleTileKernelINS2_10policy_hubIfjN4cuda3std3__44plusIfEEE10Policy1000EPfSC_iS9_ffNS7_10__identityEEEvT0_T1_T2_T3_T4_T6_E12temp_storage+68];
	add.f32 	%f167, %f165, %f166;
	ld.shared.f32 	%f168, [_ZZN3cub18CUB_300001_SM_10006detail6reduce28DeviceReduceSingleTileKernelINS2_10policy_hubIfjN4cuda3std3__44plusIfEEE10Policy1000EPfSC_iS9_ffNS7_10__identityEEEvT0_T1_T2_T3_T4_T6_E12temp_storage+72];
	add.f32 	%f169, %f167, %f168;
	ld.shared.f32 	%f170, [_ZZN3cub18CUB_300001_SM_10006detail6reduce28DeviceReduceSingleTileKernelINS2_10policy_hubIfjN4cuda3std3__44plusIfEEE10Policy1000EPfSC_iS9_ffNS7_10__identityEEEvT0_T1_T2_T3_T4_T6_E12temp_storage+76];
	add.f32 	%f530, %f169, %f170;
$L__BB8_72:
	mov.u32 	%r379, %tid.x;
	setp.ne.s32 	%p111, %r379, 0;
	@%p111 bra 	$L__BB8_74;
	add.f32 	%f503, %f58, %f530;
	st.global.f32 	[%rd1], %f503;
$L__BB8_74:
	ret;

}
	// .globl	_ZN3cub18CUB_300001_SM_10006detail6reduce28DeviceReduceSingleTileKernelINS2_10policy_hubIfyN4cuda3std3__44plusIfEEE10Policy1000EN6thrust24THRUST_300001_SM_1000_NS18transform_iteratorINSD_12zip_functionINS7_10multipliesIfEEEENSD_12zip_iteratorINS7_5tupleIJNSD_6detail15normal_iteratorINSD_10device_ptrIdEEEESP_EEEEENSD_11use_defaultESS_EEPfyS9_ffNS7_10__identityEEEvT0_T1_T2_T3_T4_T6_
.visible .entry _ZN3cub18CUB_300001_SM_10006detail6reduce28DeviceReduceSingleTileKernelINS2_10policy_hubIfyN4cuda3std3__44plusIfEEE10Policy1000EN6thrust24THRUST_300001_SM_1000_NS18transform_iteratorINSD_12zip_functionINS7_10multipliesIfEEEENSD_12zip_iteratorINS7_5tupleIJNSD_6detail15normal_iteratorINSD_10device_ptrIdEEEESP_EEEEENSD_11use_defaultESS_EEPfyS9_ffNS7_10__identityEEEvT0_T1_T2_T3_T4_T6_(
	.param .align 8 .b8 _ZN3cub18CUB_300001_SM_10006detail6reduce28DeviceReduceSingleTileKernelINS2_10policy_hubIfyN4cuda3std3__44plusIfEEE10Policy1000EN6thrust24THRUST_300001_SM_1000_NS18transform_iteratorINSD_12zip_functionINS7_10multipliesIfEEEENSD_12zip_iteratorINS7_5tupleIJNSD_6detail15normal_iteratorINSD_10device_ptrIdEEEESP_EEEEENSD_11use_defaultESS_EEPfyS9_ffNS7_10__identityEEEvT0_T1_T2_T3_T4_T6__param_0[24],
	.param .u64 .ptr .align 1 _ZN3cub18CUB_300001_SM_10006detail6reduce28DeviceReduceSingleTileKernelINS2_10policy_hubIfyN4cuda3std3__44plusIfEEE10Policy1000EN6thrust24THRUST_300001_SM_1000_NS18transform_iteratorINSD_12zip_functionINS7_10multipliesIfEEEENSD_12zip_iteratorINS7_5tupleIJNSD_6detail15normal_iteratorINSD_10device_ptrIdEEEESP_EEEEENSD_11use_defaultESS_EEPfyS9_ffNS7_10__identityEEEvT0_T1_T2_T3_T4_T6__param_1,
	.param .u64 _ZN3cub18CUB_300001_SM_10006detail6reduce28DeviceReduceSingleTileKernelINS2_10policy_hubIfyN4cuda3std3__44plusIfEEE10Policy1000EN6thrust24THRUST_300001_SM_1000_NS18transform_iteratorINSD_12zip_functionINS7_10multipliesIfEEEENSD_12zip_iteratorINS7_5tupleIJNSD_6detail15normal_iteratorINSD_10device_ptrIdEEEESP_EEEEENSD_11use_defaultESS_EEPfyS9_ffNS7_10__identityEEEvT0_T1_T2_T3_T4_T6__param_2,
	.param .align 1 .b8 _ZN3cub18CUB_300001_SM_10006detail6reduce28DeviceReduceSingleTileKernelINS2_10policy_hubIfyN4cuda3std3__44plusIfEEE10Policy1000EN6thrust24THRUST_300001_SM_1000_NS18transform_iteratorINSD_12zip_functionINS7_10multipliesIfEEEENSD_12zip_iteratorINS7_5tupleIJNSD_6detail15normal_iteratorINSD_10device_ptrIdEEEESP_EEEEENSD_11use_defaultESS_EEPfyS9_ffNS7_10__identityEEEvT0_T1_T2_T3_T4_T6__param_3[1],
	.param .f32 _ZN3cub18CUB_300001_SM_10006detail6reduce28DeviceReduceSingleTileKernelINS2_10policy_hubIfyN4cuda3std3__44plusIfEEE10Policy1000EN6thrust24THRUST_300001_SM_1000_NS18transform_iteratorINSD_12zip_functionINS7_10multipliesIfEEEENSD_12zip_iteratorINS7_5tupleIJNSD_6detail15normal_iteratorINSD_10device_ptrIdEEEESP_EEEEENSD_11use_defaultESS_EEPfyS9_ffNS7_10__identityEEEvT0_T1_T2_T3_T4_T6__param_4,
	.param .align 1 .b8 _ZN3cub18CUB_300001_SM_10006detail6reduce28DeviceReduceSingleTileKernelINS2_10policy_hubIfyN4cuda3std3__44plusIfEEE10Policy1000EN6thrust24THRUST_300001_SM_1000_NS18transform_iteratorINSD_12zip_functionINS7_10multipliesIfEEEENSD_12zip_iteratorINS7_5tupleIJNSD_6detail15normal_iteratorINSD_10device_ptrIdEEEESP_EEEEENSD_11use_defaultESS_EEPfyS9_ffNS7_10__identityEEEvT0_T1_T2_T3_T4_T6__param_5[1]
)
.maxntid 256
.minnctapersm 1
{
	.reg .pred 	%p<58>;
	.reg .b16 	%rs<9>;
	.reg .b32 	%r<177>;
	.reg .b32 	%f<391>;
	.reg .b64 	%rd<72>;
	.reg .b64 	%fd<155>;
	// demoted variable
	.shared .align 4 .b8 _ZZN3cub18CUB_300001_SM_10006detail6reduce28DeviceReduceSingleTileKernelINS2_10policy_hubIfyN4cuda3std3__44plusIfEEE10Policy1000EN6thrust24THRUST_300001_SM_1000_NS18transform_iteratorINSD_12zip_functionINS7_10multipliesIfEEEENSD_12zip_iteratorINS7_5tupleIJNSD_6detail15normal_iteratorINSD_10device_ptrIdEEEESP_EEEEENSD_11use_defaultESS_EEPfyS9_ffNS7_10__identityEEEvT0_T1_T2_T3_T4_T6_E12temp_storage[44];
	ld.param.u64 	%rd24, [_ZN3cub18CUB_300001_SM_10006detail6reduce28DeviceReduceSingleTileKernelINS2_10policy_hubIfyN4cuda3std3__44plusIfEEE10Policy1000EN6thrust24THRUST_300001_SM_1000_NS18transform_iteratorINSD_12zip_functionINS7_10multipliesIfEEEENSD_12zip_iteratorINS7_5tupleIJNSD_6detail15normal_iteratorINSD_10device_ptrIdEEEESP_EEEEENSD_11use_defaultESS_EEPfyS9_ffNS7_10__identityEEEvT0_T1_T2_T3_T4_T6__param_0+8];
	ld.param.u64 	%rd23, [_ZN3cub18CUB_300001_SM_10006detail6reduce28DeviceReduceSingleTileKernelINS2_10policy_hubIfyN4cuda3std3__44plusIfEEE10Policy1000EN6thrust24THRUST_300001_SM_1000_NS18transform_iteratorINSD_12zip_functionINS7_10multipliesIfEEEENSD_12zip_iteratorINS7_5tupleIJNSD_6detail15normal_iteratorINSD_10device_ptrIdEEEESP_EEEEENSD_11use_defaultESS_EEPfyS9_ffNS7_10__identityEEEvT0_T1_T2_T3_T4_T6__param_0];
	ld.param.u64 	%rd26, [_ZN3cub18CUB_300001_SM_10006detail6reduce28DeviceReduceSingleTileKernelINS2_10policy_hubIfyN4cuda3std3__44plusIfEEE10Policy1000EN6thrust24THRUST_300001_SM_1000_NS18transform_iteratorINSD_12zip_functionINS7_10multipliesIfEEEENSD_12zip_iteratorINS7_5tupleIJNSD_6detail15normal_iteratorINSD_10device_ptrIdEEEESP_EEEEENSD_11use_defaultESS_EEPfyS9_ffNS7_10__identityEEEvT0_T1_T2_T3_T4_T6__param_1];
	ld.param.u64 	%rd25, [_ZN3cub18CUB_300001_SM_10006detail6reduce28DeviceReduceSingleTileKernelINS2_10policy_hubIfyN4cuda3std3__44plusIfEEE10Policy1000EN6thrust24THRUST_300001_SM_1000_NS18transform_iteratorINSD_12zip_functionINS7_10multipliesIfEEEENSD_12zip_iteratorINS7_5tupleIJNSD_6detail15normal_iteratorINSD_10device_ptrIdEEEESP_EEEEENSD_11use_defaultESS_EEPfyS9_ffNS7_10__identityEEEvT0_T1_T2_T3_T4_T6__param_2];
	ld.param.f32 	%f41, [_ZN3cub18CUB_300001_SM_10006detail6reduce28DeviceReduceSingleTileKernelINS2_10policy_hubIfyN4cuda3std3__44plusIfEEE10Policy1000EN6thrust24THRUST_300001_SM_1000_NS18transform_iteratorINSD_12zip_functionINS7_10multipliesIfEEEENSD_12zip_iteratorINS7_5tupleIJNSD_6detail15normal_iteratorINSD_10device_ptrIdEEEESP_EEEEENSD_11use_defaultESS_EEPfyS9_ffNS7_10__identityEEEvT0_T1_T2_T3_T4_T6__param_4];
	cvta.to.global.u64 	%rd1, %rd26;
	setp.ne.s64 	%p1, %rd25, 0;
	@%p1 bra 	$L__BB9_3;
	mov.u32 	%r163, %tid.x;
	setp.ne.s32 	%p57, %r163, 0;
	@%p57 bra 	$L__BB9_50;
	st.global.f32 	[%rd1], %f41;
	bra.uni 	$L__BB9_50;
$L__BB9_3:
	cvta.to.global.u64 	%rd2, %rd23;
	cvta.to.global.u64 	%rd3, %rd24;
	setp.gt.u64 	%p2, %rd25, 4095;
	@%p2 bra 	$L__BB9_28;
	cvt.u32.u64 	%r1, %rd25;
	mov.u32 	%r2, %tid.x;
	setp.ge.u32 	%p23, %r2, %r1;
	mov.f32 	%f379, 0f00000000;
	mov.u32 	%r167, %r2;
	@%p23 bra 	$L__BB9_6;
	mul.wide.u32 	%rd52, %r2, 8;
	add.s64 	%rd53, %rd2, %rd52;
	add.s64 	%rd54, %rd3, %rd52;
	ld.global.f64 	%fd95, [%rd53];
	ld.global.f64 	%fd96, [%rd54];
	cvt.rn.f32.f64 	%f221, %fd95;
	cvt.rn.f32.f64 	%f222, %fd96;
	mul.f32 	%f379, %f221, %f222;
	add.s32 	%r167, %r2, 256;
$L__BB9_6:
	setp.ge.u32 	%p24, %r167, %r1;
	@%p24 bra 	$L__BB9_19;
	not.b32 	%r90, %r167;
	add.s32 	%r91, %r90, %r1;
	shr.u32 	%r92, %r91, 8;
	add.s32 	%r5, %r92, 1;
	and.b32  	%r6, %r5, 15;
	setp.lt.u32 	%p25, %r91, 3840;
	@%p25 bra 	$L__BB9_10;
	and.b32  	%r93, %r5, 33554416;
	neg.s32 	%r165, %r93;
	mul.wide.u32 	%rd55, %r167, 8;
	or.b64  	%rd56, %rd55, 16384;
	add.s64 	%rd67, %rd2, %rd56;
	add.s64 	%rd66, %rd3, %rd56;
$L__BB9_9:
	.pragma "nounroll";
	ld.global.f64 	%fd97, [%rd67+-16384];
	ld.global.f64 	%fd98, [%rd66+-16384];
	cvt.rn.f32.f64 	%f224, %fd97;
	cvt.rn.f32.f64 	%f225, %fd98;
	fma.rn.f32 	%f226, %f224, %f225, %f379;
	ld.global.f64 	%fd99, [%rd67+-14336];
	ld.global.f64 	%fd100, [%rd66+-14336];
	cvt.rn.f32.f64 	%f227, %fd99;
	cvt.rn.f32.f64 	%f228, %fd100;
	fma.rn.f32 	%f229, %f227, %f228, %f226;
	ld.global.f64 	%fd101, [%rd67+-12288];
	ld.global.f64 	%fd102, [%rd66+-12288];
	cvt.rn.f32.f64 	%f230, %fd101;
	cvt.rn.f32.f64 	%f231, %fd102;
	fma.rn.f32 	%f232, %f230, %f231, %f229;
	ld.global.f64 	%fd103, [%rd67+-10240];
	ld.global.f64 	%fd104, [%rd66+-10240];
	cvt.rn.f32.f64 	%f233, %fd103;
	cvt.rn.f32.f64 	%f234, %fd104;
	fma.rn.f32 	%f235, %f233, %f234, %f232;
	ld.global.f64 	%fd105, [%rd67+-8192];
	ld.global.f64 	%fd106, [%rd66+-8192];
	cvt.rn.f32.f64 	%f236, %fd105;
	cvt.rn.f32.f64 	%f237, %fd106;
	fma.rn.f32 	%f238, %f236, %f237, %f235;
	ld.global.f64 	%fd107, [%rd67+-6144];
	ld.global.f64 	%fd108, [%rd66+-6144];
	cvt.rn.f32.f64 	%f239, %fd107;
	cvt.rn.f32.f64 	%f240, %fd108;
	fma.rn.f32 	%f241, %f239, %f240, %f238;
	ld.global.f64 	%fd109, [%rd67+-4096];
	ld.global.f64 	%fd110, [%rd66+-4096];
	cvt.rn.f32.f64 	%f242, %fd109;
	cvt.rn.f32.f64 	%f243, %fd110;
	fma.rn.f32 	%f244, %f242, %f243, %f241;
	ld.global.f64 	%fd111, [%rd67+-2048];
	ld.global.f64 	%fd112, [%rd66+-2048];
	cvt.rn.f32.f64 	%f245, %fd111;
	cvt.rn.f32.f64 	%f246, %fd112;
	fma.rn.f32 	%f247, %f245, %f246, %f244;
	ld.global.f64 	%fd113, [%rd67];
	ld.global.f64 	%fd114, [%rd66];
	cvt.rn.f32.f64 	%f248, %fd113;
	cvt.rn.f32.f64 	%f249, %fd114;
	fma.rn.f32 	%f250, %f248, %f249, %f247;
	ld.global.f64 	%fd115, [%rd67+2048];
	ld.global.f64 	%fd116, [%rd66+2048];
	cvt.rn.f32.f64 	%f251, %fd115;
	cvt.rn.f32.f64 	%f252, %fd116;
	fma.rn.f32 	%f253, %f251, %f252, %f250;
	ld.global.f64 	%fd117, [%rd67+4096];
	ld.global.f64 	%fd118, [%rd66+4096];
	cvt.rn.f32.f64 	%f254, %fd117;
	cvt.rn.f32.f64 	%f255, %fd118;
	fma.rn.f32 	%f256, %f254, %f255, %f253;
	ld.global.f64 	%fd119, [%rd67+6144];
	ld.global.f64 	%fd120, [%rd66+6144];
	cvt.rn.f32.f64 	%f257, %fd119;
	cvt.rn.f32.f64 	%f258, %fd120;
	fma.rn.f32 	%f259, %f257, %f258, %f256;
	ld.global.f64 	%fd121, [%rd67+8192];
	ld.global.f64 	%fd122, [%rd66+8192];
	cvt.rn.f32.f64 	%f260, %fd121;
	cvt.rn.f32.f64 	%f261, %fd122;
	fma.rn.f32 	%f262, %f260, %f261, %f259;
	ld.global.f64 	%fd123, [%rd67+10240];
	ld.global.f64 	%fd124, [%rd66+10240];
	cvt.rn.f32.f64 	%f263, %fd123;
	cvt.rn.f32.f64 	%f264, %fd124;
	fma.rn.f32 	%f265, %f263, %f264, %f262;
	ld.global.f64 	%fd125, [%rd67+12288];
	ld.global.f64 	%fd126, [%rd66+12288];
	cvt.rn.f32.f64 	%f266, %fd125;
	cvt.rn.f32.f64 	%f267, %fd126;
	fma.rn.f32 	%f268, %f266, %f267, %f265;
	ld.global.f64 	%fd127, [%rd67+14336];
	ld.global.f64 	%fd128, [%rd66+14336];
	cvt.rn.f32.f64 	%f269, %fd127;
	cvt.rn.f32.f64 	%f270, %fd128;
	fma.rn.f32 	%f379, %f269, %f270, %f268;
	add.s32 	%r167, %r167, 4096;
	add.s32 	%r165, %r165, 16;
	add.s64 	%rd67, %rd67, 32768;
	add.s64 	%rd66, %rd66, 32768;
	setp.ne.s32 	%p26, %r165, 0;
	@%p26 bra 	$L__BB9_9;
$L__BB9_10:
	setp.eq.s32 	%p27, %r6, 0;
	@%p27 bra 	$L__BB9_19;
	and.b32  	%r13, %r5, 7;
	setp.lt.u32 	%p28, %r6, 8;
	@%p28 bra 	$L__BB9_13;
	mul.wide.s32 	%rd57, %r167, 8;
	add.s64 	%rd58, %rd2, %rd57;
	add.s64 	%rd59, %rd3, %rd57;
	ld.global.f64 	%fd129, [%rd58];
	ld.global.f64 	%fd130, [%rd59];
	cvt.rn.f32.f64 	%f272, %fd129;
	cvt.rn.f32.f64 	%f273, %fd130;
	fma.rn.f32 	%f274, %f272, %f273, %f379;
	ld.global.f64 	%fd131, [%rd58+2048];
	ld.global.f64 	%fd132, [%rd59+2048];
	cvt.rn.f32.f64 	%f275, %fd131;
	cvt.rn.f32.f64 	%f276, %fd132;
	fma.rn.f32 	%f277, %f275, %f276, %f274;
	ld.global.f64 	%fd133, [%rd58+4096];
	ld.global.f64 	%fd134, [%rd59+4096];
	cvt.rn.f32.f64 	%f278, %fd133;
	cvt.rn.f32.f64 	%f279, %fd134;
	fma.rn.f32 	%f280, %f278, %f279, %f277;
	ld.global.f64 	%fd135, [%rd58+6144];
	ld.global.f64 	%fd136, [%rd59+6144];
	cvt.rn.f32.f64 	%f281, %fd135;
	cvt.rn.f32.f64 	%f282, %fd136;
	fma.rn.f32 	%f283, %f281, %f282, %f280;
	ld.global.f64 	%fd137, [%rd58+8192];
	ld.global.f64 	%fd138, [%rd59+8192];
	cvt.rn.f32.f64 	%f284, %fd137;
	cvt.rn.f32.f64 	%f285, %fd138;
	fma.rn.f32 	%f286, %f284, %f285, %f283;
	ld.global.f64 	%fd139, [%rd58+10240];
	ld.global.f64 	%fd140, [%rd59+10240];
	cvt.rn.f32.f64 	%f287, %fd139;
	cvt.rn.f32.f64 	%f288, %fd140;
	fma.rn.f32 	%f289, %f287, %f288, %f286;
	ld.global.f64 	%fd141, [%rd58+12288];
	ld.global.f64 	%fd142, [%rd59+12288];
	cvt.rn.f32.f64 	%f290, %fd141;
	cvt.rn.f32.f64 	%f291, %fd142;
	fma.rn.f32 	%f292, %f290, %f291, %f289;
	ld.global.f64 	%fd143, [%rd58+14336];
	ld.global.f64 	%fd144, [%rd59+14336];
	cvt.rn.f32.f64 	%f293, %fd143;
	cvt.rn.f32.f64 	%f294, %fd144;
	fma.rn.f32 	%f379, %f293, %f294, %f292;
	add.s32 	%r167, %r167, 2048;
$L__BB9_13:
	setp.eq.s32 	%p29, %r13, 0;
	@%p29 bra 	$L__BB9_19;
	and.b32  	%r16, %r5, 3;
	setp.lt.u32 	%p30, %r13, 4;
	@%p30 bra 	$L__BB9_16;
	mul.wide.s32 	%rd60, %r167, 8;
	add.s64 	%rd61, %rd2, %rd60;
	add.s64 	%rd62, %rd3, %rd60;
	ld.global.f64 	%fd145, [%rd61];
	ld.global.f64 	%fd146, [%rd62];
	cvt.rn.f32.f64 	%f296, %fd145;
	cvt.rn.f32.f64 	%f297, %fd146;
	fma.rn.f32 	%f298, %f296, %f297, %f379;
	ld.global.f64 	%fd147, [%rd61+2048];
	ld.global.f64 	%fd148, [%rd62+2048];
	cvt.rn.f32.f64 	%f299, %fd147;
	cvt.rn.f32.f64 	%f300, %fd148;
	fma.rn.f32 	%f301, %f299, %f300, %f298;
	ld.global.f64 	%fd149, [%rd61+4096];
	ld.global.f64 	%fd150, [%rd62+4096];
	cvt.rn.f32.f64 	%f302, %fd149;
	cvt.rn.f32.f64 	%f303, %fd150;
	fma.rn.f32 	%f304, %f302, %f303, %f301;
	ld.global.f64 	%fd151, [%rd61+6144];
	ld.global.f64 	%fd152, [%rd62+6144];
	cvt.rn.f32.f64 	%f305, %fd151;
	cvt.rn.f32.f64 	%f306, %fd152;
	fma.rn.f32 	%f379, %f305, %f306, %f304;
	add.s32 	%r167, %r167, 1024;
$L__BB9_16:
	setp.eq.s32 	%p31, %r16, 0;
	@%p31 bra 	$L__BB9_19;
	neg.s32 	%r170, %r16;
$L__BB9_18:
	.pragma "nounroll";
	mul.wide.s32 	%rd63, %r167, 8;
	add.s64 	%rd64, %rd3, %rd63;
	add.s64 	%rd65, %rd2, %rd63;
	ld.global.f64 	%fd153, [%rd65];
	ld.global.f64 	%fd154, [%rd64];
	cvt.rn.f32.f64 	%f307, %fd153;
	cvt.rn.f32.f64 	%f308, %fd154;
	fma.rn.f32 	%f379, %f307, %f308, %f379;
	add.s32 	%r167, %r167, 256;
	add.s32 	%r170, %r170, 1;
	setp.ne.s32 	%p32, %r170, 0;
	@%p32 bra 	$L__BB9_18;
$L__BB9_19:
	setp.lt.u64 	%p33, %rd25, 256;
	@%p33 bra 	$L__BB9_24;
	// begin inline asm
	mov.u32 %r132, %laneid;
	// end inline asm
	mov.b32 	%r134, %f379;
	mov.b32 	%r135, 1;
	mov.b32 	%r156, 31;
	mov.b32 	%r157, -1;
	// begin inline asm
	shfl.sync.down.b32 %r133, %r134, %r135, %r156, %r157;
	// end inline asm
	setp.gt.s32 	%p49, %r132, 30;
	mov.b32 	%f343, %r133;
	add.f32 	%f344, %f379, %f343;
	selp.f32 	%f345, %f379, %f344, %p49;
	mov.b32 	%r139, %f345;
	mov.b32 	%r140, 2;
	// begin inline asm
	shfl.sync.down.b32 %r138, %r139, %r140, %r156, %r157;
	// end inline asm
	setp.gt.s32 	%p50, %r132, 29;
	mov.b32 	%f346, %r138;
	add.f32 	%f347, %f345, %f346;
	selp.f32 	%f348, %f345, %f347, %p50;
	mov.b32 	%r144, %f348;
	mov.b32 	%r145, 4;
	// begin inline asm
	shfl.sync.down.b32 %r143, %r144, %r145, %r156, %r157;
	// end inline asm
	setp.gt.s32 	%p51, %r132, 27;
	mov.b32 	%f349, %r143;
	add.f32 	%f350, %f348, %f349;
	selp.f32 	%f351, %f348, %f350, %p51;
	mov.b32 	%r149, %f351;
	mov.b32 	%r150, 8;
	// begin inline asm
	shfl.sync.down.b32 %r148, %r149, %r150, %r156, %r157;
	// end inline asm
	setp.gt.s32 	%p52, %r132, 23;
	mov.b32 	%f352, %r148;
	add.f32 	%f353, %f351, %f352;
	selp.f32 	%f354, %f351, %f353, %p52;
	mov.b32 	%r154, %f354;
	mov.b32 	%r155, 16;
	// begin inline asm
	shfl.sync.down.b32 %r153, %r154, %r155, %r156, %r157;
	// end inline asm
	setp.gt.s32 	%p53, %r132, 15;
	mov.b32 	%f355, %r153;
	add.f32 	%f16, %f354, %f355;
	selp.f32 	%f390, %f354, %f16, %p53;
	setp.ne.s32 	%p54, %r132, 0;
	@%p54 bra 	$L__BB9_22;
	shr.u32 	%r158, %r2, 3;
	and.b32  	%r159, %r158, 124;
	mov.u32 	%r160, _ZZN3cub18CUB_300001_SM_10006detail6reduce28DeviceReduceSingleTileKernelINS2_10policy_hubIfyN4cuda3std3__44plusIfEEE10Policy1000EN6thrust24THRUST_300001_SM_1000_NS18transform_iteratorINSD_12zip_functionINS7_10multipliesIfEEEENSD_12zip_iteratorINS7_5tupleIJNSD_6detail15normal_iteratorINSD_10device_ptrIdEEEESP_EEEEENSD_11use_defaultESS_EEPfyS9_ffNS7_10__identityEEEvT0_T1_T2_T3_T4_T6_E12temp_storage;
	add.s32 	%r161, %r160, %r159;
	st.shared.f32 	[%r161+8], %f16;
$L__BB9_22:
	bar.sync 	0;
	setp.ne.s32 	%p55, %r2, 0;
	@%p55 bra 	$L__BB9_48;
	ld.shared.f32 	%f356, [_ZZN3cub18CUB_300001_SM_10006detail6reduce28DeviceReduceSingleTileKernelINS2_10policy_hubIfyN4cuda3std3__44plusIfEEE10Policy1000EN6thrust24THRUST_300001_SM_1000_NS18transform_iteratorINSD_12zip_functionINS7_10multipliesIfEEEENSD_12zip_iteratorINS7_5tupleIJNSD_6detail15normal_iteratorINSD_10device_ptrIdEEEESP_EEEEENSD_11use_defaultESS_EEPfyS9_ffNS7_10__identityEEEvT0_T1_T2_T3_T4_T6_E12temp_storage+12];
	add.f32 	%f357, %f390, %f356;
	ld.shared.f32 	%f358, [_ZZN3cub18CUB_300001_SM_10006detail6reduce28DeviceReduceSingleTileKernelINS2_10policy_hubIfyN4cuda3std3__44plusIfEEE10Policy1000EN6thrust24THRUST_300001_SM_1000_NS18transform_iteratorINSD_12zip_functionINS7_10multipliesIfEEEENSD_12zip_iteratorINS7_5tupleIJNSD_6detail15normal_iteratorINSD_10device_ptrIdEEEESP_EEEEENSD_11use_defaultESS_EEPfyS9_ffNS7_10__identityEEEvT0_T1_T2_T3_T4_T6_E12temp_storage+16];
	add.f32 	%f359, %f357, %f358;
	ld.shared.f32 	%f360, [_ZZN3cub18CUB_300001_SM_10006detail6reduce28DeviceReduceSingleTileKernelINS2_10policy_hubIfyN4cuda3std3__44plusIfEEE10Policy1000EN6thrust24THRUST_300001_SM_1000_NS18transform_iteratorINSD_12zip_functionINS7_10multipliesIfEEEENSD_12zip_iteratorINS7_5tupleIJNSD_6detail15normal_iteratorINSD_10device_ptrIdEEEESP_EEEEENSD_11use_defaultESS_EEPfyS9_ffNS7_10__identityEEEvT0_T1_T2_T3_T4_T6_E12temp_storage+20];
	add.f32 	%f361, %f359, %f360;
	ld.shared.f32 	%f362, [_ZZN3cub18CUB_300001_SM_10006detail6reduce28DeviceReduceSingleTileKernelINS2_10policy_hubIfyN4cuda3std3__44plusIfEEE10Policy1000EN6thrust24THRUST_300001_SM_1000_NS18transform_iteratorINSD_12zip_functionINS7_10multipliesIfEEEENSD_12zip_iteratorINS7_5tupleIJNSD_6detail15normal_iteratorINSD_10device_ptrIdEEEESP_EEEEENSD_11use_defaultESS_EEPfyS9_ffNS7_10__identityEEEvT0_T1_T2_T3_T4_T6_E12temp_storage+24];
	add.f32 	%f363, %f361, %f362;
	ld.shared.f32 	%f364, [_ZZN3cub18CUB_300001_SM_10006detail6reduce28DeviceReduceSingleTileKernelINS2_10policy_hubIfyN4cuda3std3__44plusIfEEE10Policy1000EN6thrust24THRUST_300001_SM_1000_NS18transform_iteratorINSD_12zip_functionINS7_10multipliesIfEEEENSD_12zip_iteratorINS7_5tupleIJNSD_6detail15normal_iteratorINSD_10device_ptrIdEEEESP_EEEEENSD_11use_defaultESS_EEPfyS9_ffNS7_10__identityEEEvT0_T1_T2_T3_T4_T6_E12temp_storage+28];
	add.f32 	%f365, %f363, %f364;
	ld.shared.f32 	%f366, [_ZZN3cub18CUB_300001_SM_10006detail6reduce28DeviceReduceSingleTileKernelINS2_10policy_hubIfyN4cuda3std3__44plusIfEEE10Policy1000EN6thrust24THRUST_300001_SM_1000_NS18transform_iteratorINSD_12zip_functionINS7_10multipliesIfEEEENSD_12zip_iteratorINS7_5tupleIJNSD_6detail15normal_iteratorINSD_10device_ptrIdEEEESP_EEEEENSD_11use_defaultESS_EEPfyS9_ffNS7_10__identityEEEvT0_T1_T2_T3_T4_T6_E12temp_storage+32];
	add.f32 	%f367, %f365, %f366;
	ld.shared.f32 	%f368, [_ZZN3cub18CUB_300001_SM_10006detail6reduce28DeviceReduceSingleTileKernelINS2_10policy_hubIfyN4cuda3std3__44plusIfEEE10Policy1000EN6thrust24THRUST_300001_SM_1000_NS18transform_iteratorINSD_12zip_functionINS7_10multipliesIfEEEENSD_12zip_iteratorINS7_5tupleIJNSD_6detail15normal_iteratorINSD_10device_ptrIdEEEESP_EEEEENSD_11use_defaultESS_EEPfyS9_ffNS7_10__identityEEEvT0_T1_T2_T3_T4_T6_E12temp_storage+36];
	add.f32 	%f390, %f367, %f368;
	bra.uni 	$L__BB9_48;
$L__BB9_24:
	// begin inline asm
	mov.u32 %r94, %laneid;
	// end inline asm
	and.b32  	%r120, %r2, 992;
	add.s32 	%r121, %r120, 32;
	setp.gt.u32 	%p34, %r121, %r1;
	not.b32 	%r122, %r120;
	add.s32 	%r123, %r1, %r122;
	selp.b32 	%r118, %r123, 31, %p34;
	mov.b32 	%r96, %f379;
	mov.b32 	%r97, 1;
	mov.b32 	%r119, -1;
	// begin inline asm
	shfl.sync.down.b32 %r95, %r96, %r97, %r118, %r119;
	// end inline asm
	setp.lt.s32 	%p35, %r94, %r118;
	mov.b32 	%f309, %r95;
	add.f32 	%f310, %f379, %f309;
	selp.f32 	%f311, %f310, %f379, %p35;
	mov.b32 	%r101, %f311;
	mov.b32 	%r102, 2;
	// begin inline asm
	shfl.sync.down.b32 %r100, %r101, %r102, %r118, %r119;
	// end inline asm
	add.s32 	%r124, %r94, 2;
	setp.gt.s32 	%p36, %r124, %r118;
	mov.b32 	%f312, %r100;
	add.f32 	%f313, %f311, %f312;
	selp.f32 	%f314, %f311, %f313, %p36;
	mov.b32 	%r106, %f314;
	mov.b32 	%r107, 4;
	// begin inline asm
	shfl.sync.down.b32 %r105, %r106, %r107, %r118, %r119;
	// end inline asm
	add.s32 	%r125, %r94, 4;
	setp.gt.s32 	%p37, %r125, %r118;
	mov.b32 	%f315, %r105;
	add.f32 	%f316, %f314, %f315;
	selp.f32 	%f317, %f314, %f316, %p37;
	mov.b32 	%r111, %f317;
	mov.b32 	%r112, 8;
	// begin inline asm
	shfl.sync.down.b32 %r110, %r111, %r112, %r118, %r119;
	// end inline asm
	add.s32 	%r126, %r94, 8;
	setp.gt.s32 	%p38, %r126, %r118;
	mov.b32 	%f318, %r110;
	add.f32 	%f319, %f317, %f318;
	selp.f32 	%f320, %f317, %f319, %p38;
	mov.b32 	%r116, %f320;
	mov.b32 	%r117, 16;
	// begin inline asm
	shfl.sync.down.b32 %r115, %r116, %r117, %r118, %r119;
	// end inline asm
	add.s32 	%r127, %r94, 16;
	setp.gt.s32 	%p39, %r127, %r118;
	mov.b32 	%f321, %r115;
	add.f32 	%f322, %f320, %f321;
	selp.f32 	%f390, %f320, %f322, %p39;
	setp.ne.s32 	%p40, %r94, 0;
	@%p40 bra 	$L__BB9_26;
	shr.u32 	%r128, %r2, 3;
	and.b32  	%r129, %r128, 124;
	mov.u32 	%r130, _ZZN3cub18CUB_300001_SM_10006detail6reduce28DeviceReduceSingleTileKernelINS2_10policy_hubIfyN4cuda3std3__44plusIfEEE10Policy1000EN6thrust24THRUST_300001_SM_1000_NS18transform_iteratorINSD_12zip_functionINS7_10multipliesIfEEEENSD_12zip_iteratorINS7_5tupleIJNSD_6detail15normal_iteratorINSD_10device_ptrIdEEEESP_EEEEENSD_11use_defaultESS_EEPfyS9_ffNS7_10__identityEEEvT0_T1_T2_T3_T4_T6_E12temp_storage;
	add.s32 	%r131, %r130, %r129;
	st.shared.f32 	[%r131+8], %f390;
$L__BB9_26:
	bar.sync 	0;
	setp.ne.s32 	%p41, %r2, 0;
	@%p41 bra 	$L__BB9_48;
	setp.gt.u64 	%p42, %rd25, 32;
	ld.shared.f32 	%f323, [_ZZN3cub18CUB_300001_SM_10006detail6reduce28DeviceReduceSingleTileKernelINS2_10policy_hubIfyN4cuda3std3__44plusIfEEE10Policy1000EN6thrust24THRUST_300001_SM_1000_NS18transform_iteratorINSD_12zip_functionINS7_10multipliesIfEEEENSD_12zip_iteratorINS7_5tupleIJNSD_6detail15normal_iteratorINSD_10device_ptrIdEEEESP_EEEEENSD_11use_defaultESS_EEPfyS9_ffNS7_10__identityEEEvT0_T1_T2_T3_T4_T6_E12temp_storage+12];
	add.f32 	%f324, %f390, %f323;
	selp.f32 	%f325, %f324, %f390, %p42;
	setp.gt.u64 	%p43, %rd25, 64;
	ld.shared.f32 	%f326, [_ZZN3cub18CUB_300001_SM_10006detail6reduce28DeviceReduceSingleTileKernelINS2_10policy_hubIfyN4cuda3std3__44plusIfEEE10Policy1000EN6thrust24THRUST_300001_SM_1000_NS18transform_iteratorINSD_12zip_functionINS7_10multipliesIfEEEENSD_12zip_iteratorINS7_5tupleIJNSD_6detail15normal_iteratorINSD_10device_ptrIdEEEESP_EEEEENSD_11use_defaultESS_EEPfyS9_ffNS7_10__identityEEEvT0_T1_T2_T3_T4_T6_E12temp_storage+16];
	add.f32 	%f327, %f326, %f325;
	selp.f32 	%f328, %f327, %f325, %p43;
	setp.gt.u64 	%p44, %rd25, 96;
	ld.shared.f32 	%f329, [_ZZN3cub18CUB_300001_SM_10006detail6reduce28DeviceReduceSingleTileKernelINS2_10policy_hubIfyN4cuda3std3__44plusIfEEE10Policy1000EN6thrust24THRUST_300001_SM_1000_NS18transform_iteratorINSD_12zip_functionINS7_10multipliesIfEEEENSD_12zip_iteratorINS7_5tupleIJNSD_6detail15normal_iteratorINSD_10device_ptrIdEEEESP_EEEEENSD_11use_defaultESS_EEPfyS9_ffNS7_10__identityEEEvT0_T1_T2_T3_T4_T6_E12temp_storage+20];
	add.f32 	%f330, %f329, %f328;
	selp.f32 	%f331, %f330, %f328, %p44;
	setp.gt.u64 	%p45, %rd25, 128;
	ld.shared.f32 	%f332, [_ZZN3cub18CUB_300001_SM_10006detail6reduce28DeviceReduceSingleTileKernelINS2_10policy_hubIfyN4cuda3std3__44plusIfEEE10Policy1000EN6thrust24THRUST_300001_SM_1000_NS18transform_iteratorINSD_12zip_functionINS7_10multipliesIfEEEENSD_12zip_iteratorINS7_5tupleIJNSD_6detail15normal_iteratorINSD_10device_ptrIdEEEESP_EEEEENSD_11use_defaultESS_EEPfyS9_ffNS7_10__identityEEEvT0_T1_T2_T3_T4_T6_E12temp_storage+24];
	add.f32 	%f333, %f332, %f331;
	selp.f32 	%f334, %f333, %f331, %p45;
	setp.gt.u64 	%p46, %rd25, 160;
	ld.shared.f32 	%f335, [_ZZN3cub18CUB_300001_SM_10006detail6reduce28DeviceReduceSingleTileKernelINS2_10policy_hubIfyN4cuda3std3__44plusIfEEE10Policy1000EN6thrust24THRUST_300001_SM_1000_NS18transform_iteratorINSD_12zip_functionINS7_10multipliesIfEEEENSD_12zip_iteratorINS7_5tupleIJNSD_6detail15normal_iteratorINSD_10device_ptrIdEEEESP_EEEEENSD_11use_defaultESS_EEPfyS9_ffNS7_10__identityEEEvT0_T1_T2_T3_T4_T6_E12temp_storage+28];
	add.f32 	%f336, %f335, %f334;
	selp.f32 	%f337, %f336, %f334, %p46;
	setp.gt.u64 	%p47, %rd25, 192;
	ld.shared.f32 	%f338, [_ZZN3cub18CUB_300001_SM_10006detail6reduce28DeviceReduceSingleTileKernelINS2_10policy_hubIfyN4cuda3std3__44plusIfEEE10Policy1000EN6thrust24THRUST_300001_SM_1000_NS18transform_iteratorINSD_12zip_functionINS7_10multipliesIfEEEENSD_12zip_iteratorINS7_5tupleIJNSD_6detail15normal_iteratorINSD_10device_ptrIdEEEESP_EEEEENSD_11use_defaultESS_EEPfyS9_ffNS7_10__identityEEEvT0_T1_T2_T3_T4_T6_E12temp_storage+32];
	add.f32 	%f339, %f338, %f337;
	selp.f32 	%f340, %f339, %f337, %p47;
	setp.gt.u64 	%p48, %rd25, 224;
	ld.shared.f32 	%f341, [_ZZN3cub18CUB_300001_SM_10006detail6reduce28DeviceReduceSingleTileKernelINS2_10policy_hubIfyN4cuda3std3__44plusIfEEE10Policy1000EN6thrust24THRUST_300001_SM_1000_NS18transform_iteratorINSD_12zip_functionINS7_10multipliesIfEEEENSD_12zip_iteratorINS7_5tupleIJNSD_6detail15normal_iteratorINSD_10device_ptrIdEEEESP_EEEEENSD_11use_defaultESS_EEPfyS9_ffNS7_10__identityEEEvT0_T1_T2_T3_T4_T6_E12temp_storage+36];
	add.f32 	%f342, %f341, %f340;
	selp.f32 	%f390, %f342, %f340, %p48;
	bra.uni 	$L__BB9_48;
$L__BB9_28:
	mov.u32 	%r24, %tid.x;
	cvt.u64.u32 	%rd10, %r24;
	mul.wide.u32 	%rd28, %r24, 8;
	add.s64 	%rd11, %rd2, %rd28;
	add.s64 	%rd12, %rd3, %rd28;
	ld.global.f64 	%fd1, [%rd11];
	ld.global.f64 	%fd2, [%rd12];
	cvt.rn.f32.f64 	%f42, %fd1;
	cvt.rn.f32.f64 	%f43, %fd2;
	ld.global.f64 	%fd3, [%rd11+2048];
	ld.global.f64 	%fd4, [%rd12+2048];
	cvt.rn.f32.f64 	%f44, %fd3;
	cvt.rn.f32.f64 	%f45, %fd4;
	mul.f32 	%f46, %f44, %f45;
	ld.global.f64 	%fd5, [%rd11+4096];
	ld.global.f64 	%fd6, [%rd12+4096];
	cvt.rn.f32.f64 	%f47, %fd5;
	cvt.rn.f32.f64 	%f48, %fd6;
	ld.global.f64 	%fd7, [%rd11+6144];
	ld.global.f64 	%fd8, [%rd12+6144];
	cvt.rn.f32.f64 	%f49, %fd7;
	cvt.rn.f32.f64 	%f50, %fd8;
	mul.f32 	%f51, %f49, %f50;
	ld.global.f64 	%fd9, [%rd11+8192];
	ld.global.f64 	%fd10, [%rd12+8192];
	cvt.rn.f32.f64 	%f52, %fd9;
	cvt.rn.f32.f64 	%f53, %fd10;
	ld.global.f64 	%fd11, [%rd11+10240];
	ld.global.f64 	%fd12, [%rd12+10240];
	cvt.rn.f32.f64 	%f54, %fd11;
	cvt.rn.f32.f64 	%f55, %fd12;
	mul.f32 	%f56, %f54, %f55;
	ld.global.f64 	%fd13, [%rd11+12288];
	ld.global.f64 	%fd14, [%rd12+12288];
	cvt.rn.f32.f64 	%f57, %fd13;
	cvt.rn.f32.f64 	%f58, %fd14;
	ld.global.f64 	%fd15, [%rd11+14336];
	ld.global.f64 	%fd16, [%rd12+14336];
	cvt.rn.f32.f64 	%f59, %fd15;
	cvt.rn.f32.f64 	%f60, %fd16;
	mul.f32 	%f61, %f59, %f60;
	ld.global.f64 	%fd17, [%rd11+16384];
	ld.global.f64 	%fd18, [%rd12+16384];
	cvt.rn.f32.f64 	%f62, %fd17;
	cvt.rn.f32.f64 	%f63, %fd18;
	ld.global.f64 	%fd19, [%rd11+18432];
	ld.global.f64 	%fd20, [%rd12+18432];
	cvt.rn.f32.f64 	%f64, %fd19;
	cvt.rn.f32.f64 	%f65, %fd20;
	mul.f32 	%f66, %f64, %f65;
	ld.global.f64 	%fd21, [%rd11+20480];
	ld.global.f64 	%fd22, [%rd12+20480];
	cvt.rn.f32.f64 	%f67, %fd21;
	cvt.rn.f32.f64 	%f68, %fd22;
	ld.global.f64 	%fd23, [%rd11+22528];
	ld.global.f64 	%fd24, [%rd12+22528];
	cvt.rn.f32.f64 	%f69, %fd23;
	cvt.rn.f32.f64 	%f70, %fd24;
	mul.f32 	%f71, %f69, %f70;
	ld.global.f64 	%fd25, [%rd11+24576];
	ld.global.f64 	%fd26, [%rd12+24576];
	cvt.rn.f32.f64 	%f72, %fd25;
	cvt.rn.f32.f64 	%f73, %fd26;
	ld.global.f64 	%fd27, [%rd11+26624];
	ld.global.f64 	%fd28, [%rd12+26624];
	cvt.rn.f32.f64 	%f74, %fd27;
	cvt.rn.f32.f64 	%f75, %fd28;
	mul.f32 	%f76, %f74, %f75;
	ld.global.f64 	%fd29, [%rd11+28672];
	ld.global.f64 	%fd30, [%rd12+28672];
	cvt.rn.f32.f64 	%f77, %fd29;
	cvt.rn.f32.f64 	%f78, %fd30;
	ld.global.f64 	%fd31, [%rd11+30720];
	ld.global.f64 	%fd32, [%rd12+30720];
	cvt.rn.f32.f64 	%f79, %fd31;
	cvt.rn.f32.f64 	%f80, %fd32;
	mul.f32 	%f81, %f79, %f80;
	fma.rn.f32 	%f82, %f42, %f43, %f46;
	fma.rn.f32 	%f83, %f47, %f48, %f51;
	fma.rn.f32 	%f84, %f52, %f53, %f56;
	fma.rn.f32 	%f85, %f57, %f58, %f61;
	fma.rn.f32 	%f86, %f62, %f63, %f66;
	fma.rn.f32 	%f87, %f67, %f68, %f71;
	fma.rn.f32 	%f88, %f72, %f73, %f76;
	fma.rn.f32 	%f89, %f77, %f78, %f81;
	add.f32 	%f90, %f82, %f83;
	add.f32 	%f91, %f84, %f85;
	add.f32 	%f92, %f86, %f87;
	add.f32 	%f93, %f88, %f89;
	add.f32 	%f94, %f90, %f91;
	add.f32 	%f95, %f92, %f93;
	add.f32 	%f389, %f94, %f95;
	add.s64 	%rd13, %rd25, -4096;
	setp.lt.u64 	%p3, %rd13, 4096;
	mov.b64 	%rd69, 4096;
	@%p3 bra 	$L__BB9_32;
	mov.b64 	%rd69, 4096;
$L__BB9_30:
	shl.b64 	%rd30, %rd69, 3;
	add.s64 	%rd31, %rd11, %rd30;
	add.s64 	%rd32, %rd12, %rd30;
	ld.global.f64 	%fd33, [%rd31];
	ld.global.f64 	%fd34, [%rd32];
	cvt.rn.f32.f64 	%f96, %fd33;
	cvt.rn.f32.f64 	%f97, %fd34;
	ld.global.f64 	%fd35, [%rd31+2048];
	ld.global.f64 	%fd36, [%rd32+2048];
	cvt.rn.f32.f64 	%f98, %fd35;
	cvt.rn.f32.f64 	%f99, %fd36;
	ld.global.f64 	%fd37, [%rd31+4096];
	ld.global.f64 	%fd38, [%rd32+4096];
	cvt.rn.f32.f64 	%f100, %fd37;
	cvt.rn.f32.f64 	%f101, %fd38;
	mul.f32 	%f102, %f100, %f101;
	ld.global.f64 	%fd39, [%rd31+6144];
	ld.global.f64 	%fd40, [%rd32+6144];
	cvt.rn.f32.f64 	%f103, %fd39;
	cvt.rn.f32.f64 	%f104, %fd40;
	ld.global.f64 	%fd41, [%rd31+8192];
	ld.global.f64 	%fd42, [%rd32+8192];
	cvt.rn.f32.f64 	%f105, %fd41;
	cvt.rn.f32.f64 	%f106, %fd42;
	mul.f32 	%f107, %f105, %f106;
	ld.global.f64 	%fd43, [%rd31+10240];
	ld.global.f64 	%fd44, [%rd32+10240];
	cvt.rn.f32.f64 	%f108, %fd43;
	cvt.rn.f32.f64 	%f109, %fd44;
	ld.global.f64 	%fd45, [%rd31+12288];
	ld.global.f64 	%fd46, [%rd32+12288];
	cvt.rn.f32.f64 	%f110, %fd45;
	cvt.rn.f32.f64 	%f111, %fd46;
	mul.f32 	%f112, %f110, %f111;
	ld.global.f64 	%fd47, [%rd31+14336];
	ld.global.f64 	%fd48, [%rd32+14336];
	cvt.rn.f32.f64 	%f113, %fd47;
	cvt.rn.f32.f64 	%f114, %fd48;
	ld.global.f64 	%fd49, [%rd31+16384];
	ld.global.f64 	%fd50, [%rd32+16384];
	cvt.rn.f32.f64 	%f115, %fd49;
	cvt.rn.f32.f64 	%f116, %fd50;
	mul.f32 	%f117, %f115, %f116;
	ld.global.f64 	%fd51, [%rd31+18432];
	ld.global.f64 	%fd52, [%rd32+18432];
	cvt.rn.f32.f64 	%f118, %fd51;
	cvt.rn.f32.f64 	%f119, %fd52;
	ld.global.f64 	%fd53, [%rd31+20480];
	ld.global.f64 	%fd54, [%rd32+20480];
	cvt.rn.f32.f64 	%f120, %fd53;
	cvt.rn.f32.f64 	%f121, %fd54;
	mul.f32 	%f122, %f120, %f121;
	ld.global.f64 	%fd55, [%rd31+22528];
	ld.global.f64 	%fd56, [%rd32+22528];
	cvt.rn.f32.f64 	%f123, %fd55;
	cvt.rn.f32.f64 	%f124, %fd56;
	ld.global.f64 	%fd57, [%rd31+24576];
	ld.global.f64 	%fd58, [%rd32+24576];
	cvt.rn.f32.f64 	%f125, %fd57;
	cvt.rn.f32.f64 	%f126, %fd58;
	mul.f32 	%f127, %f125, %f126;
	ld.global.f64 	%fd59, [%rd31+26624];
	ld.global.f64 	%fd60, [%rd32+26624];
	cvt.rn.f32.f64 	%f128, %fd59;
	cvt.rn.f32.f64 	%f129, %fd60;
	ld.global.f64 	%fd61, [%rd31+28672];
	ld.global.f64 	%fd62, [%rd32+28672];
	cvt.rn.f32.f64 	%f130, %fd61;
	cvt.rn.f32.f64 	%f131, %fd62;
	mul.f32 	%f132, %f130, %f131;
	ld.global.f64 	%fd63, [%rd31+30720];
	ld.global.f64 	%fd64, [%rd32+30720];
	cvt.rn.f32.f64 	%f133, %fd63;
	cvt.rn.f32.f64 	%f134, %fd64;
	fma.rn.f32 	%f135, %f96, %f97, %f389;
	fma.rn.f32 	%f136, %f98, %f99, %f102;
	fma.rn.f32 	%f137, %f103, %f104, %f107;
	fma.rn.f32 	%f138, %f108, %f109, %f112;
	fma.rn.f32 	%f139, %f113, %f114, %f117;
	fma.rn.f32 	%f140, %f118, %f119, %f122;
	fma.rn.f32 	%f141, %f123, %f124, %f127;
	fma.rn.f32 	%f142, %f128, %f129, %f132;
	add.f32 	%f143, %f135, %f136;
	add.f32 	%f144, %f137, %f138;
	add.f32 	%f145, %f139, %f140;
	add.f32 	%f146, %f141, %f142;
	add.f32 	%f147, %f143, %f144;
	add.f32 	%f148, %f145, %f146;
	add.f32 	%f149, %f147, %f148;
	fma.rn.f32 	%f389, %f133, %f134, %f149;
	sub.s64 	%rd33, %rd25, %rd69;
	setp.lt.u64 	%p4, %rd33, 4096;
	@%p4 bra 	$L__BB9_44;
	add.s64 	%rd69, %rd69, 4096;
	setp.le.u64 	%p5, %rd69, %rd13;
	@%p5 bra 	$L__BB9_30;
$L__BB9_32:
	setp.le.u64 	%p6, %rd25, %rd69;
	cvt.u32.u64 	%r48, %rd69;
	cvt.u32.u64 	%r49, %rd25;
	sub.s32 	%r50, %r49, %r48;
	setp.ge.s32 	%p7, %r24, %r50;
	or.pred  	%p8, %p6, %p7;
	@%p8 bra 	$L__BB9_44;
	not.b32 	%r53, %r24;
	add.s32 	%r54, %r53, %r49;
	sub.s32 	%r25, %r54, %r48;
	shr.u32 	%r56, %r25, 8;
	add.s32 	%r26, %r56, 1;
	and.b32  	%r27, %r26, 7;
	setp.lt.u32 	%p9, %r25, 1792;
	mov.u32 	%r174, %r24;
	@%p9 bra 	$L__BB9_36;
	and.b32  	%r57, %r26, 33554424;
	neg.s32 	%r172, %r57;
	add.s64 	%rd34, %rd69, %rd10;
	shl.b64 	%rd35, %rd34, 3;
	add.s64 	%rd36, %rd35, 8192;
	add.s64 	%rd71, %rd2, %rd36;
	add.s64 	%rd70, %rd3, %rd36;
	mov.u32 	%r174, %r24;
$L__BB9_35:
	.pragma "nounroll";
	ld.global.f64 	%fd65, [%rd71+-8192];
	ld.global.f64 	%fd66, [%rd70+-8192];
	cvt.rn.f32.f64 	%f151, %fd65;
	cvt.rn.f32.f64 	%f152, %fd66;
	fma.rn.f32 	%f153, %f151, %f152, %f389;
	ld.global.f64 	%fd67, [%rd71+-6144];
	ld.global.f64 	%fd68, [%rd70+-6144];
	cvt.rn.f32.f64 	%f154, %fd67;
	cvt.rn.f32.f64 	%f155, %fd68;
	fma.rn.f32 	%f156, %f154, %f155, %f153;
	ld.global.f64 	%fd69, [%rd71+-4096];
	ld.global.f64 	%fd70, [%rd70+-4096];
	cvt.rn.f32.f64 	%f157, %fd69;
	cvt.rn.f32.f64 	%f158, %fd70;
	fma.rn.f32 	%f159, %f157, %f158, %f156;
	ld.global.f64 	%fd71, [%rd71+-2048];
	ld.global.f64 	%fd72, [%rd70+-2048];
	cvt.rn.f32.f64 	%f160, %fd71;
	cvt.rn.f32.f64 	%f161, %fd72;
	fma.rn.f32 	%f162, %f160, %f161, %f159;
	ld.global.f64 	%fd73, [%rd71];
	ld.global.f64 	%fd74, [%rd70];
	cvt.rn.f32.f64 	%f163, %fd73;
	cvt.rn.f32.f64 	%f164, %fd74;
	fma.rn.f32 	%f165, %f163, %f164, %f162;
	ld.global.f64 	%fd75, [%rd71+2048];
	ld.global.f64 	%fd76, [%rd70+2048];
	cvt.rn.f32.f64 	%f166, %fd75;
	cvt.rn.f32.f64 	%f167, %fd76;
	fma.rn.f32 	%f168, %f166, %f167, %f165;
	ld.global.f64 	%fd77, [%rd71+4096];
	ld.global.f64 	%fd78, [%rd70+4096];
	cvt.rn.f32.f64 	%f169, %fd77;
	cvt.rn.f32.f64 	%f170, %fd78;
	fma.rn.f32 	%f171, %f169, %f170, %f168;
	ld.global.f64 	%fd79, [%rd71+6144];
	ld.global.f64 	%fd80, [%rd70+6144];
	cvt.rn.f32.f64 	%f172, %fd79;
	cvt.rn.f32.f64 	%f173, %fd80;
	fma.rn.f32 	%f389, %f172, %f173, %f171;
	add.s32 	%r174, %r174, 2048;
	add.s32 	%r172, %r172, 8;
	add.s64 	%rd71, %rd71, 16384;
	add.s64 	%rd70, %rd70, 16384;
	setp.ne.s32 	%p10, %r172, 0;
	@%p10 bra 	$L__BB9_35;
$L__BB9_36:
	setp.eq.s32 	%p11, %r27, 0;
	@%p11 bra 	$L__BB9_44;
	setp.lt.u32 	%p12, %r27, 4;
	@%p12 bra 	$L__BB9_39;
	cvt.u64.u32 	%rd37, %r174;
	add.s64 	%rd38, %rd69, %rd37;
	shl.b64 	%rd39, %rd38, 3;
	add.s64 	%rd40, %rd2, %rd39;
	add.s64 	%rd41, %rd3, %rd39;
	ld.global.f64 	%fd81, [%rd40];
	ld.global.f64 	%fd82, [%rd41];
	cvt.rn.f32.f64 	%f175, %fd81;
	cvt.rn.f32.f64 	%f176, %fd82;
	fma.rn.f32 	%f177, %f175, %f176, %f389;
	ld.global.f64 	%fd83, [%rd40+2048];
	ld.global.f64 	%fd84, [%rd41+2048];
	cvt.rn.f32.f64 	%f178, %fd83;
	cvt.rn.f32.f64 	%f179, %fd84;
	fma.rn.f32 	%f180, %f178, %f179, %f177;
	ld.global.f64 	%fd85, [%rd40+4096];
	ld.global.f64 	%fd86, [%rd41+4096];
	cvt.rn.f32.f64 	%f181, %fd85;
	cvt.rn.f32.f64 	%f182, %fd86;
	fma.rn.f32 	%f183, %f181, %f182, %f180;
	ld.global.f64 	%fd87, [%rd40+6144];
	ld.global.f64 	%fd88, [%rd41+6144];
	cvt.rn.f32.f64 	%f184, %fd87;
	cvt.rn.f32.f64 	%f185, %fd88;
	fma.rn.f32 	%f389, %f184, %f185, %f183;
	add.s32 	%r174, %r174, 1024;
$L__BB9_39:
	and.b32  	%r58, %r26, 3;
	setp.eq.s32 	%p13, %r58, 0;
	@%p13 bra 	$L__BB9_44;
	setp.eq.s32 	%p14, %r58, 1;
	@%p14 bra 	$L__BB9_42;
	cvt.u64.u32 	%rd42, %r174;
	add.s64 	%rd43, %rd69, %rd42;
	shl.b64 	%rd44, %rd43, 3;
	add.s64 	%rd45, %rd2, %rd44;
	add.s64 	%rd46, %rd3, %rd44;
	ld.global.f64 	%fd89, [%rd45];
	ld.global.f64 	%fd90, [%rd46];
	cvt.rn.f32.f64 	%f187, %fd89;
	cvt.rn.f32.f64 	%f188, %fd90;
	fma.rn.f32 	%f189, %f187, %f188, %f389;
	ld.global.f64 	%fd91, [%rd45+2048];
	ld.global.f64 	%fd92, [%rd46+2048];
	cvt.rn.f32.f64 	%f190, %fd91;
	cvt.rn.f32.f64 	%f191, %fd92;
	fma.rn.f32 	%f389, %f190, %f191, %f189;
	add.s32 	%r174, %r174, 512;
$L__BB9_42:
	and.b32  	%r59, %r25, 256;
	setp.ne.s32 	%p15, %r59, 0;
	@%p15 bra 	$L__BB9_44;
	cvt.u64.u32 	%rd47, %r174;
	add.s64 	%rd48, %rd69, %rd47;
	shl.b64 	%rd49, %rd48, 3;
	add.s64 	%rd50, %rd2, %rd49;
	add.s64 	%rd51, %rd3, %rd49;
	ld.global.f64 	%fd93, [%rd50];
	ld.global.f64 	%fd94, [%rd51];
	cvt.rn.f32.f64 	%f192, %fd93;
	cvt.rn.f32.f64 	%f193, %fd94;
	fma.rn.f32 	%f389, %f192, %f193, %f389;
$L__BB9_44:
	// begin inline asm
	mov.u32 %r60, %laneid;
	// end inline asm
	mov.b32 	%r62, %f389;
	mov.b32 	%r63, 1;
	mov.b32 	%r84, 31;
	mov.b32 	%r85, -1;
	// begin inline asm
	shfl.sync.down.b32 %r61, %r62, %r63, %r84, %r85;
	// end inline asm
	setp.gt.s32 	%p16, %r60, 30;
	mov.b32 	%f194, %r61;
	add.f32 	%f195, %f389, %f194;
	selp.f32 	%f196, %f389, %f195, %p16;
	mov.b32 	%r67, %f196;
	mov.b32 	%r68, 2;
	// begin inline asm
	shfl.sync.down.b32 %r66, %r67, %r68, %r84, %r85;
	// end inline asm
	setp.gt.s32 	%p17, %r60, 29;
	mov.b32 	%f197, %r66;
	add.f32 	%f198, %f196, %f197;
	selp.f32 	%f199, %f196, %f198, %p17;
	mov.b32 	%r72, %f199;
	mov.b32 	%r73, 4;
	// begin inline asm
	shfl.sync.down.b32 %r71, %r72, %r73, %r84, %r85;
	// end inline asm
	setp.gt.s32 	%p18, %r60, 27;
	mov.b32 	%f200, %r71;
	add.f32 	%f201, %f199, %f200;
	selp.f32 	%f202, %f199, %f201, %p18;
	mov.b32 	%r77, %f202;
	mov.b32 	%r78, 8;
	// begin inline asm
	shfl.sync.down.b32 %r76, %r77, %r78, %r84, %r85;
	// end inline asm
	setp.gt.s32 	%p19, %r60, 23;
	mov.b32 	%f203, %r76;
	add.f32 	%f204, %f202, %f203;
	selp.f32 	%f205, %f202, %f204, %p19;
	mov.b32 	%r82, %f205;
	mov.b32 	%r83, 16;
	// begin inline asm
	shfl.sync.down.b32 %r81, %r82, %r83, %r84, %r85;
	// end inline asm
	setp.gt.s32 	%p20, %r60, 15;
	mov.b32 	%f206, %r81;
	add.f32 	%f37, %f205, %f206;
	selp.f32 	%f390, %f205, %f37, %p20;
	setp.ne.s32 	%p21, %r60, 0;
	@%p21 bra 	$L__BB9_46;
	shr.u32 	%r86, %r24, 3;
	and.b32  	%r87, %r86, 124;
	mov.u32 	%r88, _ZZN3cub18CUB_300001_SM_10006detail6reduce28DeviceReduceSingleTileKernelINS2_10policy_hubIfyN4cuda3std3__44plusIfEEE10Policy1000EN6thrust24THRUST_300001_SM_1000_NS18transform_iteratorINSD_12zip_functionINS7_10multipliesIfEEEENSD_12zip_iteratorINS7_5tupleIJNSD_6detail15normal_iteratorINSD_10device_ptrIdEEEESP_EEEEENSD_11use_defaultESS_EEPfyS9_ffNS7_10__identityEEEvT0_T1_T2_T3_T4_T6_E12temp_storage;
	add.s32 	%r89, %r88, %r87;
	st.shared.f32 	[%r89+8], %f37;
$L__BB9_46:
	bar.sync 	0;
	setp.ne.s32 	%p22, %r24, 0;
	@%p22 bra 	$L__BB9_48;
	ld.shared.f32 	%f207, [_ZZN3cub18CUB_300001_SM_10006detail6reduce28DeviceReduceSingleTileKernelINS2_10policy_hubIfyN4cuda3std3__44plusIfEEE10Policy1000EN6thrust24THRUST_300001_SM_1000_NS18transform_iteratorINSD_12zip_functionINS7_10multipliesIfEEEENSD_12zip_iteratorINS7_5tupleIJNSD_6detail15normal_iteratorINSD_10device_ptrIdEEEESP_EEEEENSD_11use_defaultESS_EEPfyS9_ffNS7_10__identityEEEvT0_T1_T2_T3_T4_T6_E12temp_storage+12];
	add.f32 	%f208, %f390, %f207;
	ld.shared.f32 	%f209, [_ZZN3cub18CUB_300001_SM_10006detail6reduce28DeviceReduceSingleTileKernelINS2_10policy_hubIfyN4cuda3std3__44plusIfEEE10Policy1000EN6thrust24THRUST_300001_SM_1000_NS18transform_iteratorINSD_12zip_functionINS7_10multipliesIfEEEENSD_12zip_iteratorINS7_5tupleIJNSD_6detail15normal_iteratorINSD_10device_ptrIdEEEESP_EEEEENSD_11use_defaultESS_EEPfyS9_ffNS7_10__identityEEEvT0_T1_T2_T3_T4_T6_E12temp_storage+16];
	add.f32 	%f210, %f208, %f209;
	ld.shared.f32 	%f211, [_ZZN3cub18CUB_300001_SM_10006detail6reduce28DeviceReduceSingleTileKernelINS2_10policy_hubIfyN4cuda3std3__44plusIfEEE10Policy1000EN6thrust24THRUST_300001_SM_1000_NS18transform_iteratorINSD_12zip_functionINS7_10multipliesIfEEEENSD_12zip_iteratorINS7_5tupleIJNSD_6detail15normal_iteratorINSD_10device_ptrIdEEEESP_EEEEENSD_11use_defaultESS_EEPfyS9_ffNS7_10__identityEEEvT0_T1_T2_T3_T4_T6_E12temp_storage+20];
	add.f32 	%f212, %f210, %f211;
	ld.shared.f32 	%f213, [_ZZN3cub18CUB_300001_SM_10006detail6reduce28DeviceReduceSingleTileKernelINS2_10policy_hubIfyN4cuda3std3__44plusIfEEE10Policy1000EN6thrust24THRUST_300001_SM_1000_NS18transform_iteratorINSD_12zip_functionINS7_10multipliesIfEEEENSD_12zip_iteratorINS7_5tupleIJNSD_6detail15normal_iteratorINSD_10device_ptrIdEEEESP_EEEEENSD_11use_defaultESS_EEPfyS9_ffNS7_10__identityEEEvT0_T1_T2_T3_T4_T6_E12temp_storage+24];
	add.f32 	%f214, %f212, %f213;
	ld.shared.f32 	%f215, [_ZZN3cub18CUB_300001_SM_10006detail6reduce28DeviceReduceSingleTileKernelINS2_10policy_hubIfyN4cuda3std3__44plusIfEEE10Policy1000EN6thrust24THRUST_300001_SM_1000_NS18transform_iteratorINSD_12zip_functionINS7_10multipliesIfEEEENSD_12zip_iteratorINS7_5tupleIJNSD_6detail15normal_iteratorINSD_10device_ptrIdEEEESP_EEEEENSD_11use_defaultESS_EEPfyS9_ffNS7_10__identityEEEvT0_T1_T2_T3_T4_T6_E12temp_storage+28];
	add.f32 	%f216, %f214, %f215;
	ld.shared.f32 	%f217, [_ZZN3cub18CUB_300001_SM_10006detail6reduce28DeviceReduceSingleTileKernelINS2_10policy_hubIfyN4cuda3std3__44plusIfEEE10Policy1000EN6thrust24THRUST_300001_SM_1000_NS18transform_iteratorINSD_12zip_functionINS7_10multipliesIfEEEENSD_12zip_iteratorINS7_5tupleIJNSD_6detail15normal_iteratorINSD_10device_ptrIdEEEESP_EEEEENSD_11use_defaultESS_EEPfyS9_ffNS7_10__identityEEEvT0_T1_T2_T3_T4_T6_E12temp_storage+32];
	add.f32 	%f218, %f216, %f217;
	ld.shared.f32 	%f219, [_ZZN3cub18CUB_300001_SM_10006detail6reduce28DeviceReduceSingleTileKernelINS2_10policy_hubIfyN4cuda3std3__44plusIfEEE10Policy1000EN6thrust24THRUST_300001_SM_1000_NS18transform_iteratorINSD_12zip_functionINS7_10multipliesIfEEEENSD_12zip_iteratorINS7_5tupleIJNSD_6detail15normal_iteratorINSD_10device_ptrIdEEEESP_EEEEENSD_11use_defaultESS_EEPfyS9_ffNS7_10__identityEEEvT0_T1_T2_T3_T4_T6_E12temp_storage+36];
	add.f32 	%f390, %f218, %f219;
$L__BB9_48:
	mov.u32 	%r162, %tid.x;
	setp.ne.s32 	%p56, %r162, 0;
	@%p56 bra 	$L__BB9_50;
	add.f32 	%f369, %f41, %f390;
	st.global.f32 	[%rd1], %f369;
$L__BB9_50:
	ret;

}
	// .globl	_ZN3cub18CUB_300001_SM_10006detail6reduce18DeviceReduceKernelINS2_10policy_hubIfyN4cuda3std3__44plusIfEEE10Policy1000EN6thrust24THRUST_300001_SM_1000_NS18transform_iteratorINSD_12zip_functionINS7_10multipliesIfEEEENSD_12zip_iteratorINS7_5tupleIJNSD_6detail15normal_iteratorINSD_10device_ptrIdEEEESP_EEEEENSD_11use_defaultESS_EEyS9_fNS7_10__identityEEEvT0_PT3_T1_NS0_13GridEvenShareISY_EET2_T4_
.visible .entry _ZN3cub18CUB_300001_SM_10006detail6reduce18DeviceReduceKernelINS2_10policy_hubIfyN4cuda3std3__44plusIfEEE10Policy1000EN6thrust24THRUST_300001_SM_1000_NS18transform_iteratorINSD_12zip_functionINS7_10multipliesIfEEEENSD_12zip_iteratorINS7_5tupleIJNSD_6detail15normal_iteratorINSD_10device_ptrIdEEEESP_EEEEENSD_11use_defaultESS_EEyS9_fNS7_10__identityEEEvT0_PT3_T1_NS0_13GridEvenShareISY_EET2_T4_(
	.param .align 8 .b8 _ZN3cub18CUB_300001_SM_10006detail6reduce18DeviceReduceKernelINS2_10policy_hubIfyN4cuda3std3__44plusIfEEE10Policy1000EN6thrust24THRUST_300001_SM_1000_NS18transform_iteratorINSD_12zip_functionINS7_10multipliesIfEEEENSD_12zip_iteratorINS7_5tupleIJNSD_6detail15normal_iteratorINSD_10device_ptrIdEEEESP_EEEEENSD_11use_defaultESS_EEyS9_fNS7_10__identityEEEvT0_PT3_T1_NS0_13GridEvenShareISY_EET2_T4__param_0[24],
	.param .u64 .ptr .align 1 _ZN3cub18CUB_300001_SM_10006detail6reduce18DeviceReduceKernelINS2_10policy_hubIfyN4cuda3std3__44plusIfEEE10Policy1000EN6thrust24THRUST_300001_SM_1000_NS18transform_iteratorINSD_12zip_functionINS7_10multipliesIfEEEENSD_12zip_iteratorINS7_5tupleIJNSD_6detail15normal_iteratorINSD_10device_ptrIdEEEESP_EEEEENSD_11use_defaultESS_EEyS9_fNS7_10__identityEEEvT0_PT3_T1_NS0_13GridEvenShareISY_EET2_T4__param_1,
	.param .u64 _ZN3cub18CUB_300001_SM_10006detail6reduce18DeviceReduceKernelINS2_10policy_hubIfyN4cuda3std3__44plusIfEEE10Policy1000EN6thrust24THRUST_300001_SM_1000_NS18transform_iteratorINSD_12zip_functionINS7_10multipliesIfEEEENSD_12zip_iteratorINS7_5tupleIJNSD_6detail15normal_iteratorINSD_10device_ptrIdEEEESP_EEEEENSD_11use_defaultESS_EEyS9_fNS7_10__identityEEEvT0_PT3_T1_NS0_13GridEvenShareISY_EET2_T4__param_2,
	.param .align 8 .b8 _ZN3cub18CUB_300001_SM_10006detail6reduce18DeviceReduceKernelINS2_10policy_hubIfyN4cuda3std3__44plusIfEEE10Policy1000EN6thrust24THRUST_300001_SM_1000_NS18transform_iteratorINSD_12zip_functionINS7_10multipliesIfEEEENSD_12zip_iteratorINS7_5tupleIJNSD_6detail15normal_iteratorINSD_10device_ptrIdEEEESP_EEEEENSD_11use_defaultESS_EEyS9_fNS7_10__identityEEEvT0_PT3_T1_NS0_13GridEvenShareISY_EET2_T4__param_3[72],
	.param .align 1 .b8 _ZN3cub18CUB_300001_SM_10006detail6reduce18DeviceReduceKernelINS2_10policy_hubIfyN4cuda3std3__44plusIfEEE10Policy1000EN6thrust24THRUST_300001_SM_1000_NS18transform_iteratorINSD_12zip_functionINS7_10multipliesIfEEEENSD_12zip_iteratorINS7_5tupleIJNSD_6detail15normal_iteratorINSD_10device_ptrIdEEEESP_EEEEENSD_11use_defaultESS_EEyS9_fNS7_10__identityEEEvT0_PT3_T1_NS0_13GridEvenShareISY_EET2_T4__param_4[1],
	.param .align 1 .b8 _ZN3cub18CUB_300001_SM_10006detail6reduce18DeviceReduceKernelINS2_10policy_hubIfyN4cuda3std3__44plusIfEEE10Policy1000EN6thrust24THRUST_300001_SM_1000_NS18transform_iteratorINSD_12zip_functionINS7_10multipliesIfEEEENSD_12zip_iteratorINS7_5tupleIJNSD_6detail15normal_iteratorINSD_10device_ptrIdEEEESP_EEEEENSD_11use_defaultESS_EEyS9_fNS7_10__identityEEEvT0_PT3_T1_NS0_13GridEvenShareISY_EET2_T4__param_5[1]
)
.maxntid 256
{
	.reg .pred 	%p<55>;
	.reg .b32 	%r<191>;
	.reg .b32 	%f<343>;
	.reg .b64 	%rd<94>;
	.reg .b64 	%fd<127>;
	// demoted variable
	.shared .align 4 .b8 _ZZN3cub18CUB_300001_SM_10006detail6reduce18DeviceReduceKernelINS2_10policy_hubIfyN4cuda3std3__44plusIfEEE10Policy1000EN6thrust24THRUST_300001_SM_1000_NS18transform_iteratorINSD_12zip_functionINS7_10multipliesIfEEEENSD_12zip_iteratorINS7_5tupleIJNSD_6detail15normal_iteratorINSD_10device_ptrIdEEEESP_EEEEENSD_11use_defaultESS_EEyS9_fNS7_10__identityEEEvT0_PT3_T1_NS0_13GridEvenShareISY_EET2_T4_E12temp_storage[44];
	ld.param.u64 	%rd1, [_ZN3cub18CUB_300001_SM_10006detail6reduce18DeviceReduceKernelINS2_10policy_hubIfyN4cuda3std3__44plusIfEEE10Policy1000EN6thrust24THRUST_300001_SM_1000_NS18transform_iteratorINSD_12zip_functionINS7_10multipliesIfEEEENSD_12zip_iteratorINS7_5tupleIJNSD_6detail15normal_iteratorINSD_10device_ptrIdEEEESP_EEEEENSD_11use_defaultESS_EEyS9_fNS7_10__identityEEEvT0_PT3_T1_NS0_13GridEvenShareISY_EET2_T4__param_3+32];
	ld.param.u32 	%r1, [_ZN3cub18CUB_300001_SM_10006detail6reduce18DeviceReduceKernelINS2_10policy_hubIfyN4cuda3std3__44plusIfEEE10Policy1000EN6thrust24THRUST_300001_SM_1000_NS18transform_iteratorINSD_12zip_functionINS7_10multipliesIfEEEENSD_12zip_iteratorINS7_5tupleIJNSD_6detail15normal_iteratorINSD_10device_ptrIdEEEESP_EEEEENSD_11use_defaultESS_EEyS9_fNS7_10__identityEEEvT0_PT3_T1_NS0_13GridEvenShareISY_EET2_T4__param_3+40];
	ld.param.u64 	%rd28, [_ZN3cub18CUB_300001_SM_10006detail6reduce18DeviceReduceKernelINS2_10policy_hubIfyN4cuda3std3__44plusIfEEE10Policy1000EN6thrust24THRUST_300001_SM_1000_NS18transform_iteratorINSD_12zip_functionINS7_10multipliesIfEEEENSD_12zip_iteratorINS7_5tupleIJNSD_6detail15normal_iteratorINSD_10device_ptrIdEEEESP_EEEEENSD_11use_defaultESS_EEyS9_fNS7_10__identityEEEvT0_PT3_T1_NS0_13GridEvenShareISY_EET2_T4__param_0+8];
	ld.param.u64 	%rd29, [_ZN3cub18CUB_300001_SM_10006detail6reduce18DeviceReduceKernelINS2_10policy_hubIfyN4cuda3std3__44plusIfEEE10Policy1000EN6thrust24THRUST_300001_SM_1000_NS18transform_iteratorINSD_12zip_functionINS7_10multipliesIfEEEENSD_12zip_iteratorINS7_5tupleIJNSD_6detail15normal_iteratorINSD_10device_ptrIdEEEESP_EEEEENSD_11use_defaultESS_EEyS9_fNS7_10__identityEEEvT0_PT3_T1_NS0_13GridEvenShareISY_EET2_T4__param_0];
	cvta.to.global.u64 	%rd2, %rd29;
	cvta.to.global.u64 	%rd3, %rd28;
	mov.u32 	%r2, %ctaid.x;
	shl.b32 	%r41, %r1, 12;
	cvt.s64.s32 	%rd4, %r41;
	shl.b32 	%r42, %r2, 12;
	cvt.u64.u32 	%rd5, %r42;
	sub.s64 	%rd6, %rd1, %rd5;
	setp.gt.u64 	%p1, %rd6, 4095;
	@%p1 bra 	$L__BB10_24;
	cvt.u32.u64 	%r99, %rd5;
	cvt.u32.u64 	%r3, %rd1;
	sub.s32 	%r4, %r3, %r99;
	mov.u32 	%r5, %tid.x;
	setp.ge.s32 	%p22, %r5, %r4;
	mov.f32 	%f332, 0f00000000;
	mov.u32 	%r181, %r5;
	@%p22 bra 	$L__BB10_3;
	add.s32 	%r101, %r99, %r5;
	mul.wide.u32 	%rd61, %r101, 8;
	add.s64 	%rd62, %rd2, %rd61;
	add.s64 	%rd63, %rd3, %rd61;
	ld.global.f64 	%fd95, [%rd62];
	ld.global.f64 	%fd96, [%rd63];
	cvt.rn.f32.f64 	%f218, %fd95;
	cvt.rn.f32.f64 	%f219, %fd96;
	mul.f32 	%f332, %f218, %f219;
	add.s32 	%r181, %r5, 256;
$L__BB10_3:
	setp.ge.s32 	%p23, %r181, %r4;
	@%p23 bra 	$L__BB10_15;
	not.b32 	%r103, %r181;
	add.s32 	%r8, %r103, %r3;
	sub.s32 	%r104, %r8, %r99;
	shr.u32 	%r105, %r104, 8;
	add.s32 	%r9, %r105, 1;
	and.b32  	%r10, %r9, 7;
	setp.lt.u32 	%p24, %r104, 1792;
	@%p24 bra 	$L__BB10_7;
	and.b32  	%r106, %r9, 33554424;
	neg.s32 	%r179, %r106;
	mul.wide.u32 	%rd64, %r2, 32768;
	mul.wide.u32 	%rd65, %r181, 8;
	or.b64  	%rd66, %rd64, %rd65;
	add.s64 	%rd67, %rd66, 8192;
	add.s64 	%rd88, %rd2, %rd67;
	add.s64 	%rd87, %rd3, %rd67;
$L__BB10_6:
	.pragma "nounroll";
	ld.global.f64 	%fd97, [%rd88+-8192];
	ld.global.f64 	%fd98, [%rd87+-8192];
	cvt.rn.f32.f64 	%f221, %fd97;
	cvt.rn.f32.f64 	%f222, %fd98;
	fma.rn.f32 	%f223, %f221, %f222, %f332;
	ld.global.f64 	%fd99, [%rd88+-6144];
	ld.global.f64 	%fd100, [%rd87+-6144];
	cvt.rn.f32.f64 	%f224, %fd99;
	cvt.rn.f32.f64 	%f225, %fd100;
	fma.rn.f32 	%f226, %f224, %f225, %f223;
	ld.global.f64 	%fd101, [%rd88+-4096];
	ld.global.f64 	%fd102, [%rd87+-4096];
	cvt.rn.f32.f64 	%f227, %fd101;
	cvt.rn.f32.f64 	%f228, %fd102;
	fma.rn.f32 	%f229, %f227, %f228, %f226;
	ld.global.f64 	%fd103, [%rd88+-2048];
	ld.global.f64 	%fd104, [%rd87+-2048];
	cvt.rn.f32.f64 	%f230, %fd103;
	cvt.rn.f32.f64 	%f231, %fd104;
	fma.rn.f32 	%f232, %f230, %f231, %f229;
	ld.global.f64 	%fd105, [%rd88];
	ld.global.f64 	%fd106, [%rd87];
	cvt.rn.f32.f64 	%f233, %fd105;
	cvt.rn.f32.f64 	%f234, %fd106;
	fma.rn.f32 	%f235, %f233, %f234, %f232;
	ld.global.f64 	%fd107, [%rd88+2048];
	ld.global.f64 	%fd108, [%rd87+2048];
	cvt.rn.f32.f64 	%f236, %fd107;
	cvt.rn.f32.f64 	%f237, %fd108;
	fma.rn.f32 	%f238, %f236, %f237, %f235;
	ld.global.f64 	%fd109, [%rd88+4096];
	ld.global.f64 	%fd110, [%rd87+4096];
	cvt.rn.f32.f64 	%f239, %fd109;
	cvt.rn.f32.f64 	%f240, %fd110;
	fma.rn.f32 	%f241, %f239, %f240, %f238;
	ld.global.f64 	%fd111, [%rd88+6144];
	ld.global.f64 	%fd112, [%rd87+6144];
	cvt.rn.f32.f64 	%f242, %fd111;
	cvt.rn.f32.f64 	%f243, %fd112;
	fma.rn.f32 	%f332, %f242, %f243, %f241;
	add.s32 	%r181, %r181, 2048;
	add.s32 	%r179, %r179, 8;
	add.s64 	%rd88, %rd88, 16384;
	add.s64 	%rd87, %rd87, 16384;
	setp.ne.s32 	%p25, %r179, 0;
	@%p25 bra 	$L__BB10_6;
$L__BB10_7:
	setp.eq.s32 	%p26, %r10, 0;
	@%p26 bra 	$L__BB10_15;
	setp.lt.u32 	%p27, %r10, 4;
	@%p27 bra 	$L__BB10_10;
	cvt.s64.s32 	%rd68, %r181;
	add.s64 	%rd69, %rd68, %rd5;
	shl.b64 	%rd70, %rd69, 3;
	add.s64 	%rd71, %rd2, %rd70;
	add.s64 	%rd72, %rd3, %rd70;
	ld.global.f64 	%fd113, [%rd71];
	ld.global.f64 	%fd114, [%rd72];
	cvt.rn.f32.f64 	%f245, %fd113;
	cvt.rn.f32.f64 	%f246, %fd114;
	fma.rn.f32 	%f247, %f245, %f246, %f332;
	ld.global.f64 	%fd115, [%rd71+2048];
	ld.global.f64 	%fd116, [%rd72+2048];
	cvt.rn.f32.f64 	%f248, %fd115;
	cvt.rn.f32.f64 	%f249, %fd116;
	fma.rn.f32 	%f250, %f248, %f249, %f247;
	ld.global.f64 	%fd117, [%rd71+4096];
	ld.global.f64 	%fd118, [%rd72+4096];
	cvt.rn.f32.f64 	%f251, %fd117;
	cvt.rn.f32.f64 	%f252, %fd118;
	fma.rn.f32 	%f253, %f251, %f252, %f250;
	ld.global.f64 	%fd119, [%rd71+6144];
	ld.global.f64 	%fd120, [%rd72+6144];
	cvt.rn.f32.f64 	%f254, %fd119;
	cvt.rn.f32.f64 	%f255, %fd120;
	fma.rn.f32 	%f332, %f254, %f255, %f253;
	add.s32 	%r181, %r181, 1024;
$L__BB10_10:
	and.b32  	%r107, %r9, 3;
	setp.eq.s32 	%p28, %r107, 0;
	@%p28 bra 	$L__BB10_15;
	setp.eq.s32 	%p29, %r107, 1;
	@%p29 bra 	$L__BB10_13;
	cvt.s64.s32 	%rd73, %r181;
	add.s64 	%rd74, %rd73, %rd5;
	shl.b64 	%rd75, %rd74, 3;
	add.s64 	%rd76, %rd2, %rd75;
	add.s64 	%rd77, %rd3, %rd75;
	ld.global.f64 	%fd121, [%rd76];
	ld.global.f64 	%fd122, [%rd77];
	cvt.rn.f32.f64 	%f257, %fd121;
	cvt.rn.f32.f64 	%f258, %fd122;
	fma.rn.f32 	%f259, %f257, %f258, %f332;
	ld.global.f64 	%fd123, [%rd76+2048];
	ld.global.f64 	%fd124, [%rd77+2048];
	cvt.rn.f32.f64 	%f260, %fd123;
	cvt.rn.f32.f64 	%f261, %fd124;
	fma.rn.f32 	%f332, %f260, %f261, %f259;
	add.s32 	%r181, %r181, 512;
$L__BB10_13:
	and.b32  	%r108, %r8, 256;
	setp.ne.s32 	%p30, %r108, 0;
	@%p30 bra 	$L__BB10_15;
	cvt.s64.s32 	%rd78, %r181;
	add.s64 	%rd79, %rd78, %rd5;
	shl.b64 	%rd80, %rd79, 3;
	add.s64 	%rd81, %rd2, %rd80;
	add.s64 	%rd82, %rd3, %rd80;
	ld.global.f64 	%fd125, [%rd81];
	ld.global.f64 	%fd126, [%rd82];
	cvt.rn.f32.f64 	%f262, %fd125;
	cvt.rn.f32.f64 	%f263, %fd126;
	fma.rn.f32 	%f332, %f262, %f263, %f332;
$L__BB10_15:
	setp.lt.s32 	%p31, %r4, 256;
	@%p31 bra 	$L__BB10_20;
	// begin inline asm
	mov.u32 %r147, %laneid;
	// end inline asm
	mov.b32 	%r149, %f332;
	mov.b32 	%r150, 1;
	mov.b32 	%r171, 31;
	mov.b32 	%r172, -1;
	// begin inline asm
	shfl.sync.down.b32 %r148, %r149, %r150, %r171, %r172;
	// end inline asm
	setp.gt.s32 	%p47, %r147, 30;
	mov.b32 	%f298, %r148;
	add.f32 	%f299, %f332, %f298;
	selp.f32 	%f300, %f332, %f299, %p47;
	mov.b32 	%r154, %f300;
	mov.b32 	%r155, 2;
	// begin inline asm
	shfl.sync.down.b32 %r153, %r154, %r155, %r171, %r172;
	// end inline asm
	setp.gt.s32 	%p48, %r147, 29;
	mov.b32 	%f301, %r153;
	add.f32 	%f302, %f300, %f301;
	selp.f32 	%f303, %f300, %f302, %p48;
	mov.b32 	%r159, %f303;
	mov.b32 	%r160, 4;
	// begin inline asm
	shfl.sync.down.b32 %r158, %r159, %r160, %r171, %r172;
	// end inline asm
	setp.gt.s32 	%p49, %r147, 27;
	mov.b32 	%f304, %r158;
	add.f32 	%f305, %f303, %f304;
	selp.f32 	%f306, %f303, %f305, %p49;
	mov.b32 	%r164, %f306;
	mov.b32 	%r165, 8;
	// begin inline asm
	shfl.sync.down.b32 %r163, %r164, %r165, %r171, %r172;
	// end inline asm
	setp.gt.s32 	%p50, %r147, 23;
	mov.b32 	%f307, %r163;
	add.f32 	%f308, %f306, %f307;
	selp.f32 	%f309, %f306, %f308, %p50;
	mov.b32 	%r169, %f309;
	mov.b32 	%r170, 16;
	// begin inline asm
	shfl.sync.down.b32 %r168, %r169, %r170, %r171, %r172;
	// end inline asm
	setp.gt.s32 	%p51, %r147, 15;
	mov.b32 	%f310, %r168;
	add.f32 	%f15, %f309, %f310;
	selp.f32 	%f342, %f309, %f15, %p51;
	setp.ne.s32 	%p52, %r147, 0;
	@%p52 bra 	$L__BB10_18;
	shr.u32 	%r173, %r5, 3;
	and.b32  	%r174, %r173, 124;
	mov.u32 	%r175, _ZZN3cub18CUB_300001_SM_10006detail6reduce18DeviceReduceKernelINS2_10policy_hubIfyN4cuda3std3__44plusIfEEE10Policy1000EN6thrust24THRUST_300001_SM_1000_NS18transform_iteratorINSD_12zip_functionINS7_10multipliesIfEEEENSD_12zip_iteratorINS7_5tupleIJNSD_6detail15normal_iteratorINSD_10device_ptrIdEEEESP_EEEEENSD_11use_defaultESS_EEyS9_fNS7_10__identityEEEvT0_PT3_T1_NS0_13GridEvenShareISY_EET2_T4_E12temp_storage;
	add.s32 	%r176, %r175, %r174;
	st.shared.f32 	[%r176+8], %f15;
$L__BB10_18:
	bar.sync 	0;
	setp.ne.s32 	%p53, %r5, 0;
	@%p53 bra 	$L__BB10_44;
	ld.shared.f32 	%f311, [_ZZN3cub18CUB_300001_SM_10006detail6reduce18DeviceReduceKernelINS2_10policy_hubIfyN4cuda3std3__44plusIfEEE10Policy1000EN6thrust24THRUST_300001_SM_1000_NS18transform_iteratorINSD_12zip_functionINS7_10multipliesIfEEEENSD_12zip_iteratorINS7_5tupleIJNSD_6detail15normal_iteratorINSD_10device_ptrIdEEEESP_EEEEENSD_11use_defaultESS_EEyS9_fNS7_10__identityEEEvT0_PT3_T1_NS0_13GridEvenShareISY_EET2_T4_E12temp_storage+12];
	add.f32 	%f312, %f342, %f311;
	ld.shared.f32 	%f313, [_ZZN3cub18CUB_300001_SM_10006detail6reduce18DeviceReduceKernelINS2_10policy_hubIfyN4cuda3std3__44plusIfEEE10Policy1000EN6thrust24THRUST_300001_SM_1000_NS18transform_iteratorINSD_12zip_functionINS7_10multipliesIfEEEENSD_12zip_iteratorINS7_5tupleIJNSD_6detail15normal_iteratorINSD_10device_ptrIdEEEESP_EEEEENSD_11use_defaultESS_EEyS9_fNS7_10__identityEEEvT0_PT3_T1_NS0_13GridEvenShareISY_EET2_T4_E12temp_storage+16];
	add.f32 	%f314, %f312, %f313;
	ld.shared.f32 	%f315, [_ZZN3cub18CUB_300001_SM_10006detail6reduce18DeviceReduceKernelINS2_10policy_hubIfyN4cuda3std3__44plusIfEEE10Policy1000EN6thrust24THRUST_300001_SM_1000_NS18transform_iteratorINSD_12zip_functionINS7_10multipliesIfEEEENSD_12zip_iteratorINS7_5tupleIJNSD_6detail15normal_iteratorINSD_10device_ptrIdEEEESP_EEEEENSD_11use_defaultESS_EEyS9_fNS7_10__identityEEEvT0_PT3_T1_NS0_13GridEvenShareISY_EET2_T4_E12temp_storage+20];
	add.f32 	%f316, %f314, %f315;
	ld.shared.f32 	%f317, [_ZZN3cub18CUB_300001_SM_10006detail6reduce18DeviceReduceKernelINS2_10policy_hubIfyN4cuda3std3__44plusIfEEE10Policy1000EN6thrust24THRUST_300001_SM_1000_NS18transform_iteratorINSD_12zip_functionINS7_10multipliesIfEEEENSD_12zip_iteratorINS7_5tupleIJNSD_6detail15normal_iteratorINSD_10device_ptrIdEEEESP_EEEEENSD_11use_defaultESS_EEyS9_fNS7_10__identityEEEvT0_PT3_T1_NS0_13GridEvenShareISY_EET2_T4_E12temp_storage+24];
	add.f32 	%f318, %f316, %f317;
	ld.shared.f32 	%f319, [_ZZN3cub18CUB_300001_SM_10006detail6reduce18DeviceReduceKernelINS2_10policy_hubIfyN4cuda3std3__44plusIfEEE10Policy1000EN6thrust24THRUST_300001_SM_1000_NS18transform_iteratorINSD_12zip_functionINS7_10multipliesIfEEEENSD_12zip_iteratorINS7_5tupleIJNSD_6detail15normal_iteratorINSD_10device_ptrIdEEEESP_EEEEENSD_11use_defaultESS_EEyS9_fNS7_10__identityEEEvT0_PT3_T1_NS0_13GridEvenShareISY_EET2_T4_E12temp_storage+28];
	add.f32 	%f320, %f318, %f319;
	ld.shared.f32 	%f321, [_ZZN3cub18CUB_300001_SM_10006detail6reduce18DeviceReduceKernelINS2_10policy_hubIfyN4cuda3std3__44plusIfEEE10Policy1000EN6thrust24THRUST_300001_SM_1000_NS18transform_iteratorINSD_12zip_functionINS7_10multipliesIfEEEENSD_12zip_iteratorINS7_5tupleIJNSD_6detail15normal_iteratorINSD_10device_ptrIdEEEESP_EEEEENSD_11use_defaultESS_EEyS9_fNS7_10__identityEEEvT0_PT3_T1_NS0_13GridEvenShareISY_EET2_T4_E12temp_storage+32];
	add.f32 	%f322, %f320, %f321;
	ld.shared.f32 	%f323, [_ZZN3cub18CUB_300001_SM_10006detail6reduce18DeviceReduceKernelINS2_10policy_hubIfyN4cuda3std3__44plusIfEEE10Policy1000EN6thrust24THRUST_300001_SM_1000_NS18transform_iteratorINSD_12zip_functionINS7_10multipliesIfEEEENSD_12zip_iteratorINS7_5tupleIJNSD_6detail15normal_iteratorINSD_10device_ptrIdEEEESP_EEEEENSD_11use_defaultESS_EEyS9_fNS7_10__identityEEEvT0_PT3_T1_NS0_13GridEvenShareISY_EET2_T4_E12temp_storage+36];
	add.f32 	%f342, %f322, %f323;
	bra.uni 	$L__BB10_44;
$L__BB10_20:
	// begin inline asm
	mov.u32 %r109, %laneid;
	// end inline asm
	and.b32  	%r135, %r5, 992;
	add.s32 	%r136, %r135, 32;
	setp.gt.s32 	%p32, %r136, %r4;
	not.b32 	%r137, %r135;
	add.s32 	%r138, %r4, %r137;
	selp.b32 	%r133, %r138, 31, %p32;
	mov.b32 	%r111, %f332;
	mov.b32 	%r112, 1;
	mov.b32 	%r134, -1;
	// begin inline asm
	shfl.sync.down.b32 %r110, %r111, %r112, %r133, %r134;
	// end inline asm
	setp.lt.s32 	%p33, %r109, %r133;
	mov.b32 	%f264, %r110;
	add.f32 	%f265, %f332, %f264;
	selp.f32 	%f266, %f265, %f332, %p33;
	mov.b32 	%r116, %f266;
	mov.b32 	%r117, 2;
	// begin inline asm
	shfl.sync.down.b32 %r115, %r116, %r117, %r133, %r134;
	// end inline asm
	add.s32 	%r139, %r109, 2;
	setp.gt.s32 	%p34, %r139, %r133;
	mov.b32 	%f267, %r115;
	add.f32 	%f268, %f266, %f267;
	selp.f32 	%f269, %f266, %f268, %p34;
	mov.b32 	%r121, %f269;
	mov.b32 	%r122, 4;
	// begin inline asm
	shfl.sync.down.b32 %r120, %r121, %r122, %r133, %r134;
	// end inline asm
	add.s32 	%r140, %r109, 4;
	setp.gt.s32 	%p35, %r140, %r133;
	mov.b32 	%f270, %r120;
	add.f32 	%f271, %f269, %f270;
	selp.f32 	%f272, %f269, %f271, %p35;
	mov.b32 	%r126, %f272;
	mov.b32 	%r127, 8;
	// begin inline asm
	shfl.sync.down.b32 %r125, %r126, %r127, %r133, %r134;
	// end inline asm
	add.s32 	%r141, %r109, 8;
	setp.gt.s32 	%p36, %r141, %r133;
	mov.b32 	%f273, %r125;
	add.f32 	%f274, %f272, %f273;
	selp.f32 	%f275, %f272, %f274, %p36;
	mov.b32 	%r131, %f275;
	mov.b32 	%r132, 16;
	// begin inline asm
	shfl.sync.down.b32 %r130, %r131, %r132, %r133, %r134;
	// end inline asm
	add.s32 	%r142, %r109, 16;
	setp.gt.s32 	%p37, %r142, %r133;
	mov.b32 	%f276, %r130;
	add.f32 	%f277, %f275, %f276;
	selp.f32 	%f342, %f275, %f277, %p37;
	setp.ne.s32 	%p38, %r109, 0;
	@%p38 bra 	$L__BB10_22;
	shr.u32 	%r143, %r5, 3;
	and.b32  	%r144, %r143, 124;
	mov.u32 	%r145, _ZZN3cub18CUB_300001_SM_10006detail6reduce18DeviceReduceKernelINS2_10policy_hubIfyN4cuda3std3__44plusIfEEE10Policy1000EN6thrust24THRUST_300001_SM_1000_NS18transform_iteratorINSD_12zip_functionINS7_10multipliesIfEEEENSD_12zip_iteratorINS7_5tupleIJNSD_6detail15normal_iteratorINSD_10device_ptrIdEEEESP_EEEEENSD_11use_defaultESS_EEyS9_fNS7_10__identityEEEvT0_PT3_T1_NS0_13GridEvenShareISY_EET2_T4_E12temp_storage;
	add.s32 	%r146, %r145, %r144;
	st.shared.f32 	[%r146+8], %f342;
$L__BB10_22:
	bar.sync 	0;
	setp.ne.s32 	%p39, %r5, 0;
	@%p39 bra 	$L__BB10_44;
	setp.gt.s32 	%p40, %r4, 32;
	ld.shared.f32 	%f278, [_ZZN3cub18CUB_300001_SM_10006detail6reduce18DeviceReduceKernelINS2_10policy_hubIfyN4cuda3std3__44plusIfEEE10Policy1000EN6thrust24THRUST_300001_SM_1000_NS18transform_iteratorINSD_12zip_functionINS7_10multipliesIfEEEENSD_12zip_iteratorINS7_5tupleIJNSD_6detail15normal_iteratorINSD_10device_ptrIdEEEESP_EEEEENSD_11use_defaultESS_EEyS9_fNS7_10__identityEEEvT0_PT3_T1_NS0_13GridEvenShareISY_EET2_T4_E12temp_storage+12];
	add.f32 	%f279, %f342, %f278;
	selp.f32 	%f280, %f279, %f342, %p40;
	setp.gt.s32 	%p41, %r4, 64;
	ld.shared.f32 	%f281, [_ZZN3cub18CUB_300001_SM_10006detail6reduce18DeviceReduceKernelINS2_10policy_hubIfyN4cuda3std3__44plusIfEEE10Policy1000EN6thrust24THRUST_300001_SM_1000_NS18transform_iteratorINSD_12zip_functionINS7_10multipliesIfEEEENSD_12zip_iteratorINS7_5tupleIJNSD_6detail15normal_iteratorINSD_10device_ptrIdEEEESP_EEEEENSD_11use_defaultESS_EEyS9_fNS7_10__identityEEEvT0_PT3_T1_NS0_13GridEvenShareISY_EET2_T4_E12temp_storage+16];
	add.f32 	%f282, %f281, %f280;
	selp.f32 	%f283, %f282, %f280, %p41;
	setp.gt.s32 	%p42, %r4, 96;
	ld.shared.f32 	%f284, [_ZZN3cub18CUB_300001_SM_10006detail6reduce18DeviceReduceKernelINS2_10policy_hubIfyN4cuda3std3__44plusIfEEE10Policy1000EN6thrust24THRUST_300001_SM_1000_NS18transform_iteratorINSD_12zip_functionINS7_10multipliesIfEEEENSD_12zip_iteratorINS7_5tupleIJNSD_6detail15normal_iteratorINSD_10device_ptrIdEEEESP_EEEEENSD_11use_defaultESS_EEyS9_fNS7_10__identityEEEvT0_PT3_T1_NS0_13GridEvenShareISY_EET2_T4_E12temp_storage+20];
	add.f32 	%f285, %f284, %f283;
	selp.f32 	%f286, %f285, %f283, %p42;
	setp.gt.s32 	%p43, %r4, 128;
	ld.shared.f32 	%f287, [_ZZN3cub18CUB_300001_SM_10006detail6reduce18DeviceReduceKernelINS2_10policy_hubIfyN4cuda3std3__44plusIfEEE10Policy1000EN6thrust24THRUST_300001_SM_1000_NS18transform_iteratorINSD_12zip_functionINS7_10multipliesIfEEEENSD_12zip_iteratorINS7_5tupleIJNSD_6detail15normal_iteratorINSD_10device_ptrIdEEEESP_EEEEENSD_11use_defaultESS_EEyS9_fNS7_10__identityEEEvT0_PT3_T1_NS0_13GridEvenShareISY_EET2_T4_E12temp_storage+24];
	add.f32 	%f288, %f287, %f286;
	selp.f32 	%f289, %f288, %f286, %p43;
	setp.gt.s32 	%p44, %r4, 160;
	ld.shared.f32 	%f290, [_ZZN3cub18CUB_300001_SM_10006detail6reduce18DeviceReduceKernelINS2_10policy_hubIfyN4cuda3std3__44plusIfEEE10Policy1000EN6thrust24THRUST_300001_SM_1000_NS18transform_iteratorINSD_12zip_functionINS7_10multipliesIfEEEENSD_12zip_iteratorINS7_5tupleIJNSD_6detail15normal_iteratorINSD_10device_ptrIdEEEESP_EEEEENSD_11use_defaultESS_EEyS9_fNS7_10__identityEEEvT0_PT3_T1_NS0_13GridEvenShareISY_EET2_T4_E12temp_storage+28];
	add.f32 	%f291, %f290, %f289;
	selp.f32 	%f292, %f291, %f289, %p44;
	setp.gt.s32 	%p45, %r4, 192;
	ld.shared.f32 	%f293, [_ZZN3cub18CUB_300001_SM_10006detail6reduce18DeviceReduceKernelINS2_10policy_hubIfyN4cuda3std3__44plusIfEEE10Policy1000EN6thrust24THRUST_300001_SM_1000_NS18transform_iteratorINSD_12zip_functionINS7_10multipliesIfEEEENSD_12zip_iteratorINS7_5tupleIJNSD_6detail15normal_iteratorINSD_10device_ptrIdEEEESP_EEEEENSD_11use_defaultESS_EEyS9_fNS7_10__identityEEEvT0_PT3_T1_NS0_13GridEvenShareISY_EET2_T4_E12temp_storage+32];
	add.f32 	%f294, %f293, %f292;
	selp.f32 	%f295, %f294, %f292, %p45;
	setp.gt.s32 	%p46, %r4, 224;
	ld.shared.f32 	%f296, [_ZZN3cub18CUB_300001_SM_10006detail6reduce18DeviceReduceKernelINS2_10policy_hubIfyN4cuda3std3__44plusIfEEE10Policy1000EN6thrust24THRUST_300001_SM_1000_NS18transform_iteratorINSD_12zip_functionINS7_10multipliesIfEEEENSD_12zip_iteratorINS7_5tupleIJNSD_6detail15normal_iteratorINSD_10device_ptrIdEEEESP_EEEEENSD_11use_defaultESS_EEyS9_fNS7_10__identityEEEvT0_PT3_T1_NS0_13GridEvenShareISY_EET2_T4_E12temp_storage+36];
	add.f32 	%f297, %f296, %f295;
	selp.f32 	%f342, %f297, %f295, %p46;
	bra.uni 	$L__BB10_44;
$L__BB10_24:
	mov.u32 	%r21, %tid.x;
	cvt.u64.u32 	%rd13, %r21;
	add.s64 	%rd30, %rd13, %rd5;
	shl.b64 	%rd31, %rd30, 3;
	add.s64 	%rd32, %rd2, %rd31;
	add.s64 	%rd33, %rd3, %rd31;
	ld.global.f64 	%fd1, [%rd32];
	ld.global.f64 	%fd2, [%rd33];
	cvt.rn.f32.f64 	%f39, %fd1;
	cvt.rn.f32.f64 	%f40, %fd2;
	ld.global.f64 	%fd3, [%rd32+2048];
	ld.global.f64 	%fd4, [%rd33+2048];
	cvt.rn.f32.f64 	%f41, %fd3;
	cvt.rn.f32.f64 	%f42, %fd4;
	mul.f32 	%f43, %f41, %f42;
	ld.global.f64 	%fd5, [%rd32+4096];
	ld.global.f64 	%fd6, [%rd33+4096];
	cvt.rn.f32.f64 	%f44, %fd5;
	cvt.rn.f32.f64 	%f45, %fd6;
	ld.global.f64 	%fd7, [%rd32+6144];
	ld.global.f64 	%fd8, [%rd33+6144];
	cvt.rn.f32.f64 	%f46, %fd7;
	cvt.rn.f32.f64 	%f47, %fd8;
	mul.f32 	%f48, %f46, %f47;
	ld.global.f64 	%fd9, [%rd32+8192];
	ld.global.f64 	%fd10, [%rd33+8192];
	cvt.rn.f32.f64 	%f49, %fd9;
	cvt.rn.f32.f64 	%f50, %fd10;
	ld.global.f64 	%fd11, [%rd32+10240];
	ld.global.f64 	%fd12, [%rd33+10240];
	cvt.rn.f32.f64 	%f51, %fd11;
	cvt.rn.f32.f64 	%f52, %fd12;
	mul.f32 	%f53, %f51, %f52;
	ld.global.f64 	%fd13, [%rd32+12288];
	ld.global.f64 	%fd14, [%rd33+12288];
	cvt.rn.f32.f64 	%f54, %fd13;
	cvt.rn.f32.f64 	%f55, %fd14;
	ld.global.f64 	%fd15, [%rd32+14336];
	ld.global.f64 	%fd16, [%rd33+14336];
	cvt.rn.f32.f64 	%f56, %fd15;
	cvt.rn.f32.f64 	%f57, %fd16;
	mul.f32 	%f58, %f56, %f57;
	ld.global.f64 	%fd17, [%rd32+16384];
	ld.global.f64 	%fd18, [%rd33+16384];
	cvt.rn.f32.f64 	%f59, %fd17;
	cvt.rn.f32.f64 	%f60, %fd18;
	ld.global.f64 	%fd19, [%rd32+18432];
	ld.global.f64 	%fd20, [%rd33+18432];
	cvt.rn.f32.f64 	%f61, %fd19;
	cvt.rn.f32.f64 	%f62, %fd20;
	mul.f32 	%f63, %f61, %f62;
	ld.global.f64 	%fd21, [%rd32+20480];
	ld.global.f64 	%fd22, [%rd33+20480];
	cvt.rn.f32.f64 	%f64, %fd21;
	cvt.rn.f32.f64 	%f65, %fd22;
	ld.global.f64 	%fd23, [%rd32+22528];
	ld.global.f64 	%fd24, [%rd33+22528];
	cvt.rn.f32.f64 	%f66, %fd23;
	cvt.rn.f32.f64 	%f67, %fd24;
	mul.f32 	%f68, %f66, %f67;
	ld.global.f64 	%fd25, [%rd32+24576];
	ld.global.f64 	%fd26, [%rd33+24576];
	cvt.rn.f32.f64 	%f69, %fd25;
	cvt.rn.f32.f64 	%f70, %fd26;
	ld.global.f64 	%fd27, [%rd32+26624];
	ld.global.f64 	%fd28, [%rd33+26624];
	cvt.rn.f32.f64 	%f71, %fd27;
	cvt.rn.f32.f64 	%f72, %fd28;
	mul.f32 	%f73, %f71, %f72;
	ld.global.f64 	%fd29, [%rd32+28672];
	ld.global.f64 	%fd30, [%rd33+28672];
	cvt.rn.f32.f64 	%f74, %fd29;
	cvt.rn.f32.f64 	%f75, %fd30;
	ld.global.f64 	%fd31, [%rd32+30720];
	ld.global.f64 	%fd32, [%rd33+30720];
	cvt.rn.f32.f64 	%f76, %fd31;
	cvt.rn.f32.f64 	%f77, %fd32;
	mul.f32 	%f78, %f76, %f77;
	fma.rn.f32 	%f79, %f39, %f40, %f43;
	fma.rn.f32 	%f80, %f44, %f45, %f48;
	fma.rn.f32 	%f81, %f49, %f50, %f53;
	fma.rn.f32 	%f82, %f54, %f55, %f58;
	fma.rn.f32 	%f83, %f59, %f60, %f63;
	fma.rn.f32 	%f84, %f64, %f65, %f68;
	fma.rn.f32 	%f85, %f69, %f70, %f73;
	fma.rn.f32 	%f86, %f74, %f75, %f78;
	add.f32 	%f87, %f79, %f80;
	add.f32 	%f88, %f81, %f82;
	add.f32 	%f89, %f83, %f84;
	add.f32 	%f90, %f85, %f86;
	add.f32 	%f91, %f87, %f88;
	add.f32 	%f92, %f89, %f90;
	add.f32 	%f341, %f91, %f92;
	setp.lt.u64 	%p2, %rd6, %rd4;
	@%p2 bra 	$L__BB10_40;
	cvt.u32.u64 	%r44, %rd4;
	cvt.u32.u64 	%r45, %rd5;
	cvt.u32.u64 	%r22, %rd1;
	not.b32 	%r46, %r21;
	add.s32 	%r47, %r46, %r22;
	sub.s32 	%r48, %r47, %r44;
	sub.s32 	%r184, %r48, %r45;
	add.s64 	%rd34, %rd5, %rd4;
	add.s64 	%rd35, %rd34, %rd13;
	shl.b64 	%rd36, %rd35, 3;
	add.s64 	%rd37, %rd36, 8192;
	add.s64 	%rd90, %rd2, %rd37;
	add.s64 	%rd89, %rd3, %rd37;
	mov.b32 	%r185, 0;
	mov.u64 	%rd91, %rd5;
$L__BB10_26:
	cvt.s64.s32 	%rd19, %r41;
	add.s64 	%rd91, %rd91, %rd19;
	add.s64 	%rd38, %rd1, -4096;
	setp.gt.u64 	%p3, %rd91, %rd38;
	@%p3 bra 	$L__BB10_28;
	shl.b32 	%r50, %r1, 12;
	cvt.s64.s32 	%rd39, %r50;
	add.s64 	%rd40, %rd91, %rd13;
	shl.b64 	%rd41, %rd40, 3;
	add.s64 	%rd42, %rd2, %rd41;
	add.s64 	%rd43, %rd3, %rd41;
	ld.global.f64 	%fd33, [%rd42];
	ld.global.f64 	%fd34, [%rd43];
	cvt.rn.f32.f64 	%f93, %fd33;
	cvt.rn.f32.f64 	%f94, %fd34;
	ld.global.f64 	%fd35, [%rd42+2048];
	ld.global.f64 	%fd36, [%rd43+2048];
	cvt.rn.f32.f64 	%f95, %fd35;
	cvt.rn.f32.f64 	%f96, %fd36;
	ld.global.f64 	%fd37, [%rd42+4096];
	ld.global.f64 	%fd38, [%rd43+4096];
	cvt.rn.f32.f64 	%f97, %fd37;
	cvt.rn.f32.f64 	%f98, %fd38;
	mul.f32 	%f99, %f97, %f98;
	ld.global.f64 	%fd39, [%rd42+6144];
	ld.global.f64 	%fd40, [%rd43+6144];
	cvt.rn.f32.f64 	%f100, %fd39;
	cvt.rn.f32.f64 	%f101, %fd40;
	ld.global.f64 	%fd41, [%rd42+8192];
	ld.global.f64 	%fd42, [%rd43+8192];
	cvt.rn.f32.f64 	%f102, %fd41;
	cvt.rn.f32.f64 	%f103, %fd42;
	mul.f32 	%f104, %f102, %f103;
	ld.global.f64 	%fd43, [%rd42+10240];
	ld.global.f64 	%fd44, [%rd43+10240];
	cvt.rn.f32.f64 	%f105, %fd43;
	cvt.rn.f32.f64 	%f106, %fd44;
	ld.global.f64 	%fd45, [%rd42+12288];
	ld.global.f64 	%fd46, [%rd43+12288];
	cvt.rn.f32.f64 	%f107, %fd45;
	cvt.rn.f32.f64 	%f108, %fd46;
	mul.f32 	%f109, %f107, %f108;
	ld.global.f64 	%fd47, [%rd42+14336];
	ld.global.f64 	%fd48, [%rd43+14336];
	cvt.rn.f32.f64 	%f110, %fd47;
	cvt.rn.f32.f64 	%f111, %fd48;
	ld.global.f64 	%fd49, [%rd42+16384];
	ld.global.f64 	%fd50, [%rd43+16384];
	cvt.rn.f32.f64 	%f112, %fd49;
	cvt.rn.f32.f64 	%f113, %fd50;
	mul.f32 	%f114, %f112, %f113;
	ld.global.f64 	%fd51, [%rd42+18432];
	ld.global.f64 	%fd52, [%rd43+18432];
	cvt.rn.f32.f64 	%f115, %fd51;
	cvt.rn.f32.f64 	%f116, %fd52;
	ld.global.f64 	%fd53, [%rd42+20480];
	ld.global.f64 	%fd54, [%rd43+20480];
	cvt.rn.f32.f64 	%f117, %fd53;
	cvt.rn.f32.f64 	%f118, %fd54;
	mul.f32 	%f119, %f117, %f118;
	ld.global.f64 	%fd55, [%rd42+22528];
	ld.global.f64 	%fd56, [%rd43+22528];
	cvt.rn.f32.f64 	%f120, %fd55;
	cvt.rn.f32.f64 	%f121, %fd56;
	ld.global.f64 	%fd57, [%rd42+24576];
	ld.global.f64 	%fd58, [%rd43+24576];
	cvt.rn.f32.f64 	%f122, %fd57;
	cvt.rn.f32.f64 	%f123, %fd58;
	mul.f32 	%f124, %f122, %f123;
	ld.global.f64 	%fd59, [%rd42+26624];
	ld.global.f64 	%fd60, [%rd43+26624];
	cvt.rn.f32.f64 	%f125, %fd59;
	cvt.rn.f32.f64 	%f126, %fd60;
	ld.global.f64 	%fd61, [%rd42+28672];
	ld.global.f64 	%fd62, [%rd43+28672];
	cvt.rn.f32.f64 	%f127, %fd61;
	cvt.rn.f32.f64 	%f128, %fd62;
	mul.f32 	%f129, %f127, %f128;
	ld.global.f64 	%fd63, [%rd42+30720];
	ld.global.f64 	%fd64, [%rd43+30720];
	cvt.rn.f32.f64 	%f130, %fd63;
	cvt.rn.f32.f64 	%f131, %fd64;
	fma.rn.f32 	%f132, %f93, %f94, %f341;
	fma.rn.f32 	%f133, %f95, %f96, %f99;
	fma.rn.f32 	%f134, %f100, %f101, %f104;
	fma.rn.f32 	%f135, %f105, %f106, %f109;
	fma.rn.f32 	%f136, %f110, %f111, %f114;
	fma.rn.f32 	%f137, %f115, %f116, %f119;
	fma.rn.f32 	%f138, %f120, %f121, %f124;
	fma.rn.f32 	%f139, %f125, %f126, %f129;
	add.f32 	%f140, %f132, %f133;
	add.f32 	%f141, %f134, %f135;
	add.f32 	%f142, %f136, %f137;
	add.f32 	%f143, %f138, %f139;
	add.f32 	%f144, %f140, %f141;
	add.f32 	%f145, %f142, %f143;
	add.f32 	%f146, %f144, %f145;
	fma.rn.f32 	%f341, %f130, %f131, %f146;
	sub.s64 	%rd44, %rd1, %rd91;
	setp.lt.u64 	%p4, %rd44, %rd39;
	add.s32 	%r185, %r185, 1;
	sub.s32 	%r184, %r184, %r50;
	mul.wide.s32 	%rd45, %r50, 8;
	add.s64 	%rd90, %rd90, %rd45;
	add.s64 	%rd89, %rd89, %rd45;
	@%p4 bra 	$L__BB10_40;
	bra.uni 	$L__BB10_26;
$L__BB10_28:
	setp.le.u64 	%p5, %rd1, %rd91;
	cvt.u32.u64 	%r51, %rd91;
	cvt.u32.u64 	%r52, %rd1;
	sub.s32 	%r53, %r52, %r51;
	setp.ge.s32 	%p6, %r21, %r53;
	or.pred  	%p7, %p5, %p6;
	@%p7 bra 	$L__BB10_40;
	cvt.u32.u64 	%r55, %rd19;
	cvt.u32.u64 	%r56, %rd5;
	not.b32 	%r57, %r21;
	add.s32 	%r28, %r57, %r22;
	add.s32 	%r58, %r55, %r56;
	sub.s32 	%r59, %r28, %r58;
	mul.lo.s32 	%r60, %r1, %r185;
	shl.b32 	%r61, %r60, 12;
	sub.s32 	%r62, %r59, %r61;
	shr.u32 	%r63, %r62, 8;
	add.s32 	%r29, %r63, 1;
	and.b32  	%r30, %r29, 7;
	setp.lt.u32 	%p8, %r62, 1792;
	mov.u32 	%r188, %r21;
	@%p8 bra 	$L__BB10_32;
	shr.u32 	%r64, %r184, 8;
	add.s32 	%r65, %r64, 1;
	and.b32  	%r66, %r65, 33554424;
	neg.s32 	%r186, %r66;
	mov.u32 	%r188, %r21;
$L__BB10_31:
	.pragma "nounroll";
	ld.global.f64 	%fd65, [%rd90+-8192];
	ld.global.f64 	%fd66, [%rd89+-8192];
	cvt.rn.f32.f64 	%f148, %fd65;
	cvt.rn.f32.f64 	%f149, %fd66;
	fma.rn.f32 	%f150, %f148, %f149, %f341;
	ld.global.f64 	%fd67, [%rd90+-6144];
	ld.global.f64 	%fd68, [%rd89+-6144];
	cvt.rn.f32.f64 	%f151, %fd67;
	cvt.rn.f32.f64 	%f152, %fd68;
	fma.rn.f32 	%f153, %f151, %f152, %f150;
	ld.global.f64 	%fd69, [%rd90+-4096];
	ld.global.f64 	%fd70, [%rd89+-4096];
	cvt.rn.f32.f64 	%f154, %fd69;
	cvt.rn.f32.f64 	%f155, %fd70;
	fma.rn.f32 	%f156, %f154, %f155, %f153;
	ld.global.f64 	%fd71, [%rd90+-2048];
	ld.global.f64 	%fd72, [%rd89+-2048];
	cvt.rn.f32.f64 	%f157, %fd71;
	cvt.rn.f32.f64 	%f158, %fd72;
	fma.rn.f32 	%f159, %f157, %f158, %f156;
	ld.global.f64 	%fd73, [%rd90];
	ld.global.f64 	%fd74, [%rd89];
	cvt.rn.f32.f64 	%f160, %fd73;
	cvt.rn.f32.f64 	%f161, %fd74;
	fma.rn.f32 	%f162, %f160, %f161, %f159;
	ld.global.f64 	%fd75, [%rd90+2048];
	ld.global.f64 	%fd76, [%rd89+2048];
	cvt.rn.f32.f64 	%f163, %fd75;
	cvt.rn.f32.f64 	%f164, %fd76;
	fma.rn.f32 	%f165, %f163, %f164, %f162;
	ld.global.f64 	%fd77, [%rd90+4096];
	ld.global.f64 	%fd78, [%rd89+4096];
	cvt.rn.f32.f64 	%f166, %fd77;
	cvt.rn.f32.f64 	%f167, %fd78;
	fma.rn.f32 	%f168, %f166, %f167, %f165;
	ld.global.f64 	%fd79, [%rd90+6144];
	ld.global.f64 	%fd80, [%rd89+6144];
	cvt.rn.f32.f64 	%f169, %fd79;
	cvt.rn.f32.f64 	%f170, %fd80;
	fma.rn.f32 	%f341, %f169, %f170, %f168;
	add.s32 	%r188, %r188, 2048;
	add.s32 	%r186, %r186, 8;
	add.s64 	%rd90, %rd90, 16384;
	add.s64 	%rd89, %rd89, 16384;
	setp.ne.s32 	%p9, %r186, 0;
	@%p9 bra 	$L__BB10_31;
$L__BB10_32:
	setp.eq.s32 	%p10, %r30, 0;
	@%p10 bra 	$L__BB10_40;
	setp.lt.u32 	%p11, %r30, 4;
	@%p11 bra 	$L__BB10_35;
	cvt.u64.u32 	%rd46, %r188;
	add.s64 	%rd47, %rd91, %rd46;
	shl.b64 	%rd48, %rd47, 3;
	add.s64 	%rd49, %rd2, %rd48;
	add.s64 	%rd50, %rd3, %rd48;
	ld.global.f64 	%fd81, [%rd49];
	ld.global.f64 	%fd82, [%rd50];
	cvt.rn.f32.f64 	%f172, %fd81;
	cvt.rn.f32.f64 	%f173, %fd82;
	fma.rn.f32 	%f174, %f172, %f173, %f341;
	ld.global.f64 	%fd83, [%rd49+2048];
	ld.global.f64 	%fd84, [%rd50+2048];
	cvt.rn.f32.f64 	%f175, %fd83;
	cvt.rn.f32.f64 	%f176, %fd84;
	fma.rn.f32 	%f177, %f175, %f176, %f174;
	ld.global.f64 	%fd85, [%rd49+4096];
	ld.global.f64 	%fd86, [%rd50+4096];
	cvt.rn.f32.f64 	%f178, %fd85;
	cvt.rn.f32.f64 	%f179, %fd86;
	fma.rn.f32 	%f180, %f178, %f179, %f177;
	ld.global.f64 	%fd87, [%rd49+6144];
	ld.global.f64 	%fd88, [%rd50+6144];
	cvt.rn.f32.f64 	%f181, %fd87;
	cvt.rn.f32.f64 	%f182, %fd88;
	fma.rn.f32 	%f341, %f181, %f182, %f180;
	add.s32 	%r188, %r188, 1024;
$L__BB10_35:
	and.b32  	%r67, %r29, 3;
	setp.eq.s32 	%p12, %r67, 0;
	@%p12 bra 	$L__BB10_40;
	setp.eq.s32 	%p13, %r67, 1;
	@%p13 bra 	$L__BB10_38;
	cvt.u64.u32 	%rd51, %r188;
	add.s64 	%rd52, %rd91, %rd51;
	shl.b64 	%rd53, %rd52, 3;
	add.s64 	%rd54, %rd2, %rd53;
	add.s64 	%rd55, %rd3, %rd53;
	ld.global.f64 	%fd89, [%rd54];
	ld.global.f64 	%fd90, [%rd55];
	cvt.rn.f32.f64 	%f184, %fd89;
	cvt.rn.f32.f64 	%f185, %fd90;
	fma.rn.f32 	%f186, %f184, %f185, %f341;
	ld.global.f64 	%fd91, [%rd54+2048];
	ld.global.f64 	%fd92, [%rd55+2048];
	cvt.rn.f32.f64 	%f187, %fd91;
	cvt.rn.f32.f64 	%f188, %fd92;
	fma.rn.f32 	%f341, %f187, %f188, %f186;
	add.s32 	%r188, %r188, 512;
$L__BB10_38:
	and.b32  	%r68, %r28, 256;
	setp.ne.s32 	%p14, %r68, 0;
	@%p14 bra 	$L__BB10_40;
	cvt.u64.u32 	%rd56, %r188;
	add.s64 	%rd57, %rd91, %rd56;
	shl.b64 	%rd58, %rd57, 3;
	add.s64 	%rd59, %rd2, %rd58;
	add.s64 	%rd60, %rd3, %rd58;
	ld.global.f64 	%fd93, [%rd59];
	ld.global.f64 	%fd94, [%rd60];
	cvt.rn.f32.f64 	%f189, %fd93;
	cvt.rn.f32.f64 	%f190, %fd94;
	fma.rn.f32 	%f341, %f189, %f190, %f341;
$L__BB10_40:
	// begin inline asm
	mov.u32 %r69, %laneid;
	// end inline asm
	mov.b32 	%r71, %f341;
	mov.b32 	%r72, 1;
	mov.b32 	%r93, 31;
	mov.b32 	%r94, -1;
	// begin inline asm
	shfl.sync.down.b32 %r70, %r71, %r72, %r93, %r94;
	// end inline asm
	setp.gt.s32 	%p15, %r69, 30;
	mov.b32 	%f191, %r70;
	add.f32 	%f192, %f341, %f191;
	selp.f32 	%f193, %f341, %f192, %p15;
	mov.b32 	%r76, %f193;
	mov.b32 	%r77, 2;
	// begin inline asm
	shfl.sync.down.b32 %r75, %r76, %r77, %r93, %r94;
	// end inline asm
	setp.gt.s32 	%p16, %r69, 29;
	mov.b32 	%f194, %r75;
	add.f32 	%f195, %f193, %f194;
	selp.f32 	%f196, %f193, %f195, %p16;
	mov.b32 	%r81, %f196;
	mov.b32 	%r82, 4;
	// begin inline asm
	shfl.sync.down.b32 %r80, %r81, %r82, %r93, %r94;
	// end inline asm
	setp.gt.s32 	%p17, %r69, 27;
	mov.b32 	%f197, %r80;
	add.f32 	%f198, %f196, %f197;
	selp.f32 	%f199, %f196, %f198, %p17;
	mov.b32 	%r86, %f199;
	mov.b32 	%r87, 8;
	// begin inline asm
	shfl.sync.down.b32 %r85, %r86, %r87, %r93, %r94;
	// end inline asm
	setp.gt.s32 	%p18, %r69, 23;
	mov.b32 	%f200, %r85;
	add.f32 	%f201, %f199, %f200;
	selp.f32 	%f202, %f199, %f201, %p18;
	mov.b32 	%r91, %f202;
	mov.b32 	%r92, 16;
	// begin inline asm
	shfl.sync.down.b32 %r90, %r91, %r92, %r93, %r94;
	// end inline asm
	setp.gt.s32 	%p19, %r69, 15;
	mov.b32 	%f203, %r90;
	add.f32 	%f35, %f202, %f203;
	selp.f32 	%f342, %f202, %f35, %p19;
	setp.ne.s32 	%p20, %r69, 0;
	@%p20 bra 	$L__BB10_42;
	shr.u32 	%r95, %r21, 3;
	and.b32  	%r96, %r95, 124;
	mov.u32 	%r97, _ZZN3cub18CUB_300001_SM_10006detail6reduce18DeviceReduceKernelINS2_10policy_hubIfyN4cuda3std3__44plusIfEEE10Policy1000EN6thrust24THRUST_300001_SM_1000_NS18transform_iteratorINSD_12zip_functionINS7_10multipliesIfEEEENSD_12zip_iteratorINS7_5tupleIJNSD_6detail15normal_iteratorINSD_10device_ptrIdEEEESP_EEEEENSD_11use_defaultESS_EEyS9_fNS7_10__identityEEEvT0_PT3_T1_NS0_13GridEvenShareISY_EET2_T4_E12temp_storage;
	add.s32 	%r98, %r97, %r96;
	st.shared.f32 	[%r98+8], %f35;
$L__BB10_42:
	bar.sync 	0;
	setp.ne.s32 	%p21, %r21, 0;
	@%p21 bra 	$L__BB10_44;
	ld.shared.f32 	%f204, [_ZZN3cub18CUB_300001_SM_10006detail6reduce18DeviceReduceKernelINS2_10policy_hubIfyN4cuda3std3__44plusIfEEE10Policy1000EN6thrust24THRUST_300001_SM_1000_NS18transform_iteratorINSD_12zip_functionINS7_10multipliesIfEEEENSD_12zip_iteratorINS7_5tupleIJNSD_6detail15normal_iteratorINSD_10device_ptrIdEEEESP_EEEEENSD_11use_defaultESS_EEyS9_fNS7_10__identityEEEvT0_PT3_T1_NS0_13GridEvenShareISY_EET2_T4_E12temp_storage+12];
	add.f32 	%f205, %f342, %f204;
	ld.shared.f32 	%f206, [_ZZN3cub18CUB_300001_SM_10006detail6reduce18DeviceReduceKernelINS2_10policy_hubIfyN4cuda3std3__44plusIfEEE10Policy1000EN6thrust24THRUST_300001_SM_1000_NS18transform_iteratorINSD_12zip_functionINS7_10multipliesIfEEEENSD_12zip_iteratorINS7_5tupleIJNSD_6detail15normal_iteratorINSD_10device_ptrIdEEEESP_EEEEENSD_11use_defaultESS_EEyS9_fNS7_10__identityEEEvT0_PT3_T1_NS0_13GridEvenShareISY_EET2_T4_E12temp_storage+16];
	add.f32 	%f207, %f205, %f206;
	ld.shared.f32 	%f208, [_ZZN3cub18CUB_300001_SM_10006detail6reduce18DeviceReduceKernelINS2_10policy_hubIfyN4cuda3std3__44plusIfEEE10Policy1000EN6thrust24THRUST_300001_SM_1000_NS18transform_iteratorINSD_12zip_functionINS7_10multipliesIfEEEENSD_12zip_iteratorINS7_5tupleIJNSD_6detail15normal_iteratorINSD_10device_ptrIdEEEESP_EEEEENSD_11use_defaultESS_EEyS9_fNS7_10__identityEEEvT0_PT3_T1_NS0_13GridEvenShareISY_EET2_T4_E12temp_storage+20];
	add.f32 	%f209, %f207, %f208;
	ld.shared.f32 	%f210, [_ZZN3cub18CUB_300001_SM_10006detail6reduce18DeviceReduceKernelINS2_10policy_hubIfyN4cuda3std3__44plusIfEEE10Policy1000EN6thrust24THRUST_300001_SM_1000_NS18transform_iteratorINSD_12zip_functionINS7_10multipliesIfEEEENSD_12zip_iteratorINS7_5tupleIJNSD_6detail15normal_iteratorINSD_10device_ptrIdEEEESP_EEEEENSD_11use_defaultESS_EEyS9_fNS7_10__identityEEEvT0_PT3_T1_NS0_13GridEvenShareISY_EET2_T4_E12temp_storage+24];
	add.f32 	%f211, %f209, %f210;
	ld.shared.f32 	%f212, [_ZZN3cub18CUB_300001_SM_10006detail6reduce18DeviceReduceKernelINS2_10policy_hubIfyN4cuda3std3__44plusIfEEE10Policy1000EN6thrust24THRUST_300001_SM_1000_NS18transform_iteratorINSD_12zip_functionINS7_10multipliesIfEEEENSD_12zip_iteratorINS7_5tupleIJNSD_6detail15normal_iteratorINSD_10device_ptrIdEEEESP_EEEEENSD_11use_defaultESS_EEyS9_fNS7_10__identityEEEvT0_PT3_T1_NS0_13GridEvenShareISY_EET2_T4_E12temp_storage+28];
	add.f32 	%f213, %f211, %f212;
	ld.shared.f32 	%f214, [_ZZN3cub18CUB_300001_SM_10006detail6reduce18DeviceReduceKernelINS2_10policy_hubIfyN4cuda3std3__44plusIfEEE10Policy1000EN6thrust24THRUST_300001_SM_1000_NS18transform_iteratorINSD_12zip_functionINS7_10multipliesIfEEEENSD_12zip_iteratorINS7_5tupleIJNSD_6detail15normal_iteratorINSD_10device_ptrIdEEEESP_EEEEENSD_11use_defaultESS_EEyS9_fNS7_10__identityEEEvT0_PT3_T1_NS0_13GridEvenShareISY_EET2_T4_E12temp_storage+32];
	add.f32 	%f215, %f213, %f214;
	ld.shared.f32 	%f216, [_ZZN3cub18CUB_300001_SM_10006detail6reduce18DeviceReduceKernelINS2_10policy_hubIfyN4cuda3std3__44plusIfEEE10Policy1000EN6thrust24THRUST_300001_SM_1000_NS18transform_iteratorINSD_12zip_functionINS7_10multipliesIfEEEENSD_12zip_iteratorINS7_5tupleIJNSD_6detail15normal_iteratorINSD_10device_ptrIdEEEESP_EEEEENSD_11use_defaultESS_EEyS9_fNS7_10__identityEEEvT0_PT3_T1_NS0_13GridEvenShareISY_EET2_T4_E12temp_storage+36];
	add.f32 	%f342, %f215, %f216;
$L__BB10_44:
	mov.u32 	%r177, %tid.x;
	setp.ne.s32 	%p54, %r177, 0;
	@%p54 bra 	$L__BB10_46;
	ld.param.u64 	%rd86, [_ZN3cub18CUB_300001_SM_10006detail6reduce18DeviceReduceKernelINS2_10policy_hubIfyN4cuda3std3__44plusIfEEE10Policy1000EN6thrust24THRUST_300001_SM_1000_NS18transform_iteratorINSD_12zip_functionINS7_10multipliesIfEEEENSD_12zip_iteratorINS7_5tupleIJNSD_6detail15normal_iteratorINSD_10device_ptrIdEEEESP_EEEEENSD_11use_defaultESS_EEyS9_fNS7_10__identityEEEvT0_PT3_T1_NS0_13GridEvenShareISY_EET2_T4__param_1];
	cvta.to.global.u64 	%rd83, %rd86;
	mul.wide.u32 	%rd84, %r2, 4;
	add.s64 	%rd85, %rd83, %rd84;
	st.global.f32 	[%rd85], %f342;
$L__BB10_46:
	ret;

}
	// .globl	_ZN3cub18CUB_300001_SM_10006detail6reduce28DeviceReduceSingleTileKernelINS2_10policy_hubIfyN4cuda3std3__44plusIfEEE10Policy1000EPfSC_iS9_ffNS7_10__identityEEEvT0_T1_T2_T3_T4_T6_
.visible .entry _ZN3cub18CUB_300001_SM_10006detail6reduce28DeviceReduceSingleTileKernelINS2_10policy_hubIfyN4cuda3std3__44plusIfEEE10Policy1000EPfSC_iS9_ffNS7_10__identityEEEvT0_T1_T2_T3_T4_T6_(
	.param .u64 .ptr .align 1 _ZN3cub18CUB_300001_SM_10006detail6reduce28DeviceReduceSingleTileKernelINS2_10policy_hubIfyN4cuda3std3__44plusIfEEE10Policy1000EPfSC_iS9_ffNS7_10__identityEEEvT0_T1_T2_T3_T4_T6__param_0,
	.param .u64 .ptr .align 1 _ZN3cub18CUB_300001_SM_10006detail6reduce28DeviceReduceSingleTileKernelINS2_10policy_hubIfyN4cuda3std3__44plusIfEEE10Policy1000EPfSC_iS9_ffNS7_10__identityEEEvT0_T1_T2_T3_T4_T6__param_1,
	.param .u32 _ZN3cub18CUB_300001_SM_10006detail6reduce28DeviceReduceSingleTileKernelINS2_10policy_hubIfyN4cuda3std3__44plusIfEEE10Policy1000EPfSC_iS9_ffNS7_10__identityEEEvT0_T1_T2_T3_T4_T6__param_2,
	.param .align 1 .b8 _ZN3cub18CUB_300001_SM_10006detail6reduce28DeviceReduceSingleTileKernelINS2_10policy_hubIfyN4cuda3std3__44plusIfEEE10Policy1000EPfSC_iS9_ffNS7_10__identityEEEvT0_T1_T2_T3_T4_T6__param_3[1],
	.param .f32 _ZN3cub18CUB_300001_SM_10006detail6reduce28DeviceReduceSingleTileKernelINS2_10policy_hubIfyN4cuda3std3__44plusIfEEE10Policy1000EPfSC_iS9_ffNS7_10__identityEEEvT0_T1_T2_T3_T4_T6__param_4,
	.param .align 1 .b8 _ZN3cub18CUB_300001_SM_10006detail6reduce28DeviceReduceSingleTileKernelINS2_10policy_hubIfyN4cuda3std3__44plusIfEEE10Policy1000EPfSC_iS9_ffNS7_10__identityEEEvT0_T1_T2_T3_T4_T6__param_5[1]
)
.maxntid 256
.minnctapersm 1
{
	.reg .pred 	%p<97>;
	.reg .b32 	%r<407>;
	.reg .b32 	%f<419>;
	.reg .b64 	%rd<125>;
	// demoted variable
	.shared .align 4 .b8 _ZZN3cub18CUB_300001_SM_10006detail6reduce28DeviceReduceSingleTileKernelINS2_10policy_hubIfyN4cuda3std3__44plusIfEEE10Policy1000EPfSC_iS9_ffNS7_10__identityEEEvT0_T1_T2_T3_T4_T6_E12temp_storage[44];
	ld.param.u64 	%rd16, [_ZN3cub18CUB_300001_SM_10006detail6reduce28DeviceReduceSingleTileKernelINS2_10policy_hubIfyN4cuda3std3__44plusIfEEE10Policy1000EPfSC_iS9_ffNS7_10__identityEEEvT0_T1_T2_T3_T4_T6__param_0];
	ld.param.u64 	%rd17, [_ZN3cub18CUB_300001_SM_10006detail6reduce28DeviceReduceSingleTileKernelINS2_10policy_hubIfyN4cuda3std3__44plusIfEEE10Policy1000EPfSC_iS9_ffNS7_10__identityEEEvT0_T1_T2_T3_T4_T6__param_1];
	ld.param.u32 	%r67, [_ZN3cub18CUB_300001_SM_10006detail6reduce28DeviceReduceSingleTileKernelINS2_10policy_hubIfyN4cuda3std3__44plusIfEEE10Policy1000EPfSC_iS9_ffNS7_10__identityEEEvT0_T1_T2_T3_T4_T6__param_2];
	ld.param.f32 	%f58, [_ZN3cub18CUB_300001_SM_10006detail6reduce28DeviceReduceSingleTileKernelINS2_10policy_hubIfyN4cuda3std3__44plusIfEEE10Policy1000EPfSC_iS9_ffNS7_10__identityEEEvT0_T1_T2_T3_T4_T6__param_4];
	cvta.to.global.u64 	%rd1, %rd17;
	setp.ne.s32 	%p1, %r67, 0;
	@%p1 bra 	$L__BB11_3;
	mov.u32 	%r380, %tid.x;
	setp.ne.s32 	%p96, %r380, 0;
	@%p96 bra 	$L__BB11_74;
	st.global.f32 	[%rd1], %f58;
	bra.uni 	$L__BB11_74;
$L__BB11_3:
	and.b64  	%rd18, %rd16, 15;
	setp.ne.s64 	%p2, %rd18, 0;
	@%p2 bra 	$L__BB11_38;
	setp.gt.s32 	%p49, %r67, 4095;
	@%p49 bra 	$L__BB11_22;
	mov.u32 	%r1, %tid.x;
	setp.ge.s32 	%p66, %r1, %r67;
	mov.f32 	%f397, 0f00000000;
	mov.u32 	%r384, %r1;
	@%p66 bra 	$L__BB11_7;
	mul.wide.u32 	%rd113, %r1, 4;
	add.s64 	%rd112, %rd16, %rd113;
	// begin inline asm
	ld.global.nc.u32 %r300, [%rd112];
	// end inline asm
	mov.b32 	%f397, %r300;
	add.s32 	%r384, %r1, 256;
$L__BB11_7:
	setp.ge.s32 	%p67, %r384, %r67;
	@%p67 bra 	$L__BB11_13;
	not.b32 	%r301, %r384;
	add.s32 	%r4, %r67, %r301;
	and.b32  	%r302, %r4, 768;
	setp.eq.s32 	%p68, %r302, 768;
	@%p68 bra 	$L__BB11_11;
	mul.wide.u32 	%rd114, %r384, 4;
	add.s64 	%rd121, %rd16, %rd114;
	shr.u32 	%r303, %r4, 8;
	add.s32 	%r304, %r303, 1;
	and.b32  	%r305, %r304, 3;
	neg.s32 	%r382, %r305;
$L__BB11_10:
	.pragma "nounroll";
	// begin inline asm
	ld.global.nc.u32 %r306, [%rd121];
	// end inline asm
	mov.b32 	%f323, %r306;
	add.f32 	%f397, %f397, %f323;
	add.s32 	%r384, %r384, 256;
	add.s64 	%rd121, %rd121, 1024;
	add.s32 	%r382, %r382, 1;
	setp.ne.s32 	%p69, %r382, 0;
	@%p69 bra 	$L__BB11_10;
$L__BB11_11:
	setp.lt.u32 	%p70, %r4, 768;
	@%p70 bra 	$L__BB11_13;
$L__BB11_12:
	mul.wide.s32 	%rd120, %r384, 4;
	add.s64 	%rd116, %rd16, %rd120;
	// begin inline asm
	ld.global.nc.u32 %r307, [%rd116];
	// end inline asm
	mov.b32 	%f324, %r307;
	add.f32 	%f325, %f397, %f324;
	add.s64 	%rd117, %rd116, 1024;
	// begin inline asm
	ld.global.nc.u32 %r308, [%rd117];
	// end inline asm
	mov.b32 	%f326, %r308;
	add.f32 	%f327, %f325, %f326;
	add.s64 	%rd118, %rd116, 2048;
	// begin inline asm
	ld.global.nc.u32 %r309, [%rd118];
	// end inline asm
	mov.b32 	%f328, %r309;
	add.f32 	%f329, %f327, %f328;
	add.s64 	%rd119, %rd116, 3072;
	// begin inline asm
	ld.global.nc.u32 %r310, [%rd119];
	// end inline asm
	mov.b32 	%f330, %r310;
	add.f32 	%f397, %f329, %f330;
	add.s32 	%r384, %r384, 1024;
	setp.lt.s32 	%p71, %r384, %r67;
	@%p71 bra 	$L__BB11_12;
$L__BB11_13:
	setp.lt.s32 	%p72, %r67, 256;
	@%p72 bra 	$L__BB11_18;
	// begin inline asm
	mov.u32 %r349, %laneid;
	// end inline asm
	mov.b32 	%r351, %f397;
	mov.b32 	%r352, 1;
	mov.b32 	%r373, 31;
	mov.b32 	%r374, -1;
	// begin inline asm
	shfl.sync.down.b32 %r350, %r351, %r352, %r373, %r374;
	// end inline asm
	setp.gt.s32 	%p88, %r349, 30;
	mov.b32 	%f365, %r350;
	add.f32 	%f366, %f397, %f365;
	selp.f32 	%f367, %f397, %f366, %p88;
	mov.b32 	%r356, %f367;
	mov.b32 	%r357, 2;
	// begin inline asm
	shfl.sync.down.b32 %r355, %r356, %r357, %r373, %r374;
	// end inline asm
	setp.gt.s32 	%p89, %r349, 29;
	mov.b32 	%f368, %r355;
	add.f32 	%f369, %f367, %f368;
	selp.f32 	%f370, %f367, %f369, %p89;
	mov.b32 	%r361, %f370;
	mov.b32 	%r362, 4;
	// begin inline asm
	shfl.sync.down.b32 %r360, %r361, %r362, %r373, %r374;
	// end inline asm
	setp.gt.s32 	%p90, %r349, 27;
	mov.b32 	%f371, %r360;
	add.f32 	%f372, %f370, %f371;
	selp.f32 	%f373, %f370, %f372, %p90;
	mov.b32 	%r366, %f373;
	mov.b32 	%r367, 8;
	// begin inline asm
	shfl.sync.down.b32 %r365, %r366, %r367, %r373, %r374;
	// end inline asm
	setp.gt.s32 	%p91, %r349, 23;
	mov.b32 	%f374, %r365;
	add.f32 	%f375, %f373, %f374;
	selp.f32 	%f376, %f373, %f375, %p91;
	mov.b32 	%r371, %f376;
	mov.b32 	%r372, 16;
	// begin inline asm
	shfl.sync.down.b32 %r370, %r371, %r372, %r373, %r374;
	// end inline asm
	setp.gt.s32 	%p92, %r349, 15;
	mov.b32 	%f377, %r370;
	add.f32 	%f10, %f376, %f377;
	selp.f32 	%f418, %f376, %f10, %p92;
	setp.ne.s32 	%p93, %r349, 0;
	@%p93 bra 	$L__BB11_16;
	shr.u32 	%r375, %r1, 3;
	and.b32  	%r376, %r375, 124;
	mov.u32 	%r377, _ZZN3cub18CUB_300001_SM_10006detail6reduce28DeviceReduceSingleTileKernelINS2_10policy_hubIfyN4cuda3std3__44plusIfEEE10Policy1000EPfSC_iS9_ffNS7_10__identityEEEvT0_T1_T2_T3_T4_T6_E12temp_storage;
	add.s32 	%r378, %r377, %r376;
	st.shared.f32 	[%r378+8], %f10;
$L__BB11_16:
	bar.sync 	0;
	setp.ne.s32 	%p94, %r1, 0;
	@%p94 bra 	$L__BB11_72;
	ld.shared.f32 	%f378, [_ZZN3cub18CUB_300001_SM_10006detail6reduce28DeviceReduceSingleTileKernelINS2_10policy_hubIfyN4cuda3std3__44plusIfEEE10Policy1000EPfSC_iS9_ffNS7_10__identityEEEvT0_T1_T2_T3_T4_T6_E12temp_storage+12];
	add.f32 	%f379, %f418, %f378;
	ld.shared.f32 	%f380, [_ZZN3cub18CUB_300001_SM_10006detail6reduce28DeviceReduceSingleTileKernelINS2_10policy_hubIfyN4cuda3std3__44plusIfEEE10Policy1000EPfSC_iS9_ffNS7_10__identityEEEvT0_T1_T2_T3_T4_T6_E12temp_storage+16];
	add.f32 	%f381, %f379, %f380;
	ld.shared.f32 	%f382, [_ZZN3cub18CUB_300001_SM_10006detail6reduce28DeviceReduceSingleTileKernelINS2_10policy_hubIfyN4cuda3std3__44plusIfEEE10Policy1000EPfSC_iS9_ffNS7_10__identityEEEvT0_T1_T2_T3_T4_T6_E12temp_storage+20];
	add.f32 	%f383, %f381, %f382;
	ld.shared.f32 	%f384, [_ZZN3cub18CUB_300001_SM_10006detail6reduce28DeviceReduceSingleTileKernelINS2_10policy_hubIfyN4cuda3std3__44plusIfEEE10Policy1000EPfSC_iS9_ffNS7_10__identityEEEvT0_T1_T2_T3_T4_T6_E12temp_storage+24];
	add.f32 	%f385, %f383, %f384;
	ld.shared.f32 	%f386, [_ZZN3cub18CUB_300001_SM_10006detail6reduce28DeviceReduceSingleTileKernelINS2_10policy_hubIfyN4cuda3std3__44plusIfEEE10Policy1000EPfSC_iS9_ffNS7_10__identityEEEvT0_T1_T2_T3_T4_T6_E12temp_storage+28];
	add.f32 	%f387, %f385, %f386;
	ld.shared.f32 	%f388, [_ZZN3cub18CUB_300001_SM_10006detail6reduce28DeviceReduceSingleTileKernelINS2_10policy_hubIfyN4cuda3std3__44plusIfEEE10Policy1000EPfSC_iS9_ffNS7_10__identityEEEvT0_T1_T2_T3_T4_T6_E12temp_storage+32];
	add.f32 	%f389, %f387, %f388;
	ld.shared.f32 	%f390, [_ZZN3cub18CUB_300001_SM_10006detail6reduce28DeviceReduceSingleTileKernelINS2_10policy_hubIfyN4cuda3std3__44plusIfEEE10Policy1000EPfSC_iS9_ffNS7_10__identityEEEvT0_T1_T2_T3_T4_T6_E12temp_storage+36];
	add.f32 	%f418, %f389, %f390;
	bra.uni 	$L__BB11_72;
$L__BB11_18:
	// begin inline asm
	mov.u32 %r311, %laneid;
	// end inline asm
	and.b32  	%r337, %r1, 992;
	add.s32 	%r338, %r337, 32;
	setp.gt.s32 	%p73, %r338, %r67;
	not.b32 	%r339, %r337;
	add.s32 	%r340, %r67, %r339;
	selp.b32 	%r335, %r340, 31, %p73;
	mov.b32 	%r313, %f397;
	mov.b32 	%r314, 1;
	mov.b32 	%r336, -1;
	// begin inline asm
	shfl.sync.down.b32 %r312, %r313, %r314, %r335, %r336;
	// end inline asm
	setp.lt.s32 	%p74, %r311, %r335;
	mov.b32 	%f331, %r312;
	add.f32 	%f332, %f397, %f331;
	selp.f32 	%f333, %f332, %f397, %p74;
	mov.b32 	%r318, %f333;
	mov.b32 	%r319, 2;
	// begin inline asm
	shfl.sync.down.b32 %r317, %r318, %r319, %r335, %r336;
	// end inline asm
	add.s32 	%r341, %r311, 2;
	setp.gt.s32 	%p75, %r341, %r335;
	mov.b32 	%f334, %r317;
	add.f32 	%f335, %f333, %f334;
	selp.f32 	%f336, %f333, %f335, %p75;
	mov.b32 	%r323, %f336;
	mov.b32 	%r324, 4;
	// begin inline asm
	shfl.sync.down.b32 %r322, %r323, %r324, %r335, %r336;
	// end inline asm
	add.s32 	%r342, %r311, 4;
	setp.gt.s32 	%p76, %r342, %r335;
	mov.b32 	%f337, %r322;
	add.f32 	%f338, %f336, %f337;
	selp.f32 	%f339, %f336, %f338, %p76;
	mov.b32 	%r328, %f339;
	mov.b32 	%r329, 8;
	// begin inline asm
	shfl.sync.down.b32 %r327, %r328, %r329, %r335, %r336;
	// end inline asm
	add.s32 	%r343, %r311, 8;
	setp.gt.s32 	%p77, %r343, %r335;
	mov.b32 	%f340, %r327;
	add.f32 	%f341, %f339, %f340;
	selp.f32 	%f342, %f339, %f341, %p77;
	mov.b32 	%r333, %f342;
	mov.b32 	%r334, 16;
	// begin inline asm
	shfl.sync.down.b32 %r332, %r333, %r334, %r335, %r336;
	// end inline asm
	add.s32 	%r344, %r311, 16;
	setp.gt.s32 	%p78, %r344, %r335;
	mov.b32 	%f343, %r332;
	add.f32 	%f344, %f342, %f343;
	selp.f32 	%f418, %f342, %f344, %p78;
	setp.ne.s32 	%p79, %r311, 0;
	@%p79 bra 	$L__BB11_20;
	shr.u32 	%r345, %r1, 3;
	and.b32  	%r346, %r345, 124;
	mov.u32 	%r347, _ZZN3cub18CUB_300001_SM_10006detail6reduce28DeviceReduceSingleTileKernelINS2_10policy_hubIfyN4cuda3std3__44plusIfEEE10Policy1000EPfSC_iS9_ffNS7_10__identityEEEvT0_T1_T2_T3_T4_T6_E12temp_storage;
	add.s32 	%r348, %r347, %r346;
	st.shared.f32 	[%r348+8], %f418;
$L__BB11_20:
	bar.sync 	0;
	setp.ne.s32 	%p80, %r1, 0;
	@%p80 bra 	$L__BB11_72;
	setp.gt.s32 	%p81, %r67, 32;
	ld.shared.f32 	%f345, [_ZZN3cub18CUB_300001_SM_10006detail6reduce28DeviceReduceSingleTileKernelINS2_10policy_hubIfyN4cuda3std3__44plusIfEEE10Policy1000EPfSC_iS9_ffNS7_10__identityEEEvT0_T1_T2_T3_T4_T6_E12temp_storage+12];
	add.f32 	%f346, %f418, %f345;
	selp.f32 	%f347, %f346, %f418, %p81;
	setp.gt.s32 	%p82, %r67, 64;
	ld.shared.f32 	%f348, [_ZZN3cub18CUB_300001_SM_10006detail6reduce28DeviceReduceSingleTileKernelINS2_10policy_hubIfyN4cuda3std3__44plusIfEEE10Policy1000EPfSC_iS9_ffNS7_10__identityEEEvT0_T1_T2_T3_T4_T6_E12temp_storage+16];
	add.f32 	%f349, %f348, %f347;
	selp.f32 	%f350, %f349, %f347, %p82;
	setp.gt.s32 	%p83, %r67, 96;
	ld.shared.f32 	%f351, [_ZZN3cub18CUB_300001_SM_10006detail6reduce28DeviceReduceSingleTileKernelINS2_10policy_hubIfyN4cuda3std3__44plusIfEEE10Policy1000EPfSC_iS9_ffNS7_10__identityEEEvT0_T1_T2_T3_T4_T6_E12temp_storage+20];
	add.f32 	%f352, %f351, %f350;
	selp.f32 	%f353, %f352, %f350, %p83;
	setp.gt.s32 	%p84, %r67, 128;
	ld.shared.f32 	%f354, [_ZZN3cub18CUB_300001_SM_10006detail6reduce28DeviceReduceSingleTileKernelINS2_10policy_hubIfyN4cuda3std3__44plusIfEEE10Policy1000EPfSC_iS9_ffNS7_10__identityEEEvT0_T1_T2_T3_T4_T6_E12temp_storage+24];
	add.f32 	%f355, %f354, %f353;
	selp.f32 	%f356, %f355, %f353, %p84;
	setp.gt.s32 	%p85, %r67, 160;
	ld.shared.f32 	%f357, [_ZZN3cub18CUB_300001_SM_10006detail6reduce28DeviceReduceSingleTileKernelINS2_10policy_hubIfyN4cuda3std3__44plusIfEEE10Policy1000EPfSC_iS9_ffNS7_10__identityEEEvT0_T1_T2_T3_T4_T6_E12temp_storage+28];
	add.f32 	%f358, %f357, %f356;
	selp.f32 	%f359, %f358, %f356, %p85;
	setp.gt.s32 	%p86, %r67, 192;
	ld.shared.f32 	%f360, [_ZZN3cub18CUB_300001_SM_10006detail6reduce28DeviceReduceSingleTileKernelINS2_10policy_hubIfyN4cuda3std3__44plusIfEEE10Policy1000EPfSC_iS9_ffNS7_10__identityEEEvT0_T1_T2_T3_T4_T6_E12temp_storage+32];
	add.f32 	%f361, %f360, %f359;
	selp.f32 	%f362, %f361, %f359, %p86;
	setp.gt.s32 	%p87, %r67, 224;
	ld.shared.f32 	%f363, [_ZZN3cub18CUB_300001_SM_10006detail6reduce28DeviceReduceSingleTileKernelINS2_10policy_hubIfyN4cuda3std3__44plusIfEEE10Policy1000EPfSC_iS9_ffNS7_10__identityEEEvT0_T1_T2_T3_T4_T6_E12temp_storage+36];
	add.f32 	%f364, %f363, %f362;
	selp.f32 	%f418, %f364, %f362, %p87;
	bra.uni 	$L__BB11_72;
$L__BB11_22:
	mov.u32 	%r13, %tid.x;
	shl.b32 	%r224, %r13, 2;
	mul.wide.u32 	%rd86, %r224, 4;
	add.s64 	%rd76, %rd16, %rd86;
	// begin inline asm
	ld.global.nc.v2.u64 {%rd74, %rd75}, [%rd76];
	// end inline asm
	mov.b64 	{%r225, %r226}, %rd75;
	mov.b64 	{%r227, %r228}, %rd74;
	mov.b32 	%f225, %r228;
	mov.b32 	%f226, %r227;
	mov.b32 	%f227, %r226;
	mov.b32 	%f228, %r225;
	add.s64 	%rd79, %rd76, 4096;
	// begin inline asm
	ld.global.nc.v2.u64 {%rd77, %rd78}, [%rd79];
	// end inline asm
	mov.b64 	{%r229, %r230}, %rd78;
	mov.b64 	{%r231, %r232}, %rd77;
	mov.b32 	%f229, %r232;
	mov.b32 	%f230, %r231;
	mov.b32 	%f231, %r230;
	mov.b32 	%f232, %r229;
	add.s64 	%rd82, %rd76, 8192;
	// begin inline asm
	ld.global.nc.v2.u64 {%rd80, %rd81}, [%rd82];
	// end inline asm
	mov.b64 	{%r233, %r234}, %rd81;
	mov.b64 	{%r235, %r236}, %rd80;
	mov.b32 	%f233, %r236;
	mov.b32 	%f234, %r235;
	mov.b32 	%f235, %r234;
	mov.b32 	%f236, %r233;
	add.s64 	%rd85, %rd76, 12288;
	// begin inline asm
	ld.global.nc.v2.u64 {%rd83, %rd84}, [%rd85];
	// end inline asm
	mov.b64 	{%r237, %r238}, %rd84;
	mov.b64 	{%r239, %r240}, %rd83;
	mov.b32 	%f237, %r240;
	mov.b32 	%f238, %r239;
	mov.b32 	%f239, %r238;
	mov.b32 	%f240, %r237;
	add.f32 	%f241, %f226, %f225;
	add.f32 	%f242, %f228, %f227;
	add.f32 	%f243, %f230, %f229;
	add.f32 	%f244, %f232, %f231;
	add.f32 	%f245, %f234, %f233;
	add.f32 	%f246, %f236, %f235;
	add.f32 	%f247, %f238, %f237;
	add.f32 	%f248, %f240, %f239;
	add.f32 	%f249, %f241, %f242;
	add.f32 	%f250, %f243, %f244;
	add.f32 	%f251, %f245, %f246;
	add.f32 	%f252, %f247, %f248;
	add.f32 	%f253, %f249, %f250;
	add.f32 	%f254, %f251, %f252;
	add.f32 	%f404, %f253, %f254;
	setp.lt.u32 	%p50, %r67, 8192;
	mov.b32 	%r387, 4096;
	@%p50 bra 	$L__BB11_26;
	add.s32 	%r14, %r67, -4096;
	mov.b32 	%r387, 4096;
$L__BB11_24:
	mul.wide.s32 	%rd99, %r387, 4;
	add.s64 	%rd89, %rd76, %rd99;
	// begin inline asm
	ld.global.nc.v2.u64 {%rd87, %rd88}, [%rd89];
	// end inline asm
	mov.b64 	{%r242, %r243}, %rd88;
	mov.b64 	{%r244, %r245}, %rd87;
	mov.b32 	%f255, %r245;
	mov.b32 	%f256, %r244;
	mov.b32 	%f257, %r243;
	mov.b32 	%f258, %r242;
	add.s64 	%rd92, %rd89, 4096;
	// begin inline asm
	ld.global.nc.v2.u64 {%rd90, %rd91}, [%rd92];
	// end inline asm
	mov.b64 	{%r246, %r247}, %rd91;
	mov.b64 	{%r248, %r249}, %rd90;
	mov.b32 	%f259, %r249;
	mov.b32 	%f260, %r248;
	mov.b32 	%f261, %r247;
	mov.b32 	%f262, %r246;
	add.s64 	%rd95, %rd89, 8192;
	// begin inline asm
	ld.global.nc.v2.u64 {%rd93, %rd94}, [%rd95];
	// end inline asm
	mov.b64 	{%r250, %r251}, %rd94;
	mov.b64 	{%r252, %r253}, %rd93;
	mov.b32 	%f263, %r253;
	mov.b32 	%f264, %r252;
	mov.b32 	%f265, %r251;
	mov.b32 	%f266, %r250;
	add.s64 	%rd98, %rd89, 12288;
	// begin inline asm
	ld.global.nc.v2.u64 {%rd96, %rd97}, [%rd98];
	// end inline asm
	mov.b64 	{%r254, %r255}, %rd97;
	mov.b64 	{%r256, %r257}, %rd96;
	mov.b32 	%f267, %r257;
	mov.b32 	%f268, %r256;
	mov.b32 	%f269, %r255;
	mov.b32 	%f270, %r254;
	add.f32 	%f271, %f404, %f256;
	add.f32 	%f272, %f255, %f258;
	add.f32 	%f273, %f257, %f260;
	add.f32 	%f274, %f259, %f262;
	add.f32 	%f275, %f261, %f264;
	add.f32 	%f276, %f263, %f266;
	add.f32 	%f277, %f265, %f268;
	add.f32 	%f278, %f267, %f270;
	add.f32 	%f279, %f271, %f272;
	add.f32 	%f280, %f273, %f274;
	add.f32 	%f281, %f275, %f276;
	add.f32 	%f282, %f277, %f278;
	add.f32 	%f283, %f279, %f280;
	add.f32 	%f284, %f281, %f282;
	add.f32 	%f285, %f283, %f284;
	add.f32 	%f404, %f285, %f269;
	sub.s32 	%r258, %r67, %r387;
	setp.lt.s32 	%p51, %r258, 4096;
	@%p51 bra 	$L__BB11_34;
	add.s32 	%r387, %r387, 4096;
	setp.le.s32 	%p52, %r387, %r14;
	@%p52 bra 	$L__BB11_24;
$L__BB11_26:
	setp.le.s32 	%p53, %r67, %r387;
	@%p53 bra 	$L__BB11_34;
	sub.s32 	%r18, %r67, %r387;
	setp.ge.s32 	%p54, %r13, %r18;
	@%p54 bra 	$L__BB11_34;
	not.b32 	%r259, %r13;
	add.s32 	%r260, %r67, %r259;
	sub.s32 	%r19, %r260, %r387;
	and.b32  	%r261, %r19, 768;
	setp.eq.s32 	%p55, %r261, 768;
	mov.u32 	%r391, %r13;
	@%p55 bra 	$L__BB11_31;
	add.s32 	%r389, %r13, %r387;
	shr.u32 	%r262, %r19, 8;
	add.s32 	%r263, %r262, 1;
	and.b32  	%r264, %r263, 3;
	neg.s32 	%r388, %r264;
	mov.u32 	%r391, %r13;
$L__BB11_30:
	.pragma "nounroll";
	mul.wide.u32 	%rd101, %r389, 4;
	add.s64 	%rd100, %rd16, %rd101;
	// begin inline asm
	ld.global.nc.u32 %r265, [%rd100];
	// end inline asm
	mov.b32 	%f287, %r265;
	add.f32 	%f404, %f404, %f287;
	add.s32 	%r391, %r391, 256;
	add.s32 	%r389, %r389, 256;
	add.s32 	%r388, %r388, 1;
	setp.ne.s32 	%p56, %r388, 0;
	@%p56 bra 	$L__BB11_30;
$L__BB11_31:
	setp.lt.u32 	%p57, %r19, 768;
	@%p57 bra 	$L__BB11_34;
	cvt.u64.u32 	%rd102, %r391;
	cvt.u64.u32 	%rd103, %r387;
	add.s64 	%rd104, %rd102, %rd103;
	shl.b64 	%rd105, %rd104, 2;
	add.s64 	%rd106, %rd105, %rd16;
	add.s64 	%rd122, %rd106, 2048;
	add.s32 	%r392, %r391, %r387;
$L__BB11_33:
	mul.wide.u32 	%rd111, %r392, 4;
	add.s64 	%rd107, %rd16, %rd111;
	// begin inline asm
	ld.global.nc.u32 %r266, [%rd107];
	// end inline asm
	mov.b32 	%f288, %r266;
	add.f32 	%f289, %f404, %f288;
	add.s64 	%rd108, %rd122, -1024;
	// begin inline asm
	ld.global.nc.u32 %r267, [%rd108];
	// end inline asm
	mov.b32 	%f290, %r267;
	add.f32 	%f291, %f289, %f290;
	// begin inline asm
	ld.global.nc.u32 %r268, [%rd122];
	// end inline asm
	mov.b32 	%f292, %r268;
	add.f32 	%f293, %f291, %f292;
	add.s64 	%rd110, %rd122, 1024;
	// begin inline asm
	ld.global.nc.u32 %r269, [%rd110];
	// end inline asm
	mov.b32 	%f294, %r269;
	add.f32 	%f404, %f293, %f294;
	add.s32 	%r391, %r391, 1024;
	add.s64 	%rd122, %rd122, 4096;
	add.s32 	%r392, %r392, 1024;
	setp.lt.s32 	%p58, %r391, %r18;
	@%p58 bra 	$L__BB11_33;
$L__BB11_34:
	// begin inline asm
	mov.u32 %r270, %laneid;
	// end inline asm
	mov.b32 	%r272, %f404;
	mov.b32 	%r273, 1;
	mov.b32 	%r294, 31;
	mov.b32 	%r295, -1;
	// begin inline asm
	shfl.sync.down.b32 %r271, %r272, %r273, %r294, %r295;
	// end inline asm
	setp.gt.s32 	%p59, %r270, 30;
	mov.b32 	%f295, %r271;
	add.f32 	%f296, %f404, %f295;
	selp.f32 	%f297, %f404, %f296, %p59;
	mov.b32 	%r277, %f297;
	mov.b32 	%r278, 2;
	// begin inline asm
	shfl.sync.down.b32 %r276, %r277, %r278, %r294, %r295;
	// end inline asm
	setp.gt.s32 	%p60, %r270, 29;
	mov.b32 	%f298, %r276;
	add.f32 	%f299, %f297, %f298;
	selp.f32 	%f300, %f297, %f299, %p60;
	mov.b32 	%r282, %f300;
	mov.b32 	%r283, 4;
	// begin inline asm
	shfl.sync.down.b32 %r281, %r282, %r283, %r294, %r295;
	// end inline asm
	setp.gt.s32 	%p61, %r270, 27;
	mov.b32 	%f301, %r281;
	add.f32 	%f302, %f300, %f301;
	selp.f32 	%f303, %f300, %f302, %p61;
	mov.b32 	%r287, %f303;
	mov.b32 	%r288, 8;
	// begin inline asm
	shfl.sync.down.b32 %r286, %r287, %r288, %r294, %r295;
	// end inline asm
	setp.gt.s32 	%p62, %r270, 23;
	mov.b32 	%f304, %r286;
	add.f32 	%f305, %f303, %f304;
	selp.f32 	%f306, %f303, %f305, %p62;
	mov.b32 	%r292, %f306;
	mov.b32 	%r293, 16;
	// begin inline asm
	shfl.sync.down.b32 %r291, %r292, %r293, %r294, %r295;
	// end inline asm
	setp.gt.s32 	%p63, %r270, 15;
	mov.b32 	%f307, %r291;
	add.f32 	%f26, %f306, %f307;
	selp.f32 	%f418, %f306, %f26, %p63;
	setp.ne.s32 	%p64, %r270, 0;
	@%p64 bra 	$L__BB11_36;
	shr.u32 	%r296, %r13, 3;
	and.b32  	%r297, %r296, 124;
	mov.u32 	%r298, _ZZN3cub18CUB_300001_SM_10006detail6reduce28DeviceReduceSingleTileKernelINS2_10policy_hubIfyN4cuda3std3__44plusIfEEE10Policy1000EPfSC_iS9_ffNS7_10__identityEEEvT0_T1_T2_T3_T4_T6_E12temp_storage;
	add.s32 	%r299, %r298, %r297;
	st.shared.f32 	[%r299+8], %f26;
$L__BB11_36:
	bar.sync 	0;
	setp.ne.s32 	%p65, %r13, 0;
	@%p65 bra 	$L__BB11_72;
	ld.shared.f32 	%f308, [_ZZN3cub18CUB_300001_SM_10006detail6reduce28DeviceReduceSingleTileKernelINS2_10policy_hubIfyN4cuda3std3__44plusIfEEE10Policy1000EPfSC_iS9_ffNS7_10__identityEEEvT0_T1_T2_T3_T4_T6_E12temp_storage+12];
	add.f32 	%f309, %f418, %f308;
	ld.shared.f32 	%f310, [_ZZN3cub18CUB_300001_SM_10006detail6reduce28DeviceReduceSingleTileKernelINS2_10policy_hubIfyN4cuda3std3__44plusIfEEE10Policy1000EPfSC_iS9_ffNS7_10__identityEEEvT0_T1_T2_T3_T4_T6_E12temp_storage+16];
	add.f32 	%f311, %f309, %f310;
	ld.shared.f32 	%f312, [_ZZN3cub18CUB_300001_SM_10006detail6reduce28DeviceReduceSingleTileKernelINS2_10policy_hubIfyN4cuda3std3__44plusIfEEE10Policy1000EPfSC_iS9_ffNS7_10__identityEEEvT0_T1_T2_T3_T4_T6_E12temp_storage+20];
	add.f32 	%f313, %f311, %f312;
	ld.shared.f32 	%f314, [_ZZN3cub18CUB_300001_SM_10006detail6reduce28DeviceReduceSingleTileKernelINS2_10policy_hubIfyN4cuda3std3__44plusIfEEE10Policy1000EPfSC_iS9_ffNS7_10__identityEEEvT0_T1_T2_T3_T4_T6_E12temp_storage+24];
	add.f32 	%f315, %f313, %f314;
	ld.shared.f32 	%f316, [_ZZN3cub18CUB_300001_SM_10006detail6reduce28DeviceReduceSingleTileKernelINS2_10policy_hubIfyN4cuda3std3__44plusIfEEE10Policy1000EPfSC_iS9_ffNS7_10__identityEEEvT0_T1_T2_T3_T4_T6_E12temp_storage+28];
	add.f32 	%f317, %f315, %f316;
	ld.shared.f32 	%f318, [_ZZN3cub18CUB_300001_SM_10006detail6reduce28DeviceReduceSingleTileKernelINS2_10policy_hubIfyN4cuda3std3__44plusIfEEE10Policy1000EPfSC_iS9_ffNS7_10__identityEEEvT0_T1_T2_T3_T4_T6_E12temp_storage+32];
	add.f32 	%f319, %f317, %f318;
	ld.shared.f32 	%f320, [_ZZN3cub18CUB_300001_SM_10006detail6reduce28DeviceReduceSingleTileKernelINS2_10policy_hubIfyN4cuda3std3__44plusIfEEE10Policy1000EPfSC_iS9_ffNS7_10__identityEEEvT0_T1_T2_T3_T4_T6_E12temp_storage+36];
	add.f32 	%f418, %f319, %f320;
	bra.uni 	$L__BB11_72;
$L__BB11_38:
	setp.gt.s32 	%p3, %r67, 4095;
	@%p3 bra 	$L__BB11_56;
	mov.u32 	%r34, %tid.x;
	setp.ge.s32 	%p20, %r34, %r67;
	mov.f32 	%f410, 0f00000000;
	mov.u32 	%r397, %r34;
	@%p20 bra 	$L__BB11_41;
	mul.wide.u32 	%rd66, %r34, 4;
	add.s64 	%rd65, %rd16, %rd66;
	// begin inline asm
	ld.global.nc.u32 %r144, [%rd65];
	// end inline asm
	mov.b32 	%f410, %r144;
	add.s32 	%r397, %r34, 256;
$L__BB11_41:
	setp.ge.s32 	%p21, %r397, %r67;
	@%p21 bra 	$L__BB11_47;
	not.b32 	%r145, %r397;
	add.s32 	%r37, %r67, %r145;
	and.b32  	%r146, %r37, 768;
	setp.eq.s32 	%p22, %r146, 768;
	@%p22 bra 	$L__BB11_45;
	mul.wide.u32 	%rd67, %r397, 4;
	add.s64 	%rd123, %rd16, %rd67;
	shr.u32 	%r147, %r37, 8;
	add.s32 	%r148, %r147, 1;
	and.b32  	%r149, %r148, 3;
	neg.s32 	%r395, %r149;
$L__BB11_44:
	.pragma "nounroll";
	// begin inline asm
	ld.global.nc.u32 %r150, [%rd123];
	// end inline asm
	mov.b32 	%f157, %r150;
	add.f32 	%f410, %f410, %f157;
	add.s32 	%r397, %r397, 256;
	add.s64 	%rd123, %rd123, 1024;
	add.s32 	%r395, %r395, 1;
	setp.ne.s32 	%p23, %r395, 0;
	@%p23 bra 	$L__BB11_44;
$L__BB11_45:
	setp.lt.u32 	%p24, %r37, 768;
	@%p24 bra 	$L__BB11_47;
$L__BB11_46:
	mul.wide.s32 	%rd73, %r397, 4;
	add.s64 	%rd69, %rd16, %rd73;
	// begin inline asm
	ld.global.nc.u32 %r151, [%rd69];
	// end inline asm
	mov.b32 	%f158, %r151;
	add.f32 	%f159, %f410, %f158;
	add.s64 	%rd70, %rd69, 1024;
	// begin inline asm
	ld.global.nc.u32 %r152, [%rd70];
	// end inline asm
	mov.b32 	%f160, %r152;
	add.f32 	%f161, %f159, %f160;
	add.s64 	%rd71, %rd69, 2048;
	// begin inline asm
	ld.global.nc.u32 %r153, [%rd71];
	// end inline asm
	mov.b32 	%f162, %r153;
	add.f32 	%f163, %f161, %f162;
	add.s64 	%rd72, %rd69, 3072;
	// begin inline asm
	ld.global.nc.u32 %r154, [%rd72];
	// end inline asm
	mov.b32 	%f164, %r154;
	add.f32 	%f410, %f163, %f164;
	add.s32 	%r397, %r397, 1024;
	setp.lt.s32 	%p25, %r397, %r67;
	@%p25 bra 	$L__BB11_46;
$L__BB11_47:
	setp.lt.s32 	%p26, %r67, 256;
	@%p26 bra 	$L__BB11_52;
	// begin inline asm
	mov.u32 %r193, %laneid;
	// end inline asm
	mov.b32 	%r195, %f410;
	mov.b32 	%r196, 1;
	mov.b32 	%r217, 31;
	mov.b32 	%r218, -1;
	// begin inline asm
	shfl.sync.down.b32 %r194, %r195, %r196, %r217, %r218;
	// end inline asm
	setp.gt.s32 	%p42, %r193, 30;
	mov.b32 	%f199, %r194;
	add.f32 	%f200, %f410, %f199;
	selp.f32 	%f201, %f410, %f200, %p42;
	mov.b32 	%r200, %f201;
	mov.b32 	%r201, 2;
	// begin inline asm
	shfl.sync.down.b32 %r199, %r200, %r201, %r217, %r218;
	// end inline asm
	setp.gt.s32 	%p43, %r193, 29;
	mov.b32 	%f202, %r199;
	add.f32 	%f203, %f201, %f202;
	selp.f32 	%f204, %f201, %f203, %p43;
	mov.b32 	%r205, %f204;
	mov.b32 	%r206, 4;
	// begin inline asm
	shfl.sync.down.b32 %r204, %r205, %r206, %r217, %r218;
	// end inline asm
	setp.gt.s32 	%p44, %r193, 27;
	mov.b32 	%f205, %r204;
	add.f32 	%f206, %f204, %f205;
	selp.f32 	%f207, %f204, %f206, %p44;
	mov.b32 	%r210, %f207;
	mov.b32 	%r211, 8;
	// begin inline asm
	shfl.sync.down.b32 %r209, %r210, %r211, %r217, %r218;
	// end inline asm
	setp.gt.s32 	%p45, %r193, 23;
	mov.b32 	%f208, %r209;
	add.f32 	%f209, %f207, %f208;
	selp.f32 	%f210, %f207, %f209, %p45;
	mov.b32 	%r215, %f210;
	mov.b32 	%r216, 16;
	// begin inline asm
	shfl.sync.down.b32 %r214, %r215, %r216, %r217, %r218;
	// end inline asm
	setp.gt.s32 	%p46, %r193, 15;
	mov.b32 	%f211, %r214;
	add.f32 	%f38, %f210, %f211;
	selp.f32 	%f418, %f210, %f38, %p46;
	setp.ne.s32 	%p47, %r193, 0;
	@%p47 bra 	$L__BB11_50;
	shr.u32 	%r219, %r34, 3;
	and.b32  	%r220, %r219, 124;
	mov.u32 	%r221, _ZZN3cub18CUB_300001_SM_10006detail6reduce28DeviceReduceSingleTileKernelINS2_10policy_hubIfyN4cuda3std3__44plusIfEEE10Policy1000EPfSC_iS9_ffNS7_10__identityEEEvT0_T1_T2_T3_T4_T6_E12temp_storage;
	add.s32 	%r222, %r221, %r220;
	st.shared.f32 	[%r222+8], %f38;
$L__BB11_50:
	bar.sync 	0;
	setp.ne.s32 	%p48, %r34, 0;
	@%p48 bra 	$L__BB11_72;
	ld.shared.f32 	%f212, [_ZZN3cub18CUB_300001_SM_10006detail6reduce28DeviceReduceSingleTileKernelINS2_10policy_hubIfyN4cuda3std3__44plusIfEEE10Policy1000EPfSC_iS9_ffNS7_10__identityEEEvT0_T1_T2_T3_T4_T6_E12temp_storage+12];
	add.f32 	%f213, %f418, %f212;
	ld.shared.f32 	%f214, [_ZZN3cub18CUB_300001_SM_10006detail6reduce28DeviceReduceSingleTileKernelINS2_10policy_hubIfyN4cuda3std3__44plusIfEEE10Policy1000EPfSC_iS9_ffNS7_10__identityEEEvT0_T1_T2_T3_T4_T6_E12temp_storage+16];
	add.f32 	%f215, %f213, %f214;
	ld.shared.f32 	%f216, [_ZZN3cub18CUB_300001_SM_10006detail6reduce28DeviceReduceSingleTileKernelINS2_10policy_hubIfyN4cuda3std3__44plusIfEEE10Policy1000EPfSC_iS9_ffNS7_10__identityEEEvT0_T1_T2_T3_T4_T6_E12temp_storage+20];
	add.f32 	%f217, %f215, %f216;
	ld.shared.f32 	%f218, [_ZZN3cub18CUB_300001_SM_10006detail6reduce28DeviceReduceSingleTileKernelINS2_10policy_hubIfyN4cuda3std3__44plusIfEEE10Policy1000EPfSC_iS9_ffNS7_10__identityEEEvT0_T1_T2_T3_T4_T6_E12temp_storage+24];
	add.f32 	%f219, %f217, %f218;
	ld.shared.f32 	%f220, [_ZZN3cub18CUB_300001_SM_10006detail6reduce28DeviceReduceSingleTileKernelINS2_10policy_hubIfyN4cuda3std3__44plusIfEEE10Policy1000EPfSC_iS9_ffNS7_10__identityEEEvT0_T1_T2_T3_T4_T6_E12temp_storage+28];
	add.f32 	%f221, %f219, %f220;
	ld.shared.f32 	%f222, [_ZZN3cub18CUB_300001_SM_10006detail6reduce28DeviceReduceSingleTileKernelINS2_10policy_hubIfyN4cuda3std3__44plusIfEEE10Policy1000EPfSC_iS9_ffNS7_10__identityEEEvT0_T1_T2_T3_T4_T6_E12temp_storage+32];
	add.f32 	%f223, %f221, %f222;
	ld.shared.f32 	%f224, [_ZZN3cub18CUB_300001_SM_10006detail6reduce28DeviceReduceSingleTileKernelINS2_10policy_hubIfyN4cuda3std3__44plusIfEEE10Policy1000EPfSC_iS9_ffNS7_10__identityEEEvT0_T1_T2_T3_T4_T6_E12temp_storage+36];
	add.f32 	%f418, %f223, %f224;
	bra.uni 	$L__BB11_72;
$L__BB11_52:
	// begin inline asm
	mov.u32 %r155, %laneid;
	// end inline asm
	and.b32  	%r181, %r34, 992;
	add.s32 	%r182, %r181, 32;
	setp.gt.s32 	%p27, %r182, %r67;
	not.b32 	%r183, %r181;
	add.s32 	%r184, %r67, %r183;
	selp.b32 	%r179, %r184, 31, %p27;
	mov.b32 	%r157, %f410;
	mov.b32 	%r158, 1;
	mov.b32 	%r180, -1;
	// begin inline asm
	shfl.sync.down.b32 %r156, %r157, %r158, %r179, %r180;
	// end inline asm
	setp.lt.s32 	%p28, %r155, %r179;
	mov.b32 	%f165, %r156;
	add.f32 	%f166, %f410, %f165;
	selp.f32 	%f167, %f166, %f410, %p28;
	mov.b32 	%r162, %f167;
	mov.b32 	%r163, 2;
	// begin inline asm
	shfl.sync.down.b32 %r161, %r162, %r163, %r179, %r180;
	// end inline asm
	add.s32 	%r185, %r155, 2;
	setp.gt.s32 	%p29, %r185, %r179;
	mov.b32 	%f168, %r161;
	add.f32 	%f169, %f167, %f168;
	selp.f32 	%f170, %f167, %f169, %p29;
	mov.b32 	%r167, %f170;
	mov.b32 	%r168, 4;
	// begin inline asm
	shfl.sync.down.b32 %r166, %r167, %r168, %r179, %r180;
	// end inline asm
	add.s32 	%r186, %r155, 4;
	setp.gt.s32 	%p30, %r186, %r179;
	mov.b32 	%f171, %r166;
	add.f32 	%f172, %f170, %f171;
	selp.f32 	%f173, %f170, %f172, %p30;
	mov.b32 	%r172, %f173;
	mov.b32 	%r173, 8;
	// begin inline asm
	shfl.sync.down.b32 %r171, %r172, %r173, %r179, %r180;
	// end inline asm
	add.s32 	%r187, %r155, 8;
	setp.gt.s32 	%p31, %r187, %r179;
	mov.b32 	%f174, %r171;
	add.f32 	%f175, %f173, %f174;
	selp.f32 	%f176, %f173, %f175, %p31;
	mov.b32 	%r177, %f176;
	mov.b32 	%r178, 16;
	// begin inline asm
	shfl.sync.down.b32 %r176, %r177, %r178, %r179, %r180;
	// end inline asm
	add.s32 	%r188, %r155, 16;
	setp.gt.s32 	%p32, %r188, %r179;
	mov.b32 	%f177, %r176;
	add.f32 	%f178, %f176, %f177;
	selp.f32 	%f418, %f176, %f178, %p32;
	setp.ne.s32 	%p33, %r155, 0;
	@%p33 bra 	$L__BB11_54;
	shr.u32 	%r189, %r34, 3;
	and.b32  	%r190, %r189, 124;
	mov.u32 	%r191, _ZZN3cub18CUB_300001_SM_10006detail6reduce28DeviceReduceSingleTileKernelINS2_10policy_hubIfyN4cuda3std3__44plusIfEEE10Policy1000EPfSC_iS9_ffNS7_10__identityEEEvT0_T1_T2_T3_T4_T6_E12temp_storage;
	add.s32 	%r192, %r191, %r190;
	st.shared.f32 	[%r192+8], %f418;
$L__BB11_54:
	bar.sync 	0;
	setp.ne.s32 	%p34, %r34, 0;
	@%p34 bra 	$L__BB11_72;
	setp.gt.s32 	%p35, %r67, 32;
	ld.shared.f32 	%f179, [_ZZN3cub18CUB_300001_SM_10006detail6reduce28DeviceReduceSingleTileKernelINS2_10policy_hubIfyN4cuda3std3__44plusIfEEE10Policy1000EPfSC_iS9_ffNS7_10__identityEEEvT0_T1_T2_T3_T4_T6_E12temp_storage+12];
	add.f32 	%f180, %f418, %f179;
	selp.f32 	%f181, %f180, %f418, %p35;
	setp.gt.s32 	%p36, %r67, 64;
	ld.shared.f32 	%f182, [_ZZN3cub18CUB_300001_SM_10006detail6reduce28DeviceReduceSingleTileKernelINS2_10policy_hubIfyN4cuda3std3__44plusIfEEE10Policy1000EPfSC_iS9_ffNS7_10__identityEEEvT0_T1_T2_T3_T4_T6_E12temp_storage+16];
	add.f32 	%f183, %f182, %f181;
	selp.f32 	%f184, %f183, %f181, %p36;
	setp.gt.s32 	%p37, %r67, 96;
	ld.shared.f32 	%f185, [_ZZN3cub18CUB_300001_SM_10006detail6reduce28DeviceReduceSingleTileKernelINS2_10policy_hubIfyN4cuda3std3__44plusIfEEE10Policy1000EPfSC_iS9_ffNS7_10__identityEEEvT0_T1_T2_T3_T4_T6_E12temp_storage+20];
	add.f32 	%f186, %f185, %f184;
	selp.f32 	%f187, %f186, %f184, %p37;
	setp.gt.s32 	%p38, %r67, 128;
	ld.shared.f32 	%f188, [_ZZN3cub18CUB_300001_SM_10006detail6reduce28DeviceReduceSingleTileKernelINS2_10policy_hubIfyN4cuda3std3__44plusIfEEE10Policy1000EPfSC_iS9_ffNS7_10__identityEEEvT0_T1_T2_T3_T4_T6_E12temp_storage+24];
	add.f32 	%f189, %f188, %f187;
	selp.f32 	%f190, %f189, %f187, %p38;
	setp.gt.s32 	%p39, %r67, 160;
	ld.shared.f32 	%f191, [_ZZN3cub18CUB_300001_SM_10006detail6reduce28DeviceReduceSingleTileKernelINS2_10policy_hubIfyN4cuda3std3__44plusIfEEE10Policy1000EPfSC_iS9_ffNS7_10__identityEEEvT0_T1_T2_T3_T4_T6_E12temp_storage+28];
	add.f32 	%f192, %f191, %f190;
	selp.f32 	%f193, %f192, %f190, %p39;
	setp.gt.s32 	%p40, %r67, 192;
	ld.shared.f32 	%f194, [_ZZN3cub18CUB_300001_SM_10006detail6reduce28DeviceReduceSingleTileKernelINS2_10policy_hubIfyN4cuda3std3__44plusIfEEE10Policy1000EPfSC_iS9_ffNS7_10__identityEEEvT0_T1_T2_T3_T4_T6_E12temp_storage+32];
	add.f32 	%f195, %f194, %f193;
	selp.f32 	%f196, %f195, %f193, %p40;
	setp.gt.s32 	%p41, %r67, 224;
	ld.shared.f32 	%f197, [_ZZN3cub18CUB_300001_SM_10006detail6reduce28DeviceReduceSingleTileKernelINS2_10policy_hubIfyN4cuda3std3__44plusIfEEE10Policy1000EPfSC_iS9_ffNS7_10__identityEEEvT0_T1_T2_T3_T4_T6_E12temp_storage+36];
	add.f32 	%f198, %f197, %f196;
	selp.f32 	%f418, %f198, %f196, %p41;
	bra.uni 	$L__BB11_72;
$L__BB11_56:
	mov.u32 	%r46, %tid.x;
	mul.wide.u32 	%rd35, %r46, 4;
	add.s64 	%rd19, %rd16, %rd35;
	// begin inline asm
	ld.global.nc.u32 %r68, [%rd19];
	// end inline asm
	mov.b32 	%f59, %r68;
	add.s64 	%rd20, %rd19, 1024;
	// begin inline asm
	ld.global.nc.u32 %r69, [%rd20];
	// end inline asm
	mov.b32 	%f60, %r69;
	add.s64 	%rd21, %rd19, 2048;
	// begin inline asm
	ld.global.nc.u32 %r70, [%rd21];
	// end inline asm
	mov.b32 	%f61, %r70;
	add.s64 	%rd22, %rd19, 3072;
	// begin inline asm
	ld.global.nc.u32 %r71, [%rd22];
	// end inline asm
	mov.b32 	%f62, %r71;
	add.s64 	%rd23, %rd19, 4096;
	// begin inline asm
	ld.global.nc.u32 %r72, [%rd23];
	// end inline asm
	mov.b32 	%f63, %r72;
	add.s64 	%rd24, %rd19, 5120;
	// begin inline asm
	ld.global.nc.u32 %r73, [%rd24];
	// end inline asm
	mov.b32 	%f64, %r73;
	add.s64 	%rd25, %rd19, 6144;
	// begin inline asm
	ld.global.nc.u32 %r74, [%rd25];
	// end inline asm
	mov.b32 	%f65, %r74;
	add.s64 	%rd26, %rd19, 7168;
	// begin inline asm
	ld.global.nc.u32 %r75, [%rd26];
	// end inline asm
	mov.b32 	%f66, %r75;
	add.s64 	%rd27, %rd19, 8192;
	// begin inline asm
	ld.global.nc.u32 %r76, [%rd27];
	// end inline asm
	mov.b32 	%f67, %r76;
	add.s64 	%rd28, %rd19, 9216;
	// begin inline asm
	ld.global.nc.u32 %r77, [%rd28];
	// end inline asm
	mov.b32 	%f68, %r77;
	add.s64 	%rd29, %rd19, 10240;
	// begin inline asm
	ld.global.nc.u32 %r78, [%rd29];
	// end inline asm
	mov.b32 	%f69, %r78;
	add.s64 	%rd30, %rd19, 11264;
	// begin inline asm
	ld.global.nc.u32 %r79, [%rd30];
	// end inline asm
	mov.b32 	%f70, %r79;
	add.s64 	%rd31, %rd19, 12288;
	// begin inline asm
	ld.global.nc.u32 %r80, [%rd31];
	// end inline asm
	mov.b32 	%f71, %r80;
	add.s64 	%rd32, %rd19, 13312;
	// begin inline asm
	ld.global.nc.u32 %r81, [%rd32];
	// end inline asm
	mov.b32 	%f72, %r81;
	add.s64 	%rd33, %rd19, 14336;
	// begin inline asm
	ld.global.nc.u32 %r82, [%rd33];
	// end inline asm
	mov.b32 	%f73, %r82;
	add.s64 	%rd34, %rd19, 15360;
	// begin inline asm
	ld.global.nc.u32 %r83, [%rd34];
	// end inline asm
	mov.b32 	%f74, %r83;
	add.f32 	%f75, %f59, %f60;
	add.f32 	%f76, %f61, %f62;
	add.f32 	%f77, %f63, %f64;
	add.f32 	%f78, %f65, %f66;
	add.f32 	%f79, %f67, %f68;
	add.f32 	%f80, %f69, %f70;
	add.f32 	%f81, %f71, %f72;
	add.f32 	%f82, %f73, %f74;
	add.f32 	%f83, %f75, %f76;
	add.f32 	%f84, %f77, %f78;
	add.f32 	%f85, %f79, %f80;
	add.f32 	%f86, %f81, %f82;
	add.f32 	%f87, %f83, %f84;
	add.f32 	%f88, %f85, %f86;
	add.f32 	%f417, %f87, %f88;
	setp.lt.u32 	%p4, %r67, 8192;
	mov.b32 	%r400, 4096;
	@%p4 bra 	$L__BB11_60;
	add.s32 	%r47, %r67, -4096;
	mov.b32 	%r400, 4096;
$L__BB11_58:
	mul.wide.s32 	%rd52, %r400, 4;
	add.s64 	%rd36, %rd19, %rd52;
	// begin inline asm
	ld.global.nc.u32 %r86, [%rd36];
	// end inline asm
	mov.b32 	%f89, %r86;
	add.s64 	%rd37, %rd36, 1024;
	// begin inline asm
	ld.global.nc.u32 %r87, [%rd37];
	// end inline asm
	mov.b32 	%f90, %r87;
	add.s64 	%rd38, %rd36, 2048;
	// begin inline asm
	ld.global.nc.u32 %r88, [%rd38];
	// end inline asm
	mov.b32 	%f91, %r88;
	add.s64 	%rd39, %rd36, 3072;
	// begin inline asm
	ld.global.nc.u32 %r89, [%rd39];
	// end inline asm
	mov.b32 	%f92, %r89;
	add.s64 	%rd40, %rd36, 4096;
	// begin inline asm
	ld.global.nc.u32 %r90, [%rd40];
	// end inline asm
	mov.b32 	%f93, %r90;
	add.s64 	%rd41, %rd36, 5120;
	// begin inline asm
	ld.global.nc.u32 %r91, [%rd41];
	// end inline asm
	mov.b32 	%f94, %r91;
	add.s64 	%rd42, %rd36, 6144;
	// begin inline asm
	ld.global.nc.u32 %r92, [%rd42];
	// end inline asm
	mov.b32 	%f95, %r92;
	add.s64 	%rd43, %rd36, 7168;
	// begin inline asm
	ld.global.nc.u32 %r93, [%rd43];
	// end inline asm
	mov.b32 	%f96, %r93;
	add.s64 	%rd44, %rd36, 8192;
	// begin inline asm
	ld.global.nc.u32 %r94, [%rd44];
	// end inline asm
	mov.b32 	%f97, %r94;
	add.s64 	%rd45, %rd36, 9216;
	// begin inline asm
	ld.global.nc.u32 %r95, [%rd45];
	// end inline asm
	mov.b32 	%f98, %r95;
	add.s64 	%rd46, %rd36, 10240;
	// begin inline asm
	ld.global.nc.u32 %r96, [%rd46];
	// end inline asm
	mov.b32 	%f99, %r96;
	add.s64 	%rd47, %rd36, 11264;
	// begin inline asm
	ld.global.nc.u32 %r97, [%rd47];
	// end inline asm
	mov.b32 	%f100, %r97;
	add.s64 	%rd48, %rd36, 12288;
	// begin inline asm
	ld.global.nc.u32 %r98, [%rd48];
	// end inline asm
	mov.b32 	%f101, %r98;
	add.s64 	%rd49, %rd36, 13312;
	// begin inline asm
	ld.global.nc.u32 %r99, [%rd49];
	// end inline asm
	mov.b32 	%f102, %r99;
	add.s64 	%rd50, %rd36, 14336;
	// begin inline asm
	ld.global.nc.u32 %r100, [%rd50];
	// end inline asm
	mov.b32 	%f103, %r100;
	add.s64 	%rd51, %rd36, 15360;
	// begin inline asm
	ld.global.nc.u32 %r101, [%rd51];
	// end inline asm
	mov.b32 	%f104, %r101;
	add.f32 	%f105, %f417, %f89;
	add.f32 	%f106, %f90, %f91;
	add.f32 	%f107, %f92, %f93;
	add.f32 	%f108, %f94, %f95;
	add.f32 	%f109, %f96, %f97;
	add.f32 	%f110, %f98, %f99;
	add.f32 	%f111, %f100, %f101;
	add.f32 	%f112, %f102, %f103;
	add.f32 	%f113, %f105, %f106;
	add.f32 	%f114, %f107, %f108;
	add.f32 	%f115, %f109, %f110;
	add.f32 	%f116, %f111, %f112;
	add.f32 	%f117, %f113, %f114;
	add.f32 	%f118, %f115, %f116;
	add.f32 	%f119, %f117, %f118;
	add.f32 	%f417, %f119, %f104;
	sub.s32 	%r102, %r67, %r400;
	setp.lt.s32 	%p5, %r102, 4096;
	@%p5 bra 	$L__BB11_68;
	add.s32 	%r400, %r400, 4096;
	setp.le.s32 	%p6, %r400, %r47;
	@%p6 bra 	$L__BB11_58;
$L__BB11_60:
	setp.le.s32 	%p7, %r67, %r400;
	@%p7 bra 	$L__BB11_68;
	sub.s32 	%r51, %r67, %r400;
	setp.ge.s32 	%p8, %r46, %r51;
	@%p8 bra 	$L__BB11_68;
	not.b32 	%r103, %r46;
	add.s32 	%r104, %r67, %r103;
	sub.s32 	%r52, %r104, %r400;
	and.b32  	%r105, %r52, 768;
	setp.eq.s32 	%p9, %r105, 768;
	mov.u32 	%r404, %r46;
	@%p9 bra 	$L__BB11_65;
	add.s32 	%r402, %r46, %r400;
	shr.u32 	%r106, %r52, 8;
	add.s32 	%r107, %r106, 1;
	and.b32  	%r108, %r107, 3;
	neg.s32 	%r401, %r108;
	mov.u32 	%r404, %r46;
$L__BB11_64:
	.pragma "nounroll";
	mul.wide.u32 	%rd54, %r402, 4;
	add.s64 	%rd53, %rd16, %rd54;
	// begin inline asm
	ld.global.nc.u32 %r109, [%rd53];
	// end inline asm
	mov.b32 	%f121, %r109;
	add.f32 	%f417, %f417, %f121;
	add.s32 	%r404, %r404, 256;
	add.s32 	%r402, %r402, 256;
	add.s32 	%r401, %r401, 1;
	setp.ne.s32 	%p10, %r401, 0;
	@%p10 bra 	$L__BB11_64;
$L__BB11_65:
	setp.lt.u32 	%p11, %r52, 768;
	@%p11 bra 	$L__BB11_68;
	cvt.u64.u32 	%rd55, %r404;
	cvt.u64.u32 	%rd56, %r400;
	add.s64 	%rd57, %rd55, %rd56;
	shl.b64 	%rd58, %rd57, 2;
	add.s64 	%rd59, %rd58, %rd16;
	add.s64 	%rd124, %rd59, 2048;
	add.s32 	%r405, %r404, %r400;
$L__BB11_67:
	mul.wide.u32 	%rd64, %r405, 4;
	add.s64 	%rd60, %rd16, %rd64;
	// begin inline asm
	ld.global.nc.u32 %r110, [%rd60];
	// end inline asm
	mov.b32 	%f122, %r110;
	add.f32 	%f123, %f417, %f122;
	add.s64 	%rd61, %rd124, -1024;
	// begin inline asm
	ld.global.nc.u32 %r111, [%rd61];
	// end inline asm
	mov.b32 	%f124, %r111;
	add.f32 	%f125, %f123, %f124;
	// begin inline asm
	ld.global.nc.u32 %r112, [%rd124];
	// end inline asm
	mov.b32 	%f126, %r112;
	add.f32 	%f127, %f125, %f126;
	add.s64 	%rd63, %rd124, 1024;
	// begin inline asm
	ld.global.nc.u32 %r113, [%rd63];
	// end inline asm
	mov.b32 	%f128, %r113;
	add.f32 	%f417, %f127, %f128;
	add.s32 	%r404, %r404, 1024;
	add.s64 	%rd124, %rd124, 4096;
	add.s32 	%r405, %r405, 1024;
	setp.lt.s32 	%p12, %r404, %r51;
	@%p12 bra 	$L__BB11_67;
$L__BB11_68:
	// begin inline asm
	mov.u32 %r114, %laneid;
	// end inline asm
	mov.b32 	%r116, %f417;
	mov.b32 	%r117, 1;
	mov.b32 	%r138, 31;
	mov.b32 	%r139, -1;
	// begin inline asm
	shfl.sync.down.b32 %r115, %r116, %r117, %r138, %r139;
	// end inline asm
	setp.gt.s32 	%p13, %r114, 30;
	mov.b32 	%f129, %r115;
	add.f32 	%f130, %f417, %f129;
	selp.f32 	%f131, %f417, %f130, %p13;
	mov.b32 	%r121, %f131;
	mov.b32 	%r122, 2;
	// begin inline asm
	shfl.sync.down.b32 %r120, %r121, %r122, %r138, %r139;
	// end inline asm
	setp.gt.s32 	%p14, %r114, 29;
	mov.b32 	%f132, %r120;
	add.f32 	%f133, %f131, %f132;
	selp.f32 	%f134, %f131, %f133, %p14;
	mov.b32 	%r126, %f134;
	mov.b32 	%r127, 4;
	// begin inline asm
	shfl.sync.down.b32 %r125, %r126, %r127, %r138, %r139;
	// end inline asm
	setp.gt.s32 	%p15, %r114, 27;
	mov.b32 	%f135, %r125;
	add.f32 	%f136, %f134, %f135;
	selp.f32 	%f137, %f134, %f136, %p15;
	mov.b32 	%r131, %f137;
	mov.b32 	%r132, 8;
	// begin inline asm
	shfl.sync.down.b32 %r130, %r131, %r132, %r138, %r139;
	// end inline asm
	setp.gt.s32 	%p16, %r114, 23;
	mov.b32 	%f138, %r130;
	add.f32 	%f139, %f137, %f138;
	selp.f32 	%f140, %f137, %f139, %p16;
	mov.b32 	%r136, %f140;
	mov.b32 	%r137, 16;
	// begin inline asm
	shfl.sync.down.b32 %r135, %r136, %r137, %r138, %r139;
	// end inline asm
	setp.gt.s32 	%p17, %r114, 15;
	mov.b32 	%f141, %r135;
	add.f32 	%f54, %f140, %f141;
	selp.f32 	%f418, %f140, %f54, %p17;
	setp.ne.s32 	%p18, %r114, 0;
	@%p18 bra 	$L__BB11_70;
	shr.u32 	%r140, %r46, 3;
	and.b32  	%r141, %r140, 124;
	mov.u32 	%r142, _ZZN3cub18CUB_300001_SM_10006detail6reduce28DeviceReduceSingleTileKernelINS2_10policy_hubIfyN4cuda3std3__44plusIfEEE10Policy1000EPfSC_iS9_ffNS7_10__identityEEEvT0_T1_T2_T3_T4_T6_E12temp_storage;
	add.s32 	%r143, %r142, %r141;
	st.shared.f32 	[%r143+8], %f54;
$L__BB11_70:
	bar.sync 	0;
	setp.ne.s32 	%p19, %r46, 0;
	@%p19 bra 	$L__BB11_72;
	ld.shared.f32 	%f142, [_ZZN3cub18CUB_300001_SM_10006detail6reduce28DeviceReduceSingleTileKernelINS2_10policy_hubIfyN4cuda3std3__44plusIfEEE10Policy1000EPfSC_iS9_ffNS7_10__identityEEEvT0_T1_T2_T3_T4_T6_E12temp_storage+12];
	add.f32 	%f143, %f418, %f142;
	ld.shared.f32 	%f144, [_ZZN3cub18CUB_300001_SM_10006detail6reduce28DeviceReduceSingleTileKernelINS2_10policy_hubIfyN4cuda3std3__44plusIfEEE10Policy1000EPfSC_iS9_ffNS7_10__identityEEEvT0_T1_T2_T3_T4_T6_E12temp_storage+16];
	add.f32 	%f145, %f143, %f144;
	ld.shared.f32 	%f146, [_ZZN3cub18CUB_300001_SM_10006detail6reduce28DeviceReduceSingleTileKernelINS2_10policy_hubIfyN4cuda3std3__44plusIfEEE10Policy1000EPfSC_iS9_ffNS7_10__identityEEEvT0_T1_T2_T3_T4_T6_E12temp_storage+20];
	add.f32 	%f147, %f145, %f146;
	ld.shared.f32 	%f148, [_ZZN3cub18CUB_300001_SM_10006detail6reduce28DeviceReduceSingleTileKernelINS2_10policy_hubIfyN4cuda3std3__44plusIfEEE10Policy1000EPfSC_iS9_ffNS7_10__identityEEEvT0_T1_T2_T3_T4_T6_E12temp_storage+24];
	add.f32 	%f149, %f147, %f148;
	ld.shared.f32 	%f150, [_ZZN3cub18CUB_300001_SM_10006detail6reduce28DeviceReduceSingleTileKernelINS2_10policy_hubIfyN4cuda3std3__44plusIfEEE10Policy1000EPfSC_iS9_ffNS7_10__identityEEEvT0_T1_T2_T3_T4_T6_E12temp_storage+28];
	add.f32 	%f151, %f149, %f150;
	ld.shared.f32 	%f152, [_ZZN3cub18CUB_300001_SM_10006detail6reduce28DeviceReduceSingleTileKernelINS2_10policy_hubIfyN4cuda3std3__44plusIfEEE10Policy1000EPfSC_iS9_ffNS7_10__identityEEEvT0_T1_T2_T3_T4_T6_E12temp_storage+32];
	add.f32 	%f153, %f151, %f152;
	ld.shared.f32 	%f154, [_ZZN3cub18CUB_300001_SM_10006detail6reduce28DeviceReduceSingleTileKernelINS2_10policy_hubIfyN4cuda3std3__44plusIfEEE10Policy1000EPfSC_iS9_ffNS7_10__identityEEEvT0_T1_T2_T3_T4_T6_E12temp_storage+36];
	add.f32 	%f418, %f153, %f154;
$L__BB11_72:
	mov.u32 	%r379, %tid.x;
	setp.ne.s32 	%p95, %r379, 0;
	@%p95 bra 	$L__BB11_74;
	add.f32 	%f391, %f58, %f418;
	st.global.f32 	[%rd1], %f391;
$L__BB11_74:
	ret;

}


// ===== COMPILED SASS (sm_100) =====

	.target	sm_100

	.elftype	@"ET_EXEC"


//--------------------- .note.nv.tkinfo           --------------------------
	.section	.note.nv.tkinfo,"",@"SHT_NOTE"
	.sectionflags	@"SHF_NOTE_NV_TKINFO"
	.tkinfo
        /*0018*/ 	.word	0x00000002
        /*0030*/ 	.string	""
        /*0030*/ 	.string	"ptxas"
        /*0030*/ 	.string	"Cuda compilation tools, release 13.0, V13.0.88"
        /*0030*/ 	.string	"Build cuda_13.0.r13.0/compiler.36424714_0"
        /*0030*/ 	.string	"-arch sm_100 -m 64 "



//--------------------- .note.nv.cuinfo           --------------------------
	.section	.note.nv.cuinfo,"",@"SHT_NOTE"
	.sectionflags	@"SHF_NOTE_NV_CUINFO"
        /*0018*/ 	.short	0x0002
        /*001a*/ 	.short	0x0064
        /*001c*/ 	.short	0x0082
	.zero		2


//--------------------- .nv.info                  --------------------------
	.section	.nv.info,"",@"SHT_CUDA_INFO"
	.align	4


	//----- nvinfo : EIATTR_REGCOUNT
	.align		4
        /*0000*/ 	.byte	0x04, 0x2f
        /*0002*/ 	.short	(.L_44 - .L_43)
	.align		4
.L_43:
        /*0004*/ 	.word	index@(_ZN3cub18CUB_300001_SM_10006detail11EmptyKernelIvEEvv)
        /*0008*/ 	.word	0x00000004


	//----- nvinfo : EIATTR_FRAME_SIZE
	.align		4
.L_44:
        /*000c*/ 	.byte	0x04, 0x11
        /*000e*/ 	.short	(.L_46 - .L_45)
	.align		4
.L_45:
        /*0010*/ 	.word	index@(_ZN3cub18CUB_300001_SM_10006detail11EmptyKernelIvEEvv)
        /*0014*/ 	.word	0x00000000


	//----- nvinfo : EIATTR_REGCOUNT
	.align		4
.L_46:
        /*0018*/ 	.byte	0x04, 0x2f
        /*001a*/ 	.short	(.L_48 - .L_47)
	.align		4
.L_47:
        /*001c*/ 	.word	index@(_ZN3cub18CUB_300001_SM_10006detail8for_each13static_kernelINS2_12policy_hub_t12policy_500_tEmN6thrust24THRUST_300001_SM_1000_NS8cuda_cub20__uninitialized_fill7functorINS7_10device_ptrIdEEdEEEEvT0_T1_)
        /*0020*/ 	.word	0x00000009


	//----- nvinfo : EIATTR_FRAME_SIZE
	.align		4
.L_48:
        /*0024*/ 	.byte	0x04, 0x11
        /*0026*/ 	.short	(.L_50 - .L_49)
	.align		4
.L_49:
        /*0028*/ 	.word	index@(_ZN3cub18CUB_300001_SM_10006detail8for_each13static_kernelINS2_12policy_hub_t12policy_500_tEmN6thrust24THRUST_300001_SM_1000_NS8cuda_cub20__uninitialized_fill7functorINS7_10device_ptrIdEEdEEEEvT0_T1_)
        /*002c*/ 	.word	0x00000000


	//----- nvinfo : EIATTR_REGCOUNT
	.align		4
.L_50:
        /*0030*/ 	.byte	0x04, 0x2f
        /*0032*/ 	.short	(.L_52 - .L_51)
	.align		4
.L_51:
        /*0034*/ 	.word	index@(_ZN3cub18CUB_300001_SM_10006detail9transform16transform_kernelINS2_10policy_hubILb1EN4cuda3std3__45tupleIJN6thrust24THRUST_300001_SM_1000_NS17counting_iteratorIjNSA_11use_defaultESC_SC_EEEEEE10policy1000Ei2dpIdENSA_6detail15normal_iteratorINSA_10device_ptrIdEEEEJSD_EEEvT0_iT1_T2_DpNS2_10kernel_argIT3_EE)
        /*0038*/ 	.word	0x00000020


	//----- nvinfo : EIATTR_FRAME_SIZE
	.align		4
.L_52:
        /*003c*/ 	.byte	0x04, 0x11
        /*003e*/ 	.short	(.L_54 - .L_53)
	.align		4
.L_53:
        /*0040*/ 	.word	index@($__internal_3_$__cuda_sm20_div_u64)
        /*0044*/ 	.word	0x00000000


	//----- nvinfo : EIATTR_FRAME_SIZE
	.align		4
.L_54:
        /*0048*/ 	.byte	0x04, 0x11
        /*004a*/ 	.short	(.L_56 - .L_55)
	.align		4
.L_55:
        /*004c*/ 	.word	index@(_ZN3cub18CUB_300001_SM_10006detail9transform16transform_kernelINS2_10policy_hubILb1EN4cuda3std3__45tupleIJN6thrust24THRUST_300001_SM_1000_NS17counting_iteratorIjNSA_11use_defaultESC_SC_EEEEEE10policy1000Ei2dpIdENSA_6detail15normal_iteratorINSA_10device_ptrIdEEEEJSD_EEEvT0_iT1_T2_DpNS2_10kernel_argIT3_EE)
        /*0050*/ 	.word	0x00000000


	//----- nvinfo : EIATTR_REGCOUNT
	.align		4
.L_56:
        /*0054*/ 	.byte	0x04, 0x2f
        /*0056*/ 	.short	(.L_58 - .L_57)
	.align		4
.L_57:
        /*0058*/ 	.word	index@(_ZN3cub18CUB_300001_SM_10006detail9transform16transform_kernelINS2_10policy_hubILb1EN4cuda3std3__45tupleIJN6thrust24THRUST_300001_SM_1000_NS17counting_iteratorIjNSA_11use_defaultESC_SC_EEEEEE10policy1000El2dpIdENSA_6detail15normal_iteratorINSA_10device_ptrIdEEEEJSD_EEEvT0_iT1_T2_DpNS2_10kernel_argIT3_EE)
        /*005c*/ 	.word	0x00000020


	//----- nvinfo : EIATTR_FRAME_SIZE
	.align		4
.L_58:
        /*0060*/ 	.byte	0x04, 0x11
        /*0062*/ 	.short	(.L_60 - .L_59)
	.align		4
.L_59:
        /*0064*/ 	.word	index@($__internal_2_$__cuda_sm20_div_u64)
        /*0068*/ 	.word	0x00000000


	//----- nvinfo : EIATTR_FRAME_SIZE
	.align		4
.L_60:
        /*006c*/ 	.byte	0x04, 0x11
        /*006e*/ 	.short	(.L_62 - .L_61)
	.align		4
.L_61:
        /*0070*/ 	.word	index@(_ZN3cub18CUB_300001_SM_10006detail9transform16transform_kernelINS2_10policy_hubILb1EN4cuda3std3__45tupleIJN6thrust24THRUST_300001_SM_1000_NS17counting_iteratorIjNSA_11use_defaultESC_SC_EEEEEE10policy1000El2dpIdENSA_6detail15normal_iteratorINSA_10device_ptrIdEEEEJSD_EEEvT0_iT1_T2_DpNS2_10kernel_argIT3_EE)
        /*0074*/ 	.word	0x00000000


	//----- nvinfo : EIATTR_REGCOUNT
	.align		4
.L_62:
        /*0078*/ 	.byte	0x04, 0x2f
        /*007a*/ 	.short	(.L_64 - .L_63)
	.align		4
.L_63:
        /*007c*/ 	.word	index@(_ZN3cub18CUB_300001_SM_10006detail9transform16transform_kernelINS2_10policy_hubILb1EN4cuda3std3__45tupleIJN6thrust24THRUST_300001_SM_1000_NS17counting_iteratorIiNSA_11use_defaultESC_SC_EEEEEE10policy1000Ei2dpIdENSA_6detail15normal_iteratorINSA_10device_ptrIdEEEEJSD_EEEvT0_iT1_T2_DpNS2_10kernel_argIT3_EE)
        /*0080*/ 	.word	0x0000001f


	//----- nvinfo : EIATTR_FRAME_SIZE
	.align		4
.L_64:
        /*0084*/ 	.byte	0x04, 0x11
        /*0086*/ 	.short	(.L_66 - .L_65)
	.align		4
.L_65:
        /*0088*/ 	.word	index@($__internal_1_$__cuda_sm20_div_u64)
        /*008c*/ 	.word	0x00000000


	//----- nvinfo : EIATTR_FRAME_SIZE
	.align		4
.L_66:
        /*0090*/ 	.byte	0x04, 0x11
        /*0092*/ 	.short	(.L_68 - .L_67)
	.align		4
.L_67:
        /*0094*/ 	.word	index@(_ZN3cub18CUB_300001_SM_10006detail9transform16transform_kernelINS2_10policy_hubILb1EN4cuda3std3__45tupleIJN6thrust24THRUST_300001_SM_1000_NS17counting_iteratorIiNSA_11use_defaultESC_SC_EEEEEE10policy1000Ei2dpIdENSA_6detail15normal_iteratorINSA_10device_ptrIdEEEEJSD_EEEvT0_iT1_T2_DpNS2_10kernel_argIT3_EE)
        /*0098*/ 	.word	0x00000000


	//----- nvinfo : EIATTR_REGCOUNT
	.align		4
.L_68:
        /*009c*/ 	.byte	0x04, 0x2f
        /*009e*/ 	.short	(.L_70 - .L_69)
	.align		4
.L_69:
        /*00a0*/ 	.word	index@(_ZN3cub18CUB_300001_SM_10006detail9transform16transform_kernelINS2_10policy_hubILb1EN4cuda3std3__45tupleIJN6thrust24THRUST_300001_SM_1000_NS17counting_iteratorIiNSA_11use_defaultESC_SC_EEEEEE10policy1000El2dpIdENSA_6detail15normal_iteratorINSA_10device_ptrIdEEEEJSD_EEEvT0_iT1_T2_DpNS2_10kernel_argIT3_EE)
        /*00a4*/ 	.word	0x0000001f


	//----- nvinfo : EIATTR_FRAME_SIZE
	.align		4
.L_70:
        /*00a8*/ 	.byte	0x04, 0x11
        /*00aa*/ 	.short	(.L_72 - .L_71)
	.align		4
.L_71:
        /*00ac*/ 	.word	index@($__internal_0_$__cuda_sm20_div_u64)
        /*00b0*/ 	.word	0x00000000


	//----- nvinfo : EIATTR_FRAME_SIZE
	.align		4
.L_72:
        /*00b4*/ 	.byte	0x04, 0x11
        /*00b6*/ 	.short	(.L_74 - .L_73)
	.align		4
.L_73:
        /*00b8*/ 	.word	index@(_ZN3cub18CUB_300001_SM_10006detail9transform16transform_kernelINS2_10policy_hubILb1EN4cuda3std3__45tupleIJN6thrust24THRUST_300001_SM_1000_NS17counting_iteratorIiNSA_11use_defaultESC_SC_EEEEEE10policy1000El2dpIdENSA_6detail15normal_iteratorINSA_10device_ptrIdEEEEJSD_EEEvT0_iT1_T2_DpNS2_10kernel_argIT3_EE)
        /*00bc*/ 	.word	0x00000000


	//----- nvinfo : EIATTR_REGCOUNT
	.align		4
.L_74:
        /*00c0*/ 	.byte	0x04, 0x2f
        /*00c2*/ 	.short	(.L_76 - .L_75)
	.align		4
.L_75:
        /*00c4*/ 	.word	index@(_ZN3cub18CUB_300001_SM_10006detail6reduce28DeviceReduceSingleTileKernelINS2_10policy_hubIfjN4cuda3std3__44plusIfEEE10Policy1000EN6thrust24THRUST_300001_SM_1000_NS18transform_iteratorINSD_12zip_functionINS7_10multipliesIfEEEENSD_12zip_iteratorINS7_5tupleIJNSD_6detail15normal_iteratorINSD_10device_ptrIdEEEESP_EEEEENSD_11use_defaultESS_EEPfjS9_ffNS7_10__identityEEEvT0_T1_T2_T3_T4_T6_)
        /*00c8*/ 	.word	0x00000050


	//----- nvinfo : EIATTR_FRAME_SIZE
	.align		4
.L_76:
        /*00cc*/ 	.byte	0x04, 0x11
        /*00ce*/ 	.short	(.L_78 - .L_77)
	.align		4
.L_77:
        /*00d0*/ 	.word	index@(_ZN3cub18CUB_300001_SM_10006detail6reduce28DeviceReduceSingleTileKernelINS2_10policy_hubIfjN4cuda3std3__44plusIfEEE10Policy1000EN6thrust24THRUST_300001_SM_1000_NS18transform_iteratorINSD_12zip_functionINS7_10multipliesIfEEEENSD_12zip_iteratorINS7_5tupleIJNSD_6detail15normal_iteratorINSD_10device_ptrIdEEEESP_EEEEENSD_11use_defaultESS_EEPfjS9_ffNS7_10__identityEEEvT0_T1_T2_T3_T4_T6_)
        /*00d4*/ 	.word	0x00000000


	//----- nvinfo : EIATTR_REGCOUNT
	.align		4
.L_78:
        /*00d8*/ 	.byte	0x04, 0x2f
        /*00da*/ 	.short	(.L_80 - .L_79)
	.align		4
.L_79:
        /*00dc*/ 	.word	index@(_ZN3cub18CUB_300001_SM_10006detail6reduce18DeviceReduceKernelINS2_10policy_hubIfjN4cuda3std3__44plusIfEEE10Policy1000EN6thrust24THRUST_300001_SM_1000_NS18transform_iteratorINSD_12zip_functionINS7_10multipliesIfEEEENSD_12zip_iteratorINS7_5tupleIJNSD_6detail15normal_iteratorINSD_10device_ptrIdEEEESP_EEEEENSD_11use_defaultESS_EEjS9_fNS7_10__identityEEEvT0_PT3_T1_NS0_13GridEvenShareISY_EET2_T4_)
        /*00e0*/ 	.word	0x0000002c


	//----- nvinfo : EIATTR_FRAME_SIZE
	.align		4
.L_80:
        /*00e4*/ 	.byte	0x04, 0x11
        /*00e6*/ 	.short	(.L_82 - .L_81)
	.align		4
.L_81:
        /*00e8*/ 	.word	index@(_ZN3cub18CUB_300001_SM_10006detail6reduce18DeviceReduceKernelINS2_10policy_hubIfjN4cuda3std3__44plusIfEEE10Policy1000EN6thrust24THRUST_300001_SM_1000_NS18transform_iteratorINSD_12zip_functionINS7_10multipliesIfEEEENSD_12zip_iteratorINS7_5tupleIJNSD_6detail15normal_iteratorINSD_10device_ptrIdEEEESP_EEEEENSD_11use_defaultESS_EEjS9_fNS7_10__identityEEEvT0_PT3_T1_NS0_13GridEvenShareISY_EET2_T4_)
        /*00ec*/ 	.word	0x00000000


	//----- nvinfo : EIATTR_REGCOUNT
	.align		4
.L_82:
        /*00f0*/ 	.byte	0x04, 0x2f
        /*00f2*/ 	.short	(.L_84 - .L_83)
	.align		4
.L_83:
        /*00f4*/ 	.word	index@(_ZN3cub18CUB_300001_SM_10006detail6reduce28DeviceReduceSingleTileKernelINS2_10policy_hubIfjN4cuda3std3__44plusIfEEE10Policy1000EPfSC_iS9_ffNS7_10__identityEEEvT0_T1_T2_T3_T4_T6_)
        /*00f8*/ 	.word	0x0000001e


	//----- nvinfo : EIATTR_FRAME_SIZE
	.align		4
.L_84:
        /*00fc*/ 	.byte	0x04, 0x11
        /*00fe*/ 	.short	(.L_86 - .L_85)
	.align		4
.L_85:
        /*0100*/ 	.word	index@(_ZN3cub18CUB_300001_SM_10006detail6reduce28DeviceReduceSingleTileKernelINS2_10policy_hubIfjN4cuda3std3__44plusIfEEE10Policy1000EPfSC_iS9_ffNS7_10__identityEEEvT0_T1_T2_T3_T4_T6_)
        /*0104*/ 	.word	0x00000000


	//----- nvinfo : EIATTR_REGCOUNT
	.align		4
.L_86:
        /*0108*/ 	.byte	0x04, 0x2f
        /*010a*/ 	.short	(.L_88 - .L_87)
	.align		4
.L_87:
        /*010c*/ 	.word	index@(_ZN3cub18CUB_300001_SM_10006detail6reduce28DeviceReduceSingleTileKernelINS2_10policy_hubIfyN4cuda3std3__44plusIfEEE10Policy1000EN6thrust24THRUST_300001_SM_1000_NS18transform_iteratorINSD_12zip_functionINS7_10multipliesIfEEEENSD_12zip_iteratorINS7_5tupleIJNSD_6detail15normal_iteratorINSD_10device_ptrIdEEEESP_EEEEENSD_11use_defaultESS_EEPfyS9_ffNS7_10__identityEEEvT0_T1_T2_T3_T4_T6_)
        /*0110*/ 	.word	0x0000004f


	//----- nvinfo : EIATTR_FRAME_SIZE
	.align		4
.L_88:
        /*0114*/ 	.byte	0x04, 0x11
        /*0116*/ 	.short	(.L_90 - .L_89)
	.align		4
.L_89:
        /*0118*/ 	.word	index@(_ZN3cub18CUB_300001_SM_10006detail6reduce28DeviceReduceSingleTileKernelINS2_10policy_hubIfyN4cuda3std3__44plusIfEEE10Policy1000EN6thrust24THRUST_300001_SM_1000_NS18transform_iteratorINSD_12zip_functionINS7_10multipliesIfEEEENSD_12zip_iteratorINS7_5tupleIJNSD_6detail15normal_iteratorINSD_10device_ptrIdEEEESP_EEEEENSD_11use_defaultESS_EEPfyS9_ffNS7_10__identityEEEvT0_T1_T2_T3_T4_T6_)
        /*011c*/ 	.word	0x00000000


	//----- nvinfo : EIATTR_REGCOUNT
	.align		4
.L_90:
        /*0120*/ 	.byte	0x04, 0x2f
        /*0122*/ 	.short	(.L_92 - .L_91)
	.align		4
.L_91:
        /*0124*/ 	.word	index@(_ZN3cub18CUB_300001_SM_10006detail6reduce18DeviceReduceKernelINS2_10policy_hubIfyN4cuda3std3__44plusIfEEE10Policy1000EN6thrust24THRUST_300001_SM_1000_NS18transform_iteratorINSD_12zip_functionINS7_10multipliesIfEEEENSD_12zip_iteratorINS7_5tupleIJNSD_6detail15normal_iteratorINSD_10device_ptrIdEEEESP_EEEEENSD_11use_defaultESS_EEyS9_fNS7_10__identityEEEvT0_PT3_T1_NS0_13GridEvenShareISY_EET2_T4_)
        /*0128*/ 	.word	0x00000028


	//----- nvinfo : EIATTR_FRAME_SIZE
	.align		4
.L_92:
        /*012c*/ 	.byte	0x04, 0x11
        /*012e*/ 	.short	(.L_94 - .L_93)
	.align		4
.L_93:
        /*0130*/ 	.word	index@(_ZN3cub18CUB_300001_SM_10006detail6reduce18DeviceReduceKernelINS2_10policy_hubIfyN4cuda3std3__44plusIfEEE10Policy1000EN6thrust24THRUST_300001_SM_1000_NS18transform_iteratorINSD_12zip_functionINS7_10multipliesIfEEEENSD_12zip_iteratorINS7_5tupleIJNSD_6detail15normal_iteratorINSD_10device_ptrIdEEEESP_EEEEENSD_11use_defaultESS_EEyS9_fNS7_10__identityEEEvT0_PT3_T1_NS0_13GridEvenShareISY_EET2_T4_)
        /*0134*/ 	.word	0x00000000


	//----- nvinfo : EIATTR_REGCOUNT
	.align		4
.L_94:
        /*0138*/ 	.byte	0x04, 0x2f
        /*013a*/ 	.short	(.L_96 - .L_95)
	.align		4
.L_95:
        /*013c*/ 	.word	index@(_ZN3cub18CUB_300001_SM_10006detail6reduce28DeviceReduceSingleTileKernelINS2_10policy_hubIfyN4cuda3std3__44plusIfEEE10Policy1000EPfSC_iS9_ffNS7_10__identityEEEvT0_T1_T2_T3_T4_T6_)
        /*0140*/ 	.word	0x0000001e


	//----- nvinfo : EIATTR_FRAME_SIZE
	.align		4
.L_96:
        /*0144*/ 	.byte	0x04, 0x11
        /*0146*/ 	.short	(.L_98 - .L_97)
	.align		4
.L_97:
        /*0148*/ 	.word	index@(_ZN3cub18CUB_300001_SM_10006detail6reduce28DeviceReduceSingleTileKernelINS2_10policy_hubIfyN4cuda3std3__44plusIfEEE10Policy1000EPfSC_iS9_ffNS7_10__identityEEEvT0_T1_T2_T3_T4_T6_)
        /*014c*/ 	.word	0x00000000


	//----- nvinfo : EIATTR_MIN_STACK_SIZE
	.align		4
.L_98:
        /*0150*/ 	.byte	0x04, 0x12
        /*0152*/ 	.short	(.L_100 - .L_99)
	.align		4
.L_99:
        /*0154*/ 	.word	index@(_ZN3cub18CUB_300001_SM_10006detail6reduce28DeviceReduceSingleTileKernelINS2_10policy_hubIfyN4cuda3std3__44plusIfEEE10Policy1000EPfSC_iS9_ffNS7_10__identityEEEvT0_T1_T2_T3_T4_T6_)
        /*0158*/ 	.word	0x00000000


	//----- nvinfo : EIATTR_MIN_STACK_SIZE
	.align		4
.L_100:
        /*015c*/ 	.byte	0x04, 0x12
        /*015e*/ 	.short	(.L_102 - .L_101)
	.align		4
.L_101:
        /*0160*/ 	.word	index@(_ZN3cub18CUB_300001_SM_10006detail6reduce18DeviceReduceKernelINS2_10policy_hubIfyN4cuda3std3__44plusIfEEE10Policy1000EN6thrust24THRUST_300001_SM_1000_NS18transform_iteratorINSD_12zip_functionINS7_10multipliesIfEEEENSD_12zip_iteratorINS7_5tupleIJNSD_6detail15normal_iteratorINSD_10device_ptrIdEEEESP_EEEEENSD_11use_defaultESS_EEyS9_fNS7_10__identityEEEvT0_PT3_T1_NS0_13GridEvenShareISY_EET2_T4_)
        /*0164*/ 	.word	0x00000000


	//----- nvinfo : EIATTR_MIN_STACK_SIZE
	.align		4
.L_102:
        /*0168*/ 	.byte	0x04, 0x12
        /*016a*/ 	.short	(.L_104 - .L_103)
	.align		4
.L_103:
        /*016c*/ 	.word	index@(_ZN3cub18CUB_300001_SM_10006detail6reduce28DeviceReduceSingleTileKernelINS2_10policy_hubIfyN4cuda3std3__44plusIfEEE10Policy1000EN6thrust24THRUST_300001_SM_1000_NS18transform_iteratorINSD_12zip_functionINS7_10multipliesIfEEEENSD_12zip_iteratorINS7_5tupleIJNSD_6detail15normal_iteratorINSD_10device_ptrIdEEEESP_EEEEENSD_11use_defaultESS_EEPfyS9_ffNS7_10__identityEEEvT0_T1_T2_T3_T4_T6_)
        /*0170*/ 	.word	0x00000000


	//----- nvinfo : EIATTR_MIN_STACK_SIZE
	.align		4
.L_104:
        /*0174*/ 	.byte	0x04, 0x12
        /*0176*/ 	.short	(.L_106 - .L_105)
	.align		4
.L_105:
        /*0178*/ 	.word	index@(_ZN3cub18CUB_300001_SM_10006detail6reduce28DeviceReduceSingleTileKernelINS2_10policy_hubIfjN4cuda3std3__44plusIfEEE10Policy1000EPfSC_iS9_ffNS7_10__identityEEEvT0_T1_T2_T3_T4_T6_)
        /*017c*/ 	.word	0x00000000


	//----- nvinfo : EIATTR_MIN_STACK_SIZE
	.align		4
.L_106:
        /*0180*/ 	.byte	0x04, 0x12
        /*0182*/ 	.short	(.L_108 - .L_107)
	.align		4
.L_107:
        /*0184*/ 	.word	index@(_ZN3cub18CUB_300001_SM_10006detail6reduce18DeviceReduceKernelINS2_10policy_hubIfjN4cuda3std3__44plusIfEEE10Policy1000EN6thrust24THRUST_300001_SM_1000_NS18transform_iteratorINSD_12zip_functionINS7_10multipliesIfEEEENSD_12zip_iteratorINS7_5tupleIJNSD_6detail15normal_iteratorINSD_10device_ptrIdEEEESP_EEEEENSD_11use_defaultESS_EEjS9_fNS7_10__identityEEEvT0_PT3_T1_NS0_13GridEvenShareISY_EET2_T4_)
        /*0188*/ 	.word	0x00000000


	//----- nvinfo : EIATTR_MIN_STACK_SIZE
	.align		4
.L_108:
        /*018c*/ 	.byte	0x04, 0x12
        /*018e*/ 	.short	(.L_110 - .L_109)
	.align		4
.L_109:
        /*0190*/ 	.word	index@(_ZN3cub18CUB_300001_SM_10006detail6reduce28DeviceReduceSingleTileKernelINS2_10policy_hubIfjN4cuda3std3__44plusIfEEE10Policy1000EN6thrust24THRUST_300001_SM_1000_NS18transform_iteratorINSD_12zip_functionINS7_10multipliesIfEEEENSD_12zip_iteratorINS7_5tupleIJNSD_6detail15normal_iteratorINSD_10device_ptrIdEEEESP_EEEEENSD_11use_defaultESS_EEPfjS9_ffNS7_10__identityEEEvT0_T1_T2_T3_T4_T6_)
        /*0194*/ 	.word	0x00000000


	//----- nvinfo : EIATTR_MIN_STACK_SIZE
	.align		4
.L_110:
        /*0198*/ 	.byte	0x04, 0x12
        /*019a*/ 	.short	(.L_112 - .L_111)
	.align		4
.L_111:
        /*019c*/ 	.word	index@(_ZN3cub18CUB_300001_SM_10006detail9transform16transform_kernelINS2_10policy_hubILb1EN4cuda3std3__45tupleIJN6thrust24THRUST_300001_SM_1000_NS17counting_iteratorIiNSA_11use_defaultESC_SC_EEEEEE10policy1000El2dpIdENSA_6detail15normal_iteratorINSA_10device_ptrIdEEEEJSD_EEEvT0_iT1_T2_DpNS2_10kernel_argIT3_EE)
        /*01a0*/ 	.word	0x00000000


	//----- nvinfo : EIATTR_MIN_STACK_SIZE
	.align		4
.L_112:
        /*01a4*/ 	.byte	0x04, 0x12
        /*01a6*/ 	.short	(.L_114 - .L_113)
	.align		4
.L_113:
        /*01a8*/ 	.word	index@(_ZN3cub18CUB_300001_SM_10006detail9transform16transform_kernelINS2_10policy_hubILb1EN4cuda3std3__45tupleIJN6thrust24THRUST_300001_SM_1000_NS17counting_iteratorIiNSA_11use_defaultESC_SC_EEEEEE10policy1000Ei2dpIdENSA_6detail15normal_iteratorINSA_10device_ptrIdEEEEJSD_EEEvT0_iT1_T2_DpNS2_10kernel_argIT3_EE)
        /*01ac*/ 	.word	0x00000000


	//----- nvinfo : EIATTR_MIN_STACK_SIZE
	.align		4
.L_114:
        /*01b0*/ 	.byte	0x04, 0x12
        /*01b2*/ 	.short	(.L_116 - .L_115)
	.align		4
.L_115:
        /*01b4*/ 	.word	index@(_ZN3cub18CUB_300001_SM_10006detail9transform16transform_kernelINS2_10policy_hubILb1EN4cuda3std3__45tupleIJN6thrust24THRUST_300001_SM_1000_NS17counting_iteratorIjNSA_11use_defaultESC_SC_EEEEEE10policy1000El2dpIdENSA_6detail15normal_iteratorINSA_10device_ptrIdEEEEJSD_EEEvT0_iT1_T2_DpNS2_10kernel_argIT3_EE)
        /*01b8*/ 	.word	0x00000000


	//----- nvinfo : EIATTR_MIN_STACK_SIZE
	.align		4
.L_116:
        /*01bc*/ 	.byte	0x04, 0x12
        /*01be*/ 	.short	(.L_118 - .L_117)
	.align		4
.L_117:
        /*01c0*/ 	.word	index@(_ZN3cub18CUB_300001_SM_10006detail9transform16transform_kernelINS2_10policy_hubILb1EN4cuda3std3__45tupleIJN6thrust24THRUST_300001_SM_1000_NS17counting_iteratorIjNSA_11use_defaultESC_SC_EEEEEE10policy1000Ei2dpIdENSA_6detail15normal_iteratorINSA_10device_ptrIdEEEEJSD_EEEvT0_iT1_T2_DpNS2_10kernel_argIT3_EE)
        /*01c4*/ 	.word	0x00000000


	//----- nvinfo : EIATTR_MIN_STACK_SIZE
	.align		4
.L_118:
        /*01c8*/ 	.byte	0x04, 0x12
        /*01ca*/ 	.short	(.L_120 - .L_119)
	.align		4
.L_119:
        /*01cc*/ 	.word	index@(_ZN3cub18CUB_300001_SM_10006detail8for_each13static_kernelINS2_12policy_hub_t12policy_500_tEmN6thrust24THRUST_300001_SM_1000_NS8cuda_cub20__uninitialized_fill7functorINS7_10device_ptrIdEEdEEEEvT0_T1_)
        /*01d0*/ 	.word	0x00000000


	//----- nvinfo : EIATTR_MIN_STACK_SIZE
	.align		4
.L_120:
        /*01d4*/ 	.byte	0x04, 0x12
        /*01d6*/ 	.short	(.L_122 - .L_121)
	.align		4
.L_121:
        /*01d8*/ 	.word	index@(_ZN3cub18CUB_300001_SM_10006detail11EmptyKernelIvEEvv)
        /*01dc*/ 	.word	0x00000000
.L_122:


//--------------------- .nv.compat                --------------------------
	.section	.nv.compat,"",@"SHT_CUDA_COMPAT_INFO"
	.align	4
        /*0000*/ 	.byte	0x02, 0x09, 0x00, 0x00, 0x02, 0x02, 0x01, 0x00, 0x02, 0x05, 0x05, 0x00, 0x03, 0x07, 0x01, 0x01
        /*0010*/ 	.byte	0x02, 0x03, 0x00, 0x00, 0x02, 0x06, 0x01, 0x00, 0x04, 0x0b, 0x08, 0x00, 0x01, 0x00, 0x00, 0x00
        /*0020*/ 	.byte	0x00, 0x00, 0x00, 0x00


//--------------------- .nv.info._ZN3cub18CUB_300001_SM_10006detail6reduce28DeviceReduceSingleTileKernelINS2_10policy_hubIfyN4cuda3std3__44plusIfEEE10Policy1000EPfSC_iS9_ffNS7_10__identityEEEvT0_T1_T2_T3_T4_T6_ --------------------------
	.section	.nv.info._ZN3cub18CUB_300001_SM_10006detail6reduce28DeviceReduceSingleTileKernelINS2_10policy_hubIfyN4cuda3std3__44plusIfEEE10Policy1000EPfSC_iS9_ffNS7_10__identityEEEvT0_T1_T2_T3_T4_T6_,"",@"SHT_CUDA_INFO"
	.sectionflags	@""
	.align	4


	//----- nvinfo : EIATTR_CUDA_API_VERSION
	.align		4
        /*0000*/ 	.byte	0x04, 0x37
        /*0002*/ 	.short	(.L_124 - .L_123)
.L_123:
        /*0004*/ 	.word	0x00000082


	//----- nvinfo : EIATTR_KPARAM_INFO
	.align		4
.L_124:
        /*0008*/ 	.byte	0x04, 0x17
        /*000a*/ 	.short	(.L_126 - .L_125)
.L_125:
        /*000c*/ 	.word	0x00000000
        /*0010*/ 	.short	0x0005
        /*0012*/ 	.short	0x001c
        /*0014*/ 	.byte	0x00, 0xf0, 0x05, 0x00


	//----- nvinfo : EIATTR_KPARAM_INFO
	.align		4
.L_126:
        /*0018*/ 	.byte	0x04, 0x17
        /*001a*/ 	.short	(.L_128 - .L_127)
.L_127:
        /*001c*/ 	.word	0x00000000
        /*0020*/ 	.short	0x0004
        /*0022*/ 	.short	0x0018
        /*0024*/ 	.byte	0x00, 0xf0, 0x11, 0x00


	//----- nvinfo : EIATTR_KPARAM_INFO
	.align		4
.L_128:
        /*0028*/ 	.byte	0x04, 0x17
        /*002a*/ 	.short	(.L_130 - .L_129)
.L_129:
        /*002c*/ 	.word	0x00000000
        /*0030*/ 	.short	0x0003
        /*0032*/ 	.short	0x0014
        /*0034*/ 	.byte	0x00, 0xf0, 0x05, 0x00


	//----- nvinfo : EIATTR_KPARAM_INFO
	.align		4
.L_130:
        /*0038*/ 	.byte	0x04, 0x17
        /*003a*/ 	.short	(.L_132 - .L_131)
.L_131:
        /*003c*/ 	.word	0x00000000
        /*0040*/ 	.short	0x0002
        /*0042*/ 	.short	0x0010
        /*0044*/ 	.byte	0x00, 0xf0, 0x11, 0x00


	//----- nvinfo : EIATTR_KPARAM_INFO
	.align		4
.L_132:
        /*0048*/ 	.byte	0x04, 0x17
        /*004a*/ 	.short	(.L_134 - .L_133)
.L_133:
        /*004c*/ 	.word	0x00000000
        /*0050*/ 	.short	0x0001
        /*0052*/ 	.short	0x0008
        /*0054*/ 	.byte	0x00, 0xf5, 0x21, 0x00


	//----- nvinfo : EIATTR_KPARAM_INFO
	.align		4
.L_134:
        /*0058*/ 	.byte	0x04, 0x17
        /*005a*/ 	.short	(.L_136 - .L_135)
.L_135:
        /*005c*/ 	.word	0x00000000
        /*0060*/ 	.short	0x0000
        /*0062*/ 	.short	0x0000
        /*0064*/ 	.byte	0x00, 0xf5, 0x21, 0x00


	//----- nvinfo : EIATTR_SPARSE_MMA_MASK
	.align		4
.L_136:
        /*0068*/ 	.byte	0x03, 0x50
        /*006a*/ 	.short	0x0000


	//----- nvinfo : EIATTR_MAXREG_COUNT
	.align		4
        /*006c*/ 	.byte	0x03, 0x1b
        /*006e*/ 	.short	0x00ff


	//----- nvinfo : EIATTR_NUM_BARRIERS
	.align		4
        /*0070*/ 	.byte	0x02, 0x4c
        /*0072*/ 	.byte	0x01
	.zero		1


	//----- nvinfo : EIATTR_MERCURY_ISA_VERSION
	.align		4
        /*0074*/ 	.byte	0x03, 0x5f
        /*0076*/ 	.short	0x0101


	//----- nvinfo : EIATTR_COOP_GROUP_MASK_REGIDS
	.align		4
        /*0078*/ 	.byte	0x04, 0x29
        /*007a*/ 	.short	(.L_138 - .L_137)


	//   ....[0]....
.L_137:
        /*007c*/ 	.word	0xffffffff


	//   ....[1]....
        /*0080*/ 	.word	0xffffffff


	//   ....[2]....
        /*0084*/ 	.word	0xffffffff


	//   ....[3]....
        /*0088*/ 	.word	0xffffffff


	//   ....[4]....
        /*008c*/ 	.word	0xffffffff


	//   ....[5]....
        /*0090*/ 	.word	0xffffffff


	//   ....[6]....
        /*0094*/ 	.word	0xffffffff


	//   ....[7]....
        /*0098*/ 	.word	0xffffffff


	//   ....[8]....
        /*009c*/ 	.word	0xffffffff


	//   ....[9]....
        /*00a0*/ 	.word	0xffffffff


	//   ....[10]....
        /*00a4*/ 	.word	0xffffffff


	//   ....[11]....
        /*00a8*/ 	.word	0xffffffff


	//   ....[12]....
        /*00ac*/ 	.word	0xffffffff


	//   ....[13]....
        /*00b0*/ 	.word	0xffffffff


	//   ....[14]....
        /*00b4*/ 	.word	0xffffffff


	//   ....[15]....
        /*00b8*/ 	.word	0xffffffff


	//   ....[16]....
        /*00bc*/ 	.word	0xffffffff


	//   ....[17]....
        /*00c0*/ 	.word	0xffffffff


	//   ....[18]....
        /*00c4*/ 	.word	0xffffffff


	//   ....[19]....
        /*00c8*/ 	.word	0xffffffff


	//   ....[20]....
        /*00cc*/ 	.word	0xffffffff


	//   ....[21]....
        /*00d0*/ 	.word	0xffffffff


	//   ....[22]....
        /*00d4*/ 	.word	0xffffffff


	//   ....[23]....
        /*00d8*/ 	.word	0xffffffff


	//   ....[24]....
        /*00dc*/ 	.word	0xffffffff


	//   ....[25]....
        /*00e0*/ 	.word	0xffffffff


	//   ....[26]....
        /*00e4*/ 	.word	0xffffffff


	//   ....[27]....
        /*00e8*/ 	.word	0xffffffff


	//   ....[28]....
        /*00ec*/ 	.word	0xffffffff


	//   ....[29]....
        /*00f0*/ 	.word	0xffffffff


	//----- nvinfo : EIATTR_COOP_GROUP_INSTR_OFFSETS
	.align		4
.L_138:
        /*00f4*/ 	.byte	0x04, 0x28
        /*00f6*/ 	.short	(.L_140 - .L_139)


	//   ....[0]....
.L_139:
        /*00f8*/ 	.word	0x00000980


	//   ....[1]....
        /*00fc*/ 	.word	0x000009e0


	//   ....[2]....
        /*0100*/ 	.word	0x00000a50


	//   ....[3]....
        /*0104*/ 	.word	0x00000aa0


	//   ....[4]....
        /*0108*/ 	.word	0x00000ad0


	//   ....[5]....
        /*010c*/ 	.word	0x00000c90


	//   ....[6]....
        /*0110*/ 	.word	0x00000d20


	//   ....[7]....
        /*0114*/ 	.word	0x00000d60


	//   ....[8]....
        /*0118*/ 	.word	0x00000db0


	//   ....[9]....
        /*011c*/ 	.word	0x00000df0


	//   ....[10]....
        /*0120*/ 	.word	0x00001c00


	//   ....[11]....
        /*0124*/ 	.word	0x00001c80


	//   ....[12]....
        /*0128*/ 	.word	0x00001cd0


	//   ....[13]....
        /*012c*/ 	.word	0x00001d10


	//   ....[14]....
        /*0130*/ 	.word	0x00001d40


	//   ....[15]....
        /*0134*/ 	.word	0x00002700


	//   ....[16]....
        /*0138*/ 	.word	0x00002760


	//   ....[17]....
        /*013c*/ 	.word	0x000027d0


	//   ....[18]....
        /*0140*/ 	.word	0x00002820


	//   ....[19]....
        /*0144*/ 	.word	0x00002850


	//   ....[20]....
        /*0148*/ 	.word	0x00002a10


	//   ....[21]....
        /*014c*/ 	.word	0x00002a90


	//   ....[22]....
        /*0150*/ 	.word	0x00002ad0


	//   ....[23]....
        /*0154*/ 	.word	0x00002b10


	//   ....[24]....
        /*0158*/ 	.word	0x00002b70


	//   ....[25]....
        /*015c*/ 	.word	0x00003b00


	//   ....[26]....
        /*0160*/ 	.word	0x00003b80


	//   ....[27]....
        /*0164*/ 	.word	0x00003bd0


	//   ....[28]....
        /*0168*/ 	.word	0x00003c10


	//   ....[29]....
        /*016c*/ 	.word	0x00003c40


	//----- nvinfo : EIATTR_VRC_CTA_INIT_COUNT
	.align		4
.L_140:
        /*0170*/ 	.byte	0x02, 0x4a
	.zero		1
	.zero		1


	//----- nvinfo : EIATTR_EXIT_INSTR_OFFSETS
	.align		4
        /*0174*/ 	.byte	0x04, 0x1c
        /*0176*/ 	.short	(.L_142 - .L_141)


	//   ....[0]....
.L_141:
        /*0178*/ 	.word	0x00000080


	//   ....[1]....
        /*017c*/ 	.word	0x000000c0


	//   ....[2]....
        /*0180*/ 	.word	0x00003d90


	//   ....[3]....
        /*0184*/ 	.word	0x00003de0


	//----- nvinfo : EIATTR_MAX_THREADS
	.align		4
.L_142:
        /*0188*/ 	.byte	0x04, 0x05
        /*018a*/ 	.short	(.L_144 - .L_143)
.L_143:
        /*018c*/ 	.word	0x00000100
        /*0190*/ 	.word	0x00000001
        /*0194*/ 	.word	0x00000001


	//----- nvinfo : EIATTR_CRS_STACK_SIZE
	.align		4
.L_144:
        /*0198*/ 	.byte	0x04, 0x1e
        /*019a*/ 	.short	(.L_146 - .L_145)
.L_145:
        /*019c*/ 	.word	0x00000000


	//----- nvinfo : EIATTR_CBANK_PARAM_SIZE
	.align		4
.L_146:
        /*01a0*/ 	.byte	0x03, 0x19
        /*01a2*/ 	.short	0x001d


	//----- nvinfo : EIATTR_PARAM_CBANK
	.align		4
        /*01a4*/ 	.byte	0x04, 0x0a
        /*01a6*/ 	.short	(.L_148 - .L_147)
	.align		4
.L_147:
        /*01a8*/ 	.word	index@(.nv.constant0._ZN3cub18CUB_300001_SM_10006detail6reduce28DeviceReduceSingleTileKernelINS2_10policy_hubIfyN4cuda3std3__44plusIfEEE10Policy1000EPfSC_iS9_ffNS7_10__identityEEEvT0_T1_T2_T3_T4_T6_)
        /*01ac*/ 	.short	0x0380
        /*01ae*/ 	.short	0x001d


	//----- nvinfo : EIATTR_SW_WAR
	.align		4
.L_148:
        /*01b0*/ 	.byte	0x04, 0x36
        /*01b2*/ 	.short	(.L_150 - .L_149)
.L_149:
        /*01b4*/ 	.word	0x00000008
.L_150:


//--------------------- .nv.info._ZN3cub18CUB_300001_SM_10006detail6reduce18DeviceReduceKernelINS2_10policy_hubIfyN4cuda3std3__44plusIfEEE10Policy1000EN6thrust24THRUST_300001_SM_1000_NS18transform_iteratorINSD_12zip_functionINS7_10multipliesIfEEEENSD_12zip_iteratorINS7_5tupleIJNSD_6detail15normal_iteratorINSD_10device_ptrIdEEEESP_EEEEENSD_11use_defaultESS_EEyS9_fNS7_10__identityEEEvT0_PT3_T1_NS0_13GridEvenShareISY_EET2_T4_ --------------------------
	.section	.nv.info._ZN3cub18CUB_300001_SM_10006detail6reduce18DeviceReduceKernelINS2_10policy_hubIfyN4cuda3std3__44plusIfEEE10Policy1000EN6thrust24THRUST_300001_SM_1000_NS18transform_iteratorINSD_12zip_functionINS7_10multipliesIfEEEENSD_12zip_iteratorINS7_5tupleIJNSD_6detail15normal_iteratorINSD_10device_ptrIdEEEESP_EEEEENSD_11use_defaultESS_EEyS9_fNS7_10__identityEEEvT0_PT3_T1_NS0_13GridEvenShareISY_EET2_T4_,"",@"SHT_CUDA_INFO"
	.sectionflags	@""
	.align	4


	//----- nvinfo : EIATTR_CUDA_API_VERSION
	.align		4
        /*0000*/ 	.byte	0x04, 0x37
        /*0002*/ 	.short	(.L_152 - .L_151)
.L_151:
        /*0004*/ 	.word	0x00000082


	//----- nvinfo : EIATTR_KPARAM_INFO
	.align		4
.L_152:
        /*0008*/ 	.byte	0x04, 0x17
        /*000a*/ 	.short	(.L_154 - .L_153)
.L_153:
        /*000c*/ 	.word	0x00000000
        /*0010*/ 	.short	0x0005
        /*0012*/ 	.short	0x0071
        /*0014*/ 	.byte	0x00, 0xf0, 0x05, 0x00


	//----- nvinfo : EIATTR_KPARAM_INFO
	.align		4
.L_154:
        /*0018*/ 	.byte	0x04, 0x17
        /*001a*/ 	.short	(.L_156 - .L_155)
.L_155:
        /*001c*/ 	.word	0x00000000
        /*0020*/ 	.short	0x0004
        /*0022*/ 	.short	0x0070
        /*0024*/ 	.byte	0x00, 0xf0, 0x05, 0x00


	//----- nvinfo : EIATTR_KPARAM_INFO
	.align		4
.L_156:
        /*0028*/ 	.byte	0x04, 0x17
        /*002a*/ 	.short	(.L_158 - .L_157)
.L_157:
        /*002c*/ 	.word	0x00000000
        /*0030*/ 	.short	0x0003
        /*0032*/ 	.short	0x0028
        /*0034*/ 	.byte	0x00, 0xf0, 0x21, 0x01


	//----- nvinfo : EIATTR_KPARAM_INFO
	.align		4
.L_158:
        /*0038*/ 	.byte	0x04, 0x17
        /*003a*/ 	.short	(.L_160 - .L_159)
.L_159:
        /*003c*/ 	.word	0x00000000
        /*0040*/ 	.short	0x0002
        /*0042*/ 	.short	0x0020
        /*0044*/ 	.byte	0x00, 0xf0, 0x21, 0x00


	//----- nvinfo : EIATTR_KPARAM_INFO
	.align		4
.L_160:
        /*0048*/ 	.byte	0x04, 0x17
        /*004a*/ 	.short	(.L_162 - .L_161)
.L_161:
        /*004c*/ 	.word	0x00000000
        /*0050*/ 	.short	0x0001
        /*0052*/ 	.short	0x0018
        /*0054*/ 	.byte	0x00, 0xf5, 0x21, 0x00


	//----- nvinfo : EIATTR_KPARAM_INFO
	.align		4
.L_162:
        /*0058*/ 	.byte	0x04, 0x17
        /*005a*/ 	.short	(.L_164 - .L_163)
.L_163:
        /*005c*/ 	.word	0x00000000
        /*0060*/ 	.short	0x0000
        /*0062*/ 	.short	0x0000
        /*0064*/ 	.byte	0x00, 0xf0, 0x61, 0x00


	//----- nvinfo : EIATTR_SPARSE_MMA_MASK
	.align		4
.L_164:
        /*0068*/ 	.byte	0x03, 0x50
        /*006a*/ 	.short	0x0000


	//----- nvinfo : EIATTR_MAXREG_COUNT
	.align		4
        /*006c*/ 	.byte	0x03, 0x1b
        /*006e*/ 	.short	0x00ff


	//----- nvinfo : EIATTR_NUM_BARRIERS
	.align		4
        /*0070*/ 	.byte	0x02, 0x4c
        /*0072*/ 	.byte	0x01
	.zero		1


	//----- nvinfo : EIATTR_MERCURY_ISA_VERSION
	.align		4
        /*0074*/ 	.byte	0x03, 0x5f
        /*0076*/ 	.short	0x0101


	//----- nvinfo : EIATTR_COOP_GROUP_MASK_REGIDS
	.align		4
        /*0078*/ 	.byte	0x04, 0x29
        /*007a*/ 	.short	(.L_166 - .L_165)


	//   ....[0]....
.L_165:
        /*007c*/ 	.word	0xffffffff


	//   ....[1]....
        /*0080*/ 	.word	0xffffffff


	//   ....[2]....
        /*0084*/ 	.word	0xffffffff


	//   ....[3]....
        /*0088*/ 	.word	0xffffffff


	//   ....[4]....
        /*008c*/ 	.word	0xffffffff


	//   ....[5]....
        /*0090*/ 	.word	0xffffffff


	//   ....[6]....
        /*0094*/ 	.word	0xffffffff


	//   ....[7]....
        /*0098*/ 	.word	0xffffffff


	//   ....[8]....
        /*009c*/ 	.word	0xffffffff


	//   ....[9]....
        /*00a0*/ 	.word	0xffffffff


	//   ....[10]....
        /*00a4*/ 	.word	0xffffffff


	//   ....[11]....
        /*00a8*/ 	.word	0xffffffff


	//   ....[12]....
        /*00ac*/ 	.word	0xffffffff


	//   ....[13]....
        /*00b0*/ 	.word	0xffffffff


	//   ....[14]....
        /*00b4*/ 	.word	0xffffffff


	//----- nvinfo : EIATTR_COOP_GROUP_INSTR_OFFSETS
	.align		4
.L_166:
        /*00b8*/ 	.byte	0x04, 0x28
        /*00ba*/ 	.short	(.L_168 - .L_167)


	//   ....[0]....
.L_167:
        /*00bc*/ 	.word	0x00000bc0


	//   ....[1]....
        /*00c0*/ 	.word	0x00000c20


	//   ....[2]....
        /*00c4*/ 	.word	0x00000c90


	//   ....[3]....
        /*00c8*/ 	.word	0x00000ce0


	//   ....[4]....
        /*00cc*/ 	.word	0x00000d10


	//   ....[5]....
        /*00d0*/ 	.word	0x00000ed0


	//   ....[6]....
        /*00d4*/ 	.word	0x00000f60


	//   ....[7]....
        /*00d8*/ 	.word	0x00000fb0


	//   ....[8]....
        /*00dc*/ 	.word	0x00000ff0


	//   ....[9]....
        /*00e0*/ 	.word	0x00001030


	//   ....[10]....
        /*00e4*/ 	.word	0x00002bb0


	//   ....[11]....
        /*00e8*/ 	.word	0x00002c30


	//   ....[12]....
        /*00ec*/ 	.word	0x00002c80


	//   ....[13]....
        /*00f0*/ 	.word	0x00002cc0


	//   ....[14]....
        /*00f4*/ 	.word	0x00002cf0


	//----- nvinfo : EIATTR_VRC_CTA_INIT_COUNT
	.align		4
.L_168:
        /*00f8*/ 	.byte	0x02, 0x4a
	.zero		1
	.zero		1


	//----- nvinfo : EIATTR_EXIT_INSTR_OFFSETS
	.align		4
        /*00fc*/ 	.byte	0x04, 0x1c
        /*00fe*/ 	.short	(.L_170 - .L_169)


	//   ....[0]....
.L_169:
        /*0100*/ 	.word	0x00002e40


	//   ....[1]....
        /*0104*/ 	.word	0x00002ea0


	//----- nvinfo : EIATTR_MAX_THREADS
	.align		4
.L_170:
        /*0108*/ 	.byte	0x04, 0x05
        /*010a*/ 	.short	(.L_172 - .L_171)
.L_171:
        /*010c*/ 	.word	0x00000100
        /*0110*/ 	.word	0x00000001
        /*0114*/ 	.word	0x00000001


	//----- nvinfo : EIATTR_CRS_STACK_SIZE
	.align		4
.L_172:
        /*0118*/ 	.byte	0x04, 0x1e
        /*011a*/ 	.short	(.L_174 - .L_173)
.L_173:
        /*011c*/ 	.word	0x00000000


	//----- nvinfo : EIATTR_CBANK_PARAM_SIZE
	.align		4
.L_174:
        /*0120*/ 	.byte	0x03, 0x19
        /*0122*/ 	.short	0x0072


	//----- nvinfo : EIATTR_PARAM_CBANK
	.align		4
        /*0124*/ 	.byte	0x04, 0x0a
        /*0126*/ 	.short	(.L_176 - .L_175)
	.align		4
.L_175:
        /*0128*/ 	.word	index@(.nv.constant0._ZN3cub18CUB_300001_SM_10006detail6reduce18DeviceReduceKernelINS2_10policy_hubIfyN4cuda3std3__44plusIfEEE10Policy1000EN6thrust24THRUST_300001_SM_1000_NS18transform_iteratorINSD_12zip_functionINS7_10multipliesIfEEEENSD_12zip_iteratorINS7_5tupleIJNSD_6detail15normal_iteratorINSD_10device_ptrIdEEEESP_EEEEENSD_11use_defaultESS_EEyS9_fNS7_10__identityEEEvT0_PT3_T1_NS0_13GridEvenShareISY_EET2_T4_)
        /*012c*/ 	.short	0x0380
        /*012e*/ 	.short	0x0072


	//----- nvinfo : EIATTR_SW_WAR
	.align		4
.L_176:
        /*0130*/ 	.byte	0x04, 0x36
        /*0132*/ 	.short	(.L_178 - .L_177)
.L_177:
        /*0134*/ 	.word	0x00000008
.L_178:


//--------------------- .nv.info._ZN3cub18CUB_300001_SM_10006detail6reduce28DeviceReduceSingleTileKernelINS2_10policy_hubIfyN4cuda3std3__44plusIfEEE10Policy1000EN6thrust24THRUST_300001_SM_1000_NS18transform_iteratorINSD_12zip_functionINS7_10multipliesIfEEEENSD_12zip_iteratorINS7_5tupleIJNSD_6detail15normal_iteratorINSD_10device_ptrIdEEEESP_EEEEENSD_11use_defaultESS_EEPfyS9_ffNS7_10__identityEEEvT0_T1_T2_T3_T4_T6_ --------------------------
	.section	.nv.info._ZN3cub18CUB_300001_SM_10006detail6reduce28DeviceReduceSingleTileKernelINS2_10policy_hubIfyN4cuda3std3__44plusIfEEE10Policy1000EN6thrust24THRUST_300001_SM_1000_NS18transform_iteratorINSD_12zip_functionINS7_10multipliesIfEEEENSD_12zip_iteratorINS7_5tupleIJNSD_6detail15normal_iteratorINSD_10device_ptrIdEEEESP_EEEEENSD_11use_defaultESS_EEPfyS9_ffNS7_10__identityEEEvT0_T1_T2_T3_T4_T6_,"",@"SHT_CUDA_INFO"
	.sectionflags	@""
	.align	4


	//----- nvinfo : EIATTR_CUDA_API_VERSION
	.align		4
        /*0000*/ 	.byte	0x04, 0x37
        /*0002*/ 	.short	(.L_180 - .L_179)
.L_179:
        /*0004*/ 	.word	0x00000082


	//----- nvinfo : EIATTR_KPARAM_INFO
	.align		4
.L_180:
        /*0008*/ 	.byte	0x04, 0x17
        /*000a*/ 	.short	(.L_182 - .L_181)
.L_181:
        /*000c*/ 	.word	0x00000000
        /*0010*/ 	.short	0x0005
        /*0012*/ 	.short	0x0030
        /*0014*/ 	.byte	0x00, 0xf0, 0x05, 0x00


	//----- nvinfo : EIATTR_KPARAM_INFO
	.align		4
.L_182:
        /*0018*/ 	.byte	0x04, 0x17
        /*001a*/ 	.short	(.L_184 - .L_183)
.L_183:
        /*001c*/ 	.word	0x00000000
        /*0020*/ 	.short	0x0004
        /*0022*/ 	.short	0x002c
        /*0024*/ 	.byte	0x00, 0xf0, 0x11, 0x00


	//----- nvinfo : EIATTR_KPARAM_INFO
	.align		4
.L_184:
        /*0028*/ 	.byte	0x04, 0x17
        /*002a*/ 	.short	(.L_186 - .L_185)
.L_185:
        /*002c*/ 	.word	0x00000000
        /*0030*/ 	.short	0x0003
        /*0032*/ 	.short	0x0028
        /*0034*/ 	.byte	0x00, 0xf0, 0x05, 0x00


	//----- nvinfo : EIATTR_KPARAM_INFO
	.align		4
.L_186:
        /*0038*/ 	.byte	0x04, 0x17
        /*003a*/ 	.short	(.L_188 - .L_187)
.L_187:
        /*003c*/ 	.word	0x00000000
        /*0040*/ 	.short	0x0002
        /*0042*/ 	.short	0x0020
        /*0044*/ 	.byte	0x00, 0xf0, 0x21, 0x00


	//----- nvinfo : EIATTR_KPARAM_INFO
	.align		4
.L_188:
        /*0048*/ 	.byte	0x04, 0x17
        /*004a*/ 	.short	(.L_190 - .L_189)
.L_189:
        /*004c*/ 	.word	0x00000000
        /*0050*/ 	.short	0x0001
        /*0052*/ 	.short	0x0018
        /*0054*/ 	.byte	0x00, 0xf5, 0x21, 0x00


	//----- nvinfo : EIATTR_KPARAM_INFO
	.align		4
.L_190:
        /*0058*/ 	.byte	0x04, 0x17
        /*005a*/ 	.short	(.L_192 - .L_191)
.L_191:
        /*005c*/ 	.word	0x00000000
        /*0060*/ 	.short	0x0000
        /*0062*/ 	.short	0x0000
        /*0064*/ 	.byte	0x00, 0xf0, 0x61, 0x00


	//----- nvinfo : EIATTR_SPARSE_MMA_MASK
	.align		4
.L_192:
        /*0068*/ 	.byte	0x03, 0x50
        /*006a*/ 	.short	0x0000


	//----- nvinfo : EIATTR_MAXREG_COUNT
	.align		4
        /*006c*/ 	.byte	0x03, 0x1b
        /*006e*/ 	.short	0x00ff


	//----- nvinfo : EIATTR_NUM_BARRIERS
	.align		4
        /*0070*/ 	.byte	0x02, 0x4c
        /*0072*/ 	.byte	0x01
	.zero		1


	//----- nvinfo : EIATTR_MERCURY_ISA_VERSION
	.align		4
        /*0074*/ 	.byte	0x03, 0x5f
        /*0076*/ 	.short	0x0101


	//----- nvinfo : EIATTR_COOP_GROUP_MASK_REGIDS
	.align		4
        /*0078*/ 	.byte	0x04, 0x29
        /*007a*/ 	.short	(.L_194 - .L_193)


	//   ....[0]....
.L_193:
        /*007c*/ 	.word	0xffffffff


	//   ....[1]....
        /*0080*/ 	.word	0xffffffff


	//   ....[2]....
        /*0084*/ 	.word	0xffffffff


	//   ....[3]....
        /*0088*/ 	.word	0xffffffff


	//   ....[4]....
        /*008c*/ 	.word	0xffffffff


	//   ....[5]....
        /*0090*/ 	.word	0xffffffff


	//   ....[6]....
        /*0094*/ 	.word	0xffffffff


	//   ....[7]....
        /*0098*/ 	.word	0xffffffff


	//   ....[8]....
        /*009c*/ 	.word	0xffffffff


	//   ....[9]....
        /*00a0*/ 	.word	0xffffffff


	//   ....[10]....
        /*00a4*/ 	.word	0xffffffff


	//   ....[11]....
        /*00a8*/ 	.word	0xffffffff


	//   ....[12]....
        /*00ac*/ 	.word	0xffffffff


	//   ....[13]....
        /*00b0*/ 	.word	0xffffffff


	//   ....[14]....
        /*00b4*/ 	.word	0xffffffff


	//----- nvinfo : EIATTR_COOP_GROUP_INSTR_OFFSETS
	.align		4
.L_194:
        /*00b8*/ 	.byte	0x04, 0x28
        /*00ba*/ 	.short	(.L_196 - .L_195)


	//   ....[0]....
.L_195:
        /*00bc*/ 	.word	0x00000fb0


	//   ....[1]....
        /*00c0*/ 	.word	0x00001010


	//   ....[2]....
        /*00c4*/ 	.word	0x00001080


	//   ....[3]....
        /*00c8*/ 	.word	0x000010d0


	//   ....[4]....
        /*00cc*/ 	.word	0x00001100


	//   ....[5]....
        /*00d0*/ 	.word	0x000012c0


	//   ....[6]....
        /*00d4*/ 	.word	0x00001350


	//   ....[7]....
        /*00d8*/ 	.word	0x00001390


	//   ....[8]....
        /*00dc*/ 	.word	0x000013e0


	//   ....[9]....
        /*00e0*/ 	.word	0x00001420


	//   ....[10]....
        /*00e4*/ 	.word	0x00002d30


	//   ....[11]....
        /*00e8*/ 	.word	0x00002db0


	//   ....[12]....
        /*00ec*/ 	.word	0x00002e00


	//   ....[13]....
        /*00f0*/ 	.word	0x00002e40


	//   ....[14]....
        /*00f4*/ 	.word	0x00002e70


	//----- nvinfo : EIATTR_VRC_CTA_INIT_COUNT
	.align		4
.L_196:
        /*00f8*/ 	.byte	0x02, 0x4a
	.zero		1
	.zero		1


	//----- nvinfo : EIATTR_EXIT_INSTR_OFFSETS
	.align		4
        /*00fc*/ 	.byte	0x04, 0x1c
        /*00fe*/ 	.short	(.L_198 - .L_197)


	//   ....[0]....
.L_197:
        /*0100*/ 	.word	0x000000a0


	//   ....[1]....
        /*0104*/ 	.word	0x000000e0


	//   ....[2]....
        /*0108*/ 	.word	0x00002fb0


	//   ....[3]....
        /*010c*/ 	.word	0x00003000


	//----- nvinfo : EIATTR_MAX_THREADS
	.align		4
.L_198:
        /*0110*/ 	.byte	0x04, 0x05
        /*0112*/ 	.short	(.L_200 - .L_199)
.L_199:
        /*0114*/ 	.word	0x00000100
        /*0118*/ 	.word	0x00000001
        /*011c*/ 	.word	0x00000001


	//----- nvinfo : EIATTR_CRS_STACK_SIZE
	.align		4
.L_200:
        /*0120*/ 	.byte	0x04, 0x1e
        /*0122*/ 	.short	(.L_202 - .L_201)
.L_201:
        /*0124*/ 	.word	0x00000000


	//----- nvinfo : EIATTR_CBANK_PARAM_SIZE
	.align		4
.L_202:
        /*0128*/ 	.byte	0x03, 0x19
        /*012a*/ 	.short	0x0031


	//----- nvinfo : EIATTR_PARAM_CBANK
	.align		4
        /*012c*/ 	.byte	0x04, 0x0a
        /*012e*/ 	.short	(.L_204 - .L_203)
	.align		4
.L_203:
        /*0130*/ 	.word	index@(.nv.constant0._ZN3cub18CUB_300001_SM_10006detail6reduce28DeviceReduceSingleTileKernelINS2_10policy_hubIfyN4cuda3std3__44plusIfEEE10Policy1000EN6thrust24THRUST_300001_SM_1000_NS18transform_iteratorINSD_12zip_functionINS7_10multipliesIfEEEENSD_12zip_iteratorINS7_5tupleIJNSD_6detail15normal_iteratorINSD_10device_ptrIdEEEESP_EEEEENSD_11use_defaultESS_EEPfyS9_ffNS7_10__identityEEEvT0_T1_T2_T3_T4_T6_)
        /*0134*/ 	.short	0x0380
        /*0136*/ 	.short	0x0031


	//----- nvinfo : EIATTR_SW_WAR
	.align		4
.L_204:
        /*0138*/ 	.byte	0x04, 0x36
        /*013a*/ 	.short	(.L_206 - .L_205)
.L_205:
        /*013c*/ 	.word	0x00000008
.L_206:


//--------------------- .nv.info._ZN3cub18CUB_300001_SM_10006detail6reduce28DeviceReduceSingleTileKernelINS2_10policy_hubIfjN4cuda3std3__44plusIfEEE10Policy1000EPfSC_iS9_ffNS7_10__identityEEEvT0_T1_T2_T3_T4_T6_ --------------------------
	.section	.nv.info._ZN3cub18CUB_300001_SM_10006detail6reduce28DeviceReduceSingleTileKernelINS2_10policy_hubIfjN4cuda3std3__44plusIfEEE10Policy1000EPfSC_iS9_ffNS7_10__identityEEEvT0_T1_T2_T3_T4_T6_,"",@"SHT_CUDA_INFO"
	.sectionflags	@""
	.align	4


	//----- nvinfo : EIATTR_CUDA_API_VERSION
	.align		4
        /*0000*/ 	.byte	0x04, 0x37
        /*0002*/ 	.short	(.L_208 - .L_207)
.L_207:
        /*0004*/ 	.word	0x00000082


	//----- nvinfo : EIATTR_KPARAM_INFO
	.align		4
.L_208:
        /*0008*/ 	.byte	0x04, 0x17
        /*000a*/ 	.short	(.L_210 - .L_209)
.L_209:
        /*000c*/ 	.word	0x00000000
        /*0010*/ 	.short	0x0005
        /*0012*/ 	.short	0x001c
        /*0014*/ 	.byte	0x00, 0xf0, 0x05, 0x00


	//----- nvinfo : EIATTR_KPARAM_INFO
	.align		4
.L_210:
        /*0018*/ 	.byte	0x04, 0x17
        /*001a*/ 	.short	(.L_212 - .L_211)
.L_211:
        /*001c*/ 	.word	0x00000000
        /*0020*/ 	.short	0x0004
        /*0022*/ 	.short	0x0018
        /*0024*/ 	.byte	0x00, 0xf0, 0x11, 0x00


	//----- nvinfo : EIATTR_KPARAM_INFO
	.align		4
.L_212:
        /*0028*/ 	.byte	0x04, 0x17
        /*002a*/ 	.short	(.L_214 - .L_213)
.L_213:
        /*002c*/ 	.word	0x00000000
        /*0030*/ 	.short	0x0003
        /*0032*/ 	.short	0x0014
        /*0034*/ 	.byte	0x00, 0xf0, 0x05, 0x00


	//----- nvinfo : EIATTR_KPARAM_INFO
	.align		4
.L_214:
        /*0038*/ 	.byte	0x04, 0x17
        /*003a*/ 	.short	(.L_216 - .L_215)
.L_215:
        /*003c*/ 	.word	0x00000000
        /*0040*/ 	.short	0x0002
        /*0042*/ 	.short	0x0010
        /*0044*/ 	.byte	0x00, 0xf0, 0x11, 0x00


	//----- nvinfo : EIATTR_KPARAM_INFO
	.align		4
.L_216:
        /*0048*/ 	.byte	0x04, 0x17
        /*004a*/ 	.short	(.L_218 - .L_217)
.L_217:
        /*004c*/ 	.word	0x00000000
        /*0050*/ 	.short	0x0001
        /*0052*/ 	.short	0x0008
        /*0054*/ 	.byte	0x00, 0xf5, 0x21, 0x00


	//----- nvinfo : EIATTR_KPARAM_INFO
	.align		4
.L_218:
        /*0058*/ 	.byte	0x04, 0x17
        /*005a*/ 	.short	(.L_220 - .L_219)
.L_219:
        /*005c*/ 	.word	0x00000000
        /*0060*/ 	.short	0x0000
        /*0062*/ 	.short	0x0000
        /*0064*/ 	.byte	0x00, 0xf5, 0x21, 0x00


	//----- nvinfo : EIATTR_SPARSE_MMA_MASK
	.align		4
.L_220:
        /*0068*/ 	.byte	0x03, 0x50
        /*006a*/ 	.short	0x0000


	//----- nvinfo : EIATTR_MAXREG_COUNT
	.align		4
        /*006c*/ 	.byte	0x03, 0x1b
        /*006e*/ 	.short	0x0080


	//----- nvinfo : EIATTR_NUM_BARRIERS
	.align		4
        /*0070*/ 	.byte	0x02, 0x4c
        /*0072*/ 	.byte	0x01
	.zero		1


	//----- nvinfo : EIATTR_MERCURY_ISA_VERSION
	.align		4
        /*0074*/ 	.byte	0x03, 0x5f
        /*0076*/ 	.short	0x0101


	//----- nvinfo : EIATTR_UNUSED_LOAD_BYTE_OFFSET
	.align		4
        /*0078*/ 	.byte	0x04, 0x44
        /*007a*/ 	.short	(.L_222 - .L_221)


	//   ....[0]....
.L_221:
        /*007c*/ 	.word	0x00000b70
        /*0080*/ 	.word	0x0000fff0


	//   ....[1]....
        /*0084*/ 	.word	0x00000f80
        /*0088*/ 	.word	0x0000fff0


	//   ....[2]....
        /*008c*/ 	.word	0x00002010
        /*0090*/ 	.word	0x0000fff0


	//   ....[3]....
        /*0094*/ 	.word	0x00002bb0
        /*0098*/ 	.word	0x0000fff0


	//   ....[4]....
        /*009c*/ 	.word	0x00002fc0
        /*00a0*/ 	.word	0x0000fff0


	//   ....[5]....
        /*00a4*/ 	.word	0x00004140
        /*00a8*/ 	.word	0x0000fff0


	//----- nvinfo : EIATTR_COOP_GROUP_MASK_REGIDS
	.align		4
.L_222:
        /*00ac*/ 	.byte	0x04, 0x29
        /*00ae*/ 	.short	(.L_224 - .L_223)


	//   ....[0]....
.L_223:
        /*00b0*/ 	.word	0xffffffff


	//   ....[1]....
        /*00b4*/ 	.word	0xffffffff


	//   ....[2]....
        /*00b8*/ 	.word	0xffffffff


	//   ....[3]....
        /*00bc*/ 	.word	0xffffffff


	//   ....[4]....
        /*00c0*/ 	.word	0xffffffff


	//   ....[5]....
        /*00c4*/ 	.word	0xffffffff


	//   ....[6]....
        /*00c8*/ 	.word	0xffffffff


	//   ....[7]....
        /*00cc*/ 	.word	0xffffffff


	//   ....[8]....
        /*00d0*/ 	.word	0xffffffff


	//   ....[9]....
        /*00d4*/ 	.word	0xffffffff


	//   ....[10]....
        /*00d8*/ 	.word	0xffffffff


	//   ....[11]....
        /*00dc*/ 	.word	0xffffffff


	//   ....[12]....
        /*00e0*/ 	.word	0xffffffff


	//   ....[13]....
        /*00e4*/ 	.word	0xffffffff


	//   ....[14]....
        /*00e8*/ 	.word	0xffffffff


	//   ....[15]....
        /*00ec*/ 	.word	0xffffffff


	//   ....[16]....
        /*00f0*/ 	.word	0xffffffff


	//   ....[17]....
        /*00f4*/ 	.word	0xffffffff


	//   ....[18]....
        /*00f8*/ 	.word	0xffffffff


	//   ....[19]....
        /*00fc*/ 	.word	0xffffffff


	//   ....[20]....
        /*0100*/ 	.word	0xffffffff


	//   ....[21]....
        /*0104*/ 	.word	0xffffffff


	//   ....[22]....
        /*0108*/ 	.word	0xffffffff


	//   ....[23]....
        /*010c*/ 	.word	0xffffffff


	//   ....[24]....
        /*0110*/ 	.word	0xffffffff


	//   ....[25]....
        /*0114*/ 	.word	0xffffffff


	//   ....[26]....
        /*0118*/ 	.word	0xffffffff


	//   ....[27]....
        /*011c*/ 	.word	0xffffffff


	//   ....[28]....
        /*0120*/ 	.word	0xffffffff


	//   ....[29]....
        /*0124*/ 	.word	0xffffffff


	//----- nvinfo : EIATTR_COOP_GROUP_INSTR_OFFSETS
	.align		4
.L_224:
        /*0128*/ 	.byte	0x04, 0x28
        /*012a*/ 	.short	(.L_226 - .L_225)


	//   ....[0]....
.L_225:
        /*012c*/ 	.word	0x00000980


	//   ....[1]....
        /*0130*/ 	.word	0x000009e0


	//   ....[2]....
        /*0134*/ 	.word	0x00000a50


	//   ....[3]....
        /*0138*/ 	.word	0x00000aa0


	//   ....[4]....
        /*013c*/ 	.word	0x00000ad0


	//   ....[5]....
        /*0140*/ 	.word	0x00000d20


	//   ....[6]....
        /*0144*/ 	.word	0x00000db0


	//   ....[7]....
        /*0148*/ 	.word	0x00000df0


	//   ....[8]....
        /*014c*/ 	.word	0x00000e40


	//   ....[9]....
        /*0150*/ 	.word	0x00000e80


	//   ....[10]....
        /*0154*/ 	.word	0x00001e30


	//   ....[11]....
        /*0158*/ 	.word	0x00001eb0


	//   ....[12]....
        /*015c*/ 	.word	0x00001f00


	//   ....[13]....
        /*0160*/ 	.word	0x00001f40


	//   ....[14]....
        /*0164*/ 	.word	0x00001f70


	//   ....[15]....
        /*0168*/ 	.word	0x000029c0


	//   ....[16]....
        /*016c*/ 	.word	0x00002a20


	//   ....[17]....
        /*0170*/ 	.word	0x00002a90


	//   ....[18]....
        /*0174*/ 	.word	0x00002ae0


	//   ....[19]....
        /*0178*/ 	.word	0x00002b10


	//   ....[20]....
        /*017c*/ 	.word	0x00002d60


	//   ....[21]....
        /*0180*/ 	.word	0x00002de0


	//   ....[22]....
        /*0184*/ 	.word	0x00002e20


	//   ....[23]....
        /*0188*/ 	.word	0x00002e60


	//   ....[24]....
        /*018c*/ 	.word	0x00002ec0


	//   ....[25]....
        /*0190*/ 	.word	0x00003f60


	//   ....[26]....
        /*0194*/ 	.word	0x00003fe0


	//   ....[27]....
        /*0198*/ 	.word	0x00004030


	//   ....[28]....
        /*019c*/ 	.word	0x00004070


	//   ....[29]....
        /*01a0*/ 	.word	0x000040a0


	//----- nvinfo : EIATTR_VRC_CTA_INIT_COUNT
	.align		4
.L_226:
        /*01a4*/ 	.byte	0x02, 0x4a
	.zero		1
	.zero		1


	//----- nvinfo : EIATTR_EXIT_INSTR_OFFSETS
	.align		4
        /*01a8*/ 	.byte	0x04, 0x1c
        /*01aa*/ 	.short	(.L_228 - .L_227)


	//   ....[0]....
.L_227:
        /*01ac*/ 	.word	0x00000080


	//   ....[1]....
        /*01b0*/ 	.word	0x000000c0


	//   ....[2]....
        /*01b4*/ 	.word	0x00004280


	//   ....[3]....
        /*01b8*/ 	.word	0x000042d0


	//----- nvinfo : EIATTR_MAX_THREADS
	.align		4
.L_228:
        /*01bc*/ 	.byte	0x04, 0x05
        /*01be*/ 	.short	(.L_230 - .L_229)
.L_229:
        /*01c0*/ 	.word	0x00000200
        /*01c4*/ 	.word	0x00000001
        /*01c8*/ 	.word	0x00000001


	//----- nvinfo : EIATTR_CRS_STACK_SIZE
	.align		4
.L_230:
        /*01cc*/ 	.byte	0x04, 0x1e
        /*01ce*/ 	.short	(.L_232 - .L_231)
.L_231:
        /*01d0*/ 	.word	0x00000000


	//----- nvinfo : EIATTR_CBANK_PARAM_SIZE
	.align		4
.L_232:
        /*01d4*/ 	.byte	0x03, 0x19
        /*01d6*/ 	.short	0x001d


	//----- nvinfo : EIATTR_PARAM_CBANK
	.align		4
        /*01d8*/ 	.byte	0x04, 0x0a
        /*01da*/ 	.short	(.L_234 - .L_233)
	.align		4
.L_233:
        /*01dc*/ 	.word	index@(.nv.constant0._ZN3cub18CUB_300001_SM_10006detail6reduce28DeviceReduceSingleTileKernelINS2_10policy_hubIfjN4cuda3std3__44plusIfEEE10Policy1000EPfSC_iS9_ffNS7_10__identityEEEvT0_T1_T2_T3_T4_T6_)
        /*01e0*/ 	.short	0x0380
        /*01e2*/ 	.short	0x001d


	//----- nvinfo : EIATTR_SW_WAR
	.align		4
.L_234:
        /*01e4*/ 	.byte	0x04, 0x36
        /*01e6*/ 	.short	(.L_236 - .L_235)
.L_235:
        /*01e8*/ 	.word	0x00000008
.L_236:


//--------------------- .nv.info._ZN3cub18CUB_300001_SM_10006detail6reduce18DeviceReduceKernelINS2_10policy_hubIfjN4cuda3std3__44plusIfEEE10Policy1000EN6thrust24THRUST_300001_SM_1000_NS18transform_iteratorINSD_12zip_functionINS7_10multipliesIfEEEENSD_12zip_iteratorINS7_5tupleIJNSD_6detail15normal_iteratorINSD_10device_ptrIdEEEESP_EEEEENSD_11use_defaultESS_EEjS9_fNS7_10__identityEEEvT0_PT3_T1_NS0_13GridEvenShareISY_EET2_T4_ --------------------------
	.section	.nv.info._ZN3cub18CUB_300001_SM_10006detail6reduce18DeviceReduceKernelINS2_10policy_hubIfjN4cuda3std3__44plusIfEEE10Policy1000EN6thrust24THRUST_300001_SM_1000_NS18transform_iteratorINSD_12zip_functionINS7_10multipliesIfEEEENSD_12zip_iteratorINS7_5tupleIJNSD_6detail15normal_iteratorINSD_10device_ptrIdEEEESP_EEEEENSD_11use_defaultESS_EEjS9_fNS7_10__identityEEEvT0_PT3_T1_NS0_13GridEvenShareISY_EET2_T4_,"",@"SHT_CUDA_INFO"
	.sectionflags	@""
	.align	4


	//----- nvinfo : EIATTR_CUDA_API_VERSION
	.align		4
        /*0000*/ 	.byte	0x04, 0x37
        /*0002*/ 	.short	(.L_238 - .L_237)
.L_237:
        /*0004*/ 	.word	0x00000082


	//----- nvinfo : EIATTR_KPARAM_INFO
	.align		4
.L_238:
        /*0008*/ 	.byte	0x04, 0x17
        /*000a*/ 	.short	(.L_240 - .L_239)
.L_239:
        /*000c*/ 	.word	0x00000000
        /*0010*/ 	.short	0x0005
        /*0012*/ 	.short	0x004d
        /*0014*/ 	.byte	0x00, 0xf0, 0x05, 0x00


	//----- nvinfo : EIATTR_KPARAM_INFO
	.align		4
.L_240:
        /*0018*/ 	.byte	0x04, 0x17
        /*001a*/ 	.short	(.L_242 - .L_241)
.L_241:
        /*001c*/ 	.word	0x00000000
        /*0020*/ 	.short	0x0004
        /*0022*/ 	.short	0x004c
        /*0024*/ 	.byte	0x00, 0xf0, 0x05, 0x00


	//----- nvinfo : EIATTR_KPARAM_INFO
	.align		4
.L_242:
        /*0028*/ 	.byte	0x04, 0x17
        /*002a*/ 	.short	(.L_244 - .L_243)
.L_243:
        /*002c*/ 	.word	0x00000000
        /*0030*/ 	.short	0x0003
        /*0032*/ 	.short	0x0024
        /*0034*/ 	.byte	0x00, 0xf0, 0xa1, 0x00


	//----- nvinfo : EIATTR_KPARAM_INFO
	.align		4
.L_244:
        /*0038*/ 	.byte	0x04, 0x17
        /*003a*/ 	.short	(.L_246 - .L_245)
.L_245:
        /*003c*/ 	.word	0x00000000
        /*0040*/ 	.short	0x0002
        /*0042*/ 	.short	0x0020
        /*0044*/ 	.byte	0x00, 0xf0, 0x11, 0x00


	//----- nvinfo : EIATTR_KPARAM_INFO
	.align		4
.L_246:
        /*0048*/ 	.byte	0x04, 0x17
        /*004a*/ 	.short	(.L_248 - .L_247)
.L_247:
        /*004c*/ 	.word	0x00000000
        /*0050*/ 	.short	0x0001
        /*0052*/ 	.short	0x0018
        /*0054*/ 	.byte	0x00, 0xf5, 0x21, 0x00


	//----- nvinfo : EIATTR_KPARAM_INFO
	.align		4
.L_248:
        /*0058*/ 	.byte	0x04, 0x17
        /*005a*/ 	.short	(.L_250 - .L_249)
.L_249:
        /*005c*/ 	.word	0x00000000
        /*0060*/ 	.short	0x0000
        /*0062*/ 	.short	0x0000
        /*0064*/ 	.byte	0x00, 0xf0, 0x61, 0x00


	//----- nvinfo : EIATTR_SPARSE_MMA_MASK
	.align		4
.L_250:
        /*0068*/ 	.byte	0x03, 0x50
        /*006a*/ 	.short	0x0000


	//----- nvinfo : EIATTR_MAXREG_COUNT
	.align		4
        /*006c*/ 	.byte	0x03, 0x1b
        /*006e*/ 	.short	0x0080


	//----- nvinfo : EIATTR_NUM_BARRIERS
	.align		4
        /*0070*/ 	.byte	0x02, 0x4c
        /*0072*/ 	.byte	0x01
	.zero		1


	//----- nvinfo : EIATTR_MERCURY_ISA_VERSION
	.align		4
        /*0074*/ 	.byte	0x03, 0x5f
        /*0076*/ 	.short	0x0101


	//----- nvinfo : EIATTR_UNUSED_LOAD_BYTE_OFFSET
	.align		4
        /*0078*/ 	.byte	0x04, 0x44
        /*007a*/ 	.short	(.L_252 - .L_251)


	//   ....[0]....
.L_251:
        /*007c*/ 	.word	0x00001620
        /*0080*/ 	.word	0x0000fff0


	//   ....[1]....
        /*0084*/ 	.word	0x00001a70
        /*0088*/ 	.word	0x0000fff0


	//   ....[2]....
        /*008c*/ 	.word	0x00003e80
        /*0090*/ 	.word	0x0000fff0


	//----- nvinfo : EIATTR_COOP_GROUP_MASK_REGIDS
	.align		4
.L_252:
        /*0094*/ 	.byte	0x04, 0x29
        /*0096*/ 	.short	(.L_254 - .L_253)


	//   ....[0]....
.L_253:
        /*0098*/ 	.word	0xffffffff


	//   ....[1]....
        /*009c*/ 	.word	0xffffffff


	//   ....[2]....
        /*00a0*/ 	.word	0xffffffff


	//   ....[3]....
        /*00a4*/ 	.word	0xffffffff


	//   ....[4]....
        /*00a8*/ 	.word	0xffffffff


	//   ....[5]....
        /*00ac*/ 	.word	0xffffffff


	//   ....[6]....
        /*00b0*/ 	.word	0xffffffff


	//   ....[7]....
        /*00b4*/ 	.word	0xffffffff


	//   ....[8]....
        /*00b8*/ 	.word	0xffffffff


	//   ....[9]....
        /*00bc*/ 	.word	0xffffffff


	//   ....[10]....
        /*00c0*/ 	.word	0xffffffff


	//   ....[11]....
        /*00c4*/ 	.word	0xffffffff


	//   ....[12]....
        /*00c8*/ 	.word	0xffffffff


	//   ....[13]....
        /*00cc*/ 	.word	0xffffffff


	//   ....[14]....
        /*00d0*/ 	.word	0xffffffff


	//----- nvinfo : EIATTR_COOP_GROUP_INSTR_OFFSETS
	.align		4
.L_254:
        /*00d4*/ 	.byte	0x04, 0x28
        /*00d6*/ 	.short	(.L_256 - .L_255)


	//   ....[0]....
.L_255:
        /*00d8*/ 	.word	0x00001430


	//   ....[1]....
        /*00dc*/ 	.word	0x00001490


	//   ....[2]....
        /*00e0*/ 	.word	0x00001500


	//   ....[3]....
        /*00e4*/ 	.word	0x00001550


	//   ....[4]....
        /*00e8*/ 	.word	0x00001580


	//   ....[5]....
        /*00ec*/ 	.word	0x000017d0


	//   ....[6]....
        /*00f0*/ 	.word	0x00001860


	//   ....[7]....
        /*00f4*/ 	.word	0x000018a0


	//   ....[8]....
        /*00f8*/ 	.word	0x000018f0


	//   ....[9]....
        /*00fc*/ 	.word	0x00001930


	//   ....[10]....
        /*0100*/ 	.word	0x00003ca0


	//   ....[11]....
        /*0104*/ 	.word	0x00003d20


	//   ....[12]....
        /*0108*/ 	.word	0x00003d70


	//   ....[13]....
        /*010c*/ 	.word	0x00003db0


	//   ....[14]....
        /*0110*/ 	.word	0x00003de0


	//----- nvinfo : EIATTR_VRC_CTA_INIT_COUNT
	.align		4
.L_256:
        /*0114*/ 	.byte	0x02, 0x4a
	.zero		1
	.zero		1


	//----- nvinfo : EIATTR_EXIT_INSTR_OFFSETS
	.align		4
        /*0118*/ 	.byte	0x04, 0x1c
        /*011a*/ 	.short	(.L_258 - .L_257)


	//   ....[0]....
.L_257:
        /*011c*/ 	.word	0x00003fc0


	//   ....[1]....
        /*0120*/ 	.word	0x00004020


	//----- nvinfo : EIATTR_MAX_THREADS
	.align		4
.L_258:
        /*0124*/ 	.byte	0x04, 0x05
        /*0126*/ 	.short	(.L_260 - .L_259)
.L_259:
        /*0128*/ 	.word	0x00000200
        /*012c*/ 	.word	0x00000001
        /*0130*/ 	.word	0x00000001


	//----- nvinfo : EIATTR_CRS_STACK_SIZE
	.align		4
.L_260:
        /*0134*/ 	.byte	0x04, 0x1e
        /*0136*/ 	.short	(.L_262 - .L_261)
.L_261:
        /*0138*/ 	.word	0x00000000


	//----- nvinfo : EIATTR_CBANK_PARAM_SIZE
	.align		4
.L_262:
        /*013c*/ 	.byte	0x03, 0x19
        /*013e*/ 	.short	0x004e


	//----- nvinfo : EIATTR_PARAM_CBANK
	.align		4
        /*0140*/ 	.byte	0x04, 0x0a
        /*0142*/ 	.short	(.L_264 - .L_263)
	.align		4
.L_263:
        /*0144*/ 	.word	index@(.nv.constant0._ZN3cub18CUB_300001_SM_10006detail6reduce18DeviceReduceKernelINS2_10policy_hubIfjN4cuda3std3__44plusIfEEE10Policy1000EN6thrust24THRUST_300001_SM_1000_NS18transform_iteratorINSD_12zip_functionINS7_10multipliesIfEEEENSD_12zip_iteratorINS7_5tupleIJNSD_6detail15normal_iteratorINSD_10device_ptrIdEEEESP_EEEEENSD_11use_defaultESS_EEjS9_fNS7_10__identityEEEvT0_PT3_T1_NS0_13GridEvenShareISY_EET2_T4_)
        /*0148*/ 	.short	0x0380
        /*014a*/ 	.short	0x004e


	//----- nvinfo : EIATTR_SW_WAR
	.align		4
.L_264:
        /*014c*/ 	.byte	0x04, 0x36
        /*014e*/ 	.short	(.L_266 - .L_265)
.L_265:
        /*0150*/ 	.word	0x00000008
.L_266:


//--------------------- .nv.info._ZN3cub18CUB_300001_SM_10006detail6reduce28DeviceReduceSingleTileKernelINS2_10policy_hubIfjN4cuda3std3__44plusIfEEE10Policy1000EN6thrust24THRUST_300001_SM_1000_NS18transform_iteratorINSD_12zip_functionINS7_10multipliesIfEEEENSD_12zip_iteratorINS7_5tupleIJNSD_6detail15normal_iteratorINSD_10device_ptrIdEEEESP_EEEEENSD_11use_defaultESS_EEPfjS9_ffNS7_10__identityEEEvT0_T1_T2_T3_T4_T6_ --------------------------
	.section	.nv.info._ZN3cub18CUB_300001_SM_10006detail6reduce28DeviceReduceSingleTileKernelINS2_10policy_hubIfjN4cuda3std3__44plusIfEEE10Policy1000EN6thrust24THRUST_300001_SM_1000_NS18transform_iteratorINSD_12zip_functionINS7_10multipliesIfEEEENSD_12zip_iteratorINS7_5tupleIJNSD_6detail15normal_iteratorINSD_10device_ptrIdEEEESP_EEEEENSD_11use_defaultESS_EEPfjS9_ffNS7_10__identityEEEvT0_T1_T2_T3_T4_T6_,"",@"SHT_CUDA_INFO"
	.sectionflags	@""
	.align	4


	//----- nvinfo : EIATTR_CUDA_API_VERSION
	.align		4
        /*0000*/ 	.byte	0x04, 0x37
        /*0002*/ 	.short	(.L_268 - .L_267)
.L_267:
        /*0004*/ 	.word	0x00000082


	//----- nvinfo : EIATTR_KPARAM_INFO
	.align		4
.L_268:
        /*0008*/ 	.byte	0x04, 0x17
        /*000a*/ 	.short	(.L_270 - .L_269)
.L_269:
        /*000c*/ 	.word	0x00000000
        /*0010*/ 	.short	0x0005
        /*0012*/ 	.short	0x002c
        /*0014*/ 	.byte	0x00, 0xf0, 0x05, 0x00


	//----- nvinfo : EIATTR_KPARAM_INFO
	.align		4
.L_270:
        /*0018*/ 	.byte	0x04, 0x17
        /*001a*/ 	.short	(.L_272 - .L_271)
.L_271:
        /*001c*/ 	.word	0x00000000
        /*0020*/ 	.short	0x0004
        /*0022*/ 	.short	0x0028
        /*0024*/ 	.byte	0x00, 0xf0, 0x11, 0x00


	//----- nvinfo : EIATTR_KPARAM_INFO
	.align		4
.L_272:
        /*0028*/ 	.byte	0x04, 0x17
        /*002a*/ 	.short	(.L_274 - .L_273)
.L_273:
        /*002c*/ 	.word	0x00000000
        /*0030*/ 	.short	0x0003
        /*0032*/ 	.short	0x0024
        /*0034*/ 	.byte	0x00, 0xf0, 0x05, 0x00


	//----- nvinfo : EIATTR_KPARAM_INFO
	.align		4
.L_274:
        /*0038*/ 	.byte	0x04, 0x17
        /*003a*/ 	.short	(.L_276 - .L_275)
.L_275:
        /*003c*/ 	.word	0x00000000
        /*0040*/ 	.short	0x0002
        /*0042*/ 	.short	0x0020
        /*0044*/ 	.byte	0x00, 0xf0, 0x11, 0x00


	//----- nvinfo : EIATTR_KPARAM_INFO
	.align		4
.L_276:
        /*0048*/ 	.byte	0x04, 0x17
        /*004a*/ 	.short	(.L_278 - .L_277)
.L_277:
        /*004c*/ 	.word	0x00000000
        /*0050*/ 	.short	0x0001
        /*0052*/ 	.short	0x0018
        /*0054*/ 	.byte	0x00, 0xf5, 0x21, 0x00


	//----- nvinfo : EIATTR_KPARAM_INFO
	.align		4
.L_278:
        /*0058*/ 	.byte	0x04, 0x17
        /*005a*/ 	.short	(.L_280 - .L_279)
.L_279:
        /*005c*/ 	.word	0x00000000
        /*0060*/ 	.short	0x0000
        /*0062*/ 	.short	0x0000
        /*0064*/ 	.byte	0x00, 0xf0, 0x61, 0x00


	//----- nvinfo : EIATTR_SPARSE_MMA_MASK
	.align		4
.L_280:
        /*0068*/ 	.byte	0x03, 0x50
        /*006a*/ 	.short	0x0000


	//----- nvinfo : EIATTR_MAXREG_COUNT
	.align		4
        /*006c*/ 	.byte	0x03, 0x1b
        /*006e*/ 	.short	0x0080


	//----- nvinfo : EIATTR_NUM_BARRIERS
	.align		4
        /*0070*/ 	.byte	0x02, 0x4c
        /*0072*/ 	.byte	0x01
	.zero		1


	//----- nvinfo : EIATTR_MERCURY_ISA_VERSION
	.align		4
        /*0074*/ 	.byte	0x03, 0x5f
        /*0076*/ 	.short	0x0101


	//----- nvinfo : EIATTR_UNUSED_LOAD_BYTE_OFFSET
	.align		4
        /*0078*/ 	.byte	0x04, 0x44
        /*007a*/ 	.short	(.L_282 - .L_281)


	//   ....[0]....
.L_281:
        /*007c*/ 	.word	0x00001200
        /*0080*/ 	.word	0x0000fff0


	//   ....[1]....
        /*0084*/ 	.word	0x00001610
        /*0088*/ 	.word	0x0000fff0


	//   ....[2]....
        /*008c*/ 	.word	0x00003820
        /*0090*/ 	.word	0x0000fff0


	//----- nvinfo : EIATTR_COOP_GROUP_MASK_REGIDS
	.align		4
.L_282:
        /*0094*/ 	.byte	0x04, 0x29
        /*0096*/ 	.short	(.L_284 - .L_283)


	//   ....[0]....
.L_283:
        /*0098*/ 	.word	0xffffffff


	//   ....[1]....
        /*009c*/ 	.word	0xffffffff


	//   ....[2]....
        /*00a0*/ 	.word	0xffffffff


	//   ....[3]....
        /*00a4*/ 	.word	0xffffffff


	//   ....[4]....
        /*00a8*/ 	.word	0xffffffff


	//   ....[5]....
        /*00ac*/ 	.word	0xffffffff


	//   ....[6]....
        /*00b0*/ 	.word	0xffffffff


	//   ....[7]....
        /*00b4*/ 	.word	0xffffffff


	//   ....[8]....
        /*00b8*/ 	.word	0xffffffff


	//   ....[9]....
        /*00bc*/ 	.word	0xffffffff


	//   ....[10]....
        /*00c0*/ 	.word	0xffffffff


	//   ....[11]....
        /*00c4*/ 	.word	0xffffffff


	//   ....[12]....
        /*00c8*/ 	.word	0xffffffff


	//   ....[13]....
        /*00cc*/ 	.word	0xffffffff


	//   ....[14]....
        /*00d0*/ 	.word	0xffffffff


	//----- nvinfo : EIATTR_COOP_GROUP_INSTR_OFFSETS
	.align		4
.L_284:
        /*00d4*/ 	.byte	0x04, 0x28
        /*00d6*/ 	.short	(.L_286 - .L_285)


	//   ....[0]....
.L_285:
        /*00d8*/ 	.word	0x00001010


	//   ....[1]....
        /*00dc*/ 	.word	0x00001070


	//   ....[2]....
        /*00e0*/ 	.word	0x000010e0


	//   ....[3]....
        /*00e4*/ 	.word	0x00001130


	//   ....[4]....
        /*00e8*/ 	.word	0x00001160


	//   ....[5]....
        /*00ec*/ 	.word	0x000013b0


	//   ....[6]....
        /*00f0*/ 	.word	0x00001440


	//   ....[7]....
        /*00f4*/ 	.word	0x00001480


	//   ....[8]....
        /*00f8*/ 	.word	0x000014d0


	//   ....[9]....
        /*00fc*/ 	.word	0x00001510


	//   ....[10]....
        /*0100*/ 	.word	0x00003640


	//   ....[11]....
        /*0104*/ 	.word	0x000036c0


	//   ....[12]....
        /*0108*/ 	.word	0x00003710


	//   ....[13]....
        /*010c*/ 	.word	0x00003750


	//   ....[14]....
        /*0110*/ 	.word	0x00003780


	//----- nvinfo : EIATTR_VRC_CTA_INIT_COUNT
	.align		4
.L_286:
        /*0114*/ 	.byte	0x02, 0x4a
	.zero		1
	.zero		1


	//----- nvinfo : EIATTR_EXIT_INSTR_OFFSETS
	.align		4
        /*0118*/ 	.byte	0x04, 0x1c
        /*011a*/ 	.short	(.L_288 - .L_287)


	//   ....[0]....
.L_287:
        /*011c*/ 	.word	0x00000080


	//   ....[1]....
        /*0120*/ 	.word	0x000000c0


	//   ....[2]....
        /*0124*/ 	.word	0x00003960


	//   ....[3]....
        /*0128*/ 	.word	0x000039b0


	//----- nvinfo : EIATTR_MAX_THREADS
	.align		4
.L_288:
        /*012c*/ 	.byte	0x04, 0x05
        /*012e*/ 	.short	(.L_290 - .L_289)
.L_289:
        /*0130*/ 	.word	0x00000200
        /*0134*/ 	.word	0x00000001
        /*0138*/ 	.word	0x00000001


	//----- nvinfo : EIATTR_CRS_STACK_SIZE
	.align		4
.L_290:
        /*013c*/ 	.byte	0x04, 0x1e
        /*013e*/ 	.short	(.L_292 - .L_291)
.L_291:
        /*0140*/ 	.word	0x00000000


	//----- nvinfo : EIATTR_CBANK_PARAM_SIZE
	.align		4
.L_292:
        /*0144*/ 	.byte	0x03, 0x19
        /*0146*/ 	.short	0x002d


	//----- nvinfo : EIATTR_PARAM_CBANK
	.align		4
        /*0148*/ 	.byte	0x04, 0x0a
        /*014a*/ 	.short	(.L_294 - .L_293)
	.align		4
.L_293:
        /*014c*/ 	.word	index@(.nv.constant0._ZN3cub18CUB_300001_SM_10006detail6reduce28DeviceReduceSingleTileKernelINS2_10policy_hubIfjN4cuda3std3__44plusIfEEE10Policy1000EN6thrust24THRUST_300001_SM_1000_NS18transform_iteratorINSD_12zip_functionINS7_10multipliesIfEEEENSD_12zip_iteratorINS7_5tupleIJNSD_6detail15normal_iteratorINSD_10device_ptrIdEEEESP_EEEEENSD_11use_defaultESS_EEPfjS9_ffNS7_10__identityEEEvT0_T1_T2_T3_T4_T6_)
        /*0150*/ 	.short	0x0380
        /*0152*/ 	.short	0x002d


	//----- nvinfo : EIATTR_SW_WAR
	.align		4
.L_294:
        /*0154*/ 	.byte	0x04, 0x36
        /*0156*/ 	.short	(.L_296 - .L_295)
.L_295:
        /*0158*/ 	.word	0x00000008
.L_296:


//--------------------- .nv.info._ZN3cub18CUB_300001_SM_10006detail9transform16transform_kernelINS2_10policy_hubILb1EN4cuda3std3__45tupleIJN6thrust24THRUST_300001_SM_1000_NS17counting_iteratorIiNSA_11use_defaultESC_SC_EEEEEE10policy1000El2dpIdENSA_6detail15normal_iteratorINSA_10device_ptrIdEEEEJSD_EEEvT0_iT1_T2_DpNS2_10kernel_argIT3_EE --------------------------
	.section	.nv.info._ZN3cub18CUB_300001_SM_10006detail9transform16transform_kernelINS2_10policy_hubILb1EN4cuda3std3__45tupleIJN6thrust24THRUST_300001_SM_1000_NS17counting_iteratorIiNSA_11use_defaultESC_SC_EEEEEE10policy1000El2dpIdENSA_6detail15normal_iteratorINSA_10device_ptrIdEEEEJSD_EEEvT0_iT1_T2_DpNS2_10kernel_argIT3_EE,"",@"SHT_CUDA_INFO"
	.sectionflags	@""
	.align	4


	//----- nvinfo : EIATTR_CUDA_API_VERSION
	.align		4
        /*0000*/ 	.byte	0x04, 0x37
        /*0002*/ 	.short	(.L_298 - .L_297)
.L_297:
        /*0004*/ 	.word	0x00000082


	//----- nvinfo : EIATTR_KPARAM_INFO
	.align		4
.L_298:
        /*0008*/ 	.byte	0x04, 0x17
        /*000a*/ 	.short	(.L_300 - .L_299)
.L_299:
        /*000c*/ 	.word	0x00000000
        /*0010*/ 	.short	0x0004
        /*0012*/ 	.short	0x0038
        /*0014*/ 	.byte	0x00, 0xf0, 0x41, 0x00


	//----- nvinfo : EIATTR_KPARAM_INFO
	.align		4
.L_300:
        /*0018*/ 	.byte	0x04, 0x17
        /*001a*/ 	.short	(.L_302 - .L_301)
.L_301:
        /*001c*/ 	.word	0x00000000
        /*0020*/ 	.short	0x0003
        /*0022*/ 	.short	0x0030
        /*0024*/ 	.byte	0x00, 0xf0, 0x21, 0x00


	//----- nvinfo : EIATTR_KPARAM_INFO
	.align		4
.L_302:
        /*0028*/ 	.byte	0x04, 0x17
        /*002a*/ 	.short	(.L_304 - .L_303)
.L_303:
        /*002c*/ 	.word	0x00000000
        /*0030*/ 	.short	0x0002
        /*0032*/ 	.short	0x0010
        /*0034*/ 	.byte	0x00, 0xf0, 0x81, 0x00


	//----- nvinfo : EIATTR_KPARAM_INFO
	.align		4
.L_304:
        /*0038*/ 	.byte	0x04, 0x17
        /*003a*/ 	.short	(.L_306 - .L_305)
.L_305:
        /*003c*/ 	.word	0x00000000
        /*0040*/ 	.short	0x0001
        /*0042*/ 	.short	0x0008
        /*0044*/ 	.byte	0x00, 0xf0, 0x11, 0x00


	//----- nvinfo : EIATTR_KPARAM_INFO
	.align		4
.L_306:
        /*0048*/ 	.byte	0x04, 0x17
        /*004a*/ 	.short	(.L_308 - .L_307)
.L_307:
        /*004c*/ 	.word	0x00000000
        /*0050*/ 	.short	0x0000
        /*0052*/ 	.short	0x0000
        /*0054*/ 	.byte	0x00, 0xf0, 0x21, 0x00


	//----- nvinfo : EIATTR_SPARSE_MMA_MASK
	.align		4
.L_308:
        /*0058*/ 	.byte	0x03, 0x50
        /*005a*/ 	.short	0x0000


	//----- nvinfo : EIATTR_MAXREG_COUNT
	.align		4
        /*005c*/ 	.byte	0x03, 0x1b
        /*005e*/ 	.short	0x00ff


	//----- nvinfo : EIATTR_MERCURY_ISA_VERSION
	.align		4
        /*0060*/ 	.byte	0x03, 0x5f
        /*0062*/ 	.short	0x0101


	//----- nvinfo : EIATTR_VRC_CTA_INIT_COUNT
	.align		4
        /*0064*/ 	.byte	0x02, 0x4a
	.zero		1
	.zero		1


	//----- nvinfo : EIATTR_EXIT_INSTR_OFFSETS
	.align		4
        /*0068*/ 	.byte	0x04, 0x1c
        /*006a*/ 	.short	(.L_310 - .L_309)


	//   ....[0]....
.L_309:
        /*006c*/ 	.word	0x00000180


	//   ....[1]....
        /*0070*/ 	.word	0x00000e00


	//   ....[2]....
        /*0074*/ 	.word	0x00001070


	//   ....[3]....
        /*0078*/ 	.word	0x00001110


	//   ....[4]....
        /*007c*/ 	.word	0x00001130


	//   ....[5]....
        /*0080*/ 	.word	0x00001d90


	//   ....[6]....
        /*0084*/ 	.word	0x00001f10


	//   ....[7]....
        /*0088*/ 	.word	0x00001fd0


	//   ....[8]....
        /*008c*/ 	.word	0x00002060


	//   ....[9]....
        /*0090*/ 	.word	0x000020a0


	//----- nvinfo : EIATTR_MAX_THREADS
	.align		4
.L_310:
        /*0094*/ 	.byte	0x04, 0x05
        /*0096*/ 	.short	(.L_312 - .L_311)
.L_311:
        /*0098*/ 	.word	0x00000080
        /*009c*/ 	.word	0x00000001
        /*00a0*/ 	.word	0x00000001


	//----- nvinfo : EIATTR_CRS_STACK_SIZE
	.align		4
.L_312:
        /*00a4*/ 	.byte	0x04, 0x1e
        /*00a6*/ 	.short	(.L_314 - .L_313)
.L_313:
        /*00a8*/ 	.word	0x00000000


	//----- nvinfo : EIATTR_CBANK_PARAM_SIZE
	.align		4
.L_314:
        /*00ac*/ 	.byte	0x03, 0x19
        /*00ae*/ 	.short	0x0048


	//----- nvinfo : EIATTR_PARAM_CBANK
	.align		4
        /*00b0*/ 	.byte	0x04, 0x0a
        /*00b2*/ 	.short	(.L_316 - .L_315)
	.align		4
.L_315:
        /*00b4*/ 	.word	index@(.nv.constant0._ZN3cub18CUB_300001_SM_10006detail9transform16transform_kernelINS2_10policy_hubILb1EN4cuda3std3__45tupleIJN6thrust24THRUST_300001_SM_1000_NS17counting_iteratorIiNSA_11use_defaultESC_SC_EEEEEE10policy1000El2dpIdENSA_6detail15normal_iteratorINSA_10device_ptrIdEEEEJSD_EEEvT0_iT1_T2_DpNS2_10kernel_argIT3_EE)
        /*00b8*/ 	.short	0x0380
        /*00ba*/ 	.short	0x0048


	//----- nvinfo : EIATTR_SW_WAR
	.align		4
.L_316:
        /*00bc*/ 	.byte	0x04, 0x36
        /*00be*/ 	.short	(.L_318 - .L_317)
.L_317:
        /*00c0*/ 	.word	0x00000008
.L_318:


//--------------------- .nv.info._ZN3cub18CUB_300001_SM_10006detail9transform16transform_kernelINS2_10policy_hubILb1EN4cuda3std3__45tupleIJN6thrust24THRUST_300001_SM_1000_NS17counting_iteratorIiNSA_11use_defaultESC_SC_EEEEEE10policy1000Ei2dpIdENSA_6detail15normal_iteratorINSA_10device_ptrIdEEEEJSD_EEEvT0_iT1_T2_DpNS2_10kernel_argIT3_EE --------------------------
	.section	.nv.info._ZN3cub18CUB_300001_SM_10006detail9transform16transform_kernelINS2_10policy_hubILb1EN4cuda3std3__45tupleIJN6thrust24THRUST_300001_SM_1000_NS17counting_iteratorIiNSA_11use_defaultESC_SC_EEEEEE10policy1000Ei2dpIdENSA_6detail15normal_iteratorINSA_10device_ptrIdEEEEJSD_EEEvT0_iT1_T2_DpNS2_10kernel_argIT3_EE,"",@"SHT_CUDA_INFO"
	.sectionflags	@""
	.align	4


	//----- nvinfo : EIATTR_CUDA_API_VERSION
	.align		4
        /*0000*/ 	.byte	0x04, 0x37
        /*0002*/ 	.short	(.L_320 - .L_319)
.L_319:
        /*0004*/ 	.word	0x00000082


	//----- nvinfo : EIATTR_KPARAM_INFO
	.align		4
.L_320:
        /*0008*/ 	.byte	0x04, 0x17
        /*000a*/ 	.short	(.L_322 - .L_321)
.L_321:
        /*000c*/ 	.word	0x00000000
        /*0010*/ 	.short	0x0004
        /*0012*/ 	.short	0x0030
        /*0014*/ 	.byte	0x00, 0xf0, 0x41, 0x00


	//----- nvinfo : EIATTR_KPARAM_INFO
	.align		4
.L_322:
        /*0018*/ 	.byte	0x04, 0x17
        /*001a*/ 	.short	(.L_324 - .L_323)
.L_323:
        /*001c*/ 	.word	0x00000000
        /*0020*/ 	.short	0x0003
        /*0022*/ 	.short	0x0028
        /*0024*/ 	.byte	0x00, 0xf0, 0x21, 0x00


	//----- nvinfo : EIATTR_KPARAM_INFO
	.align		4
.L_324:
        /*0028*/ 	.byte	0x04, 0x17
        /*002a*/ 	.short	(.L_326 - .L_325)
.L_325:
        /*002c*/ 	.word	0x00000000
        /*0030*/ 	.short	0x0002
        /*0032*/ 	.short	0x0008
        /*0034*/ 	.byte	0x00, 0xf0, 0x81, 0x00


	//----- nvinfo : EIATTR_KPARAM_INFO
	.align		4
.L_326:
        /*0038*/ 	.byte	0x04, 0x17
        /*003a*/ 	.short	(.L_328 - .L_327)
.L_327:
        /*003c*/ 	.word	0x00000000
        /*0040*/ 	.short	0x0001
        /*0042*/ 	.short	0x0004
        /*0044*/ 	.byte	0x00, 0xf0, 0x11, 0x00


	//----- nvinfo : EIATTR_KPARAM_INFO
	.align		4
.L_328:
        /*0048*/ 	.byte	0x04, 0x17
        /*004a*/ 	.short	(.L_330 - .L_329)
.L_329:
        /*004c*/ 	.word	0x00000000
        /*0050*/ 	.short	0x0000
        /*0052*/ 	.short	0x0000
        /*0054*/ 	.byte	0x00, 0xf0, 0x11, 0x00


	//----- nvinfo : EIATTR_SPARSE_MMA_MASK
	.align		4
.L_330:
        /*0058*/ 	.byte	0x03, 0x50
        /*005a*/ 	.short	0x0000


	//----- nvinfo : EIATTR_MAXREG_COUNT
	.align		4
        /*005c*/ 	.byte	0x03, 0x1b
        /*005e*/ 	.short	0x00ff


	//----- nvinfo : EIATTR_MERCURY_ISA_VERSION
	.align		4
        /*0060*/ 	.byte	0x03, 0x5f
        /*0062*/ 	.short	0x0101


	//----- nvinfo : EIATTR_VRC_CTA_INIT_COUNT
	.align		4
        /*0064*/ 	.byte	0x02, 0x4a
	.zero		1
	.zero		1


	//----- nvinfo : EIATTR_EXIT_INSTR_OFFSETS
	.align		4
        /*0068*/ 	.byte	0x04, 0x1c
        /*006a*/ 	.short	(.L_332 - .L_331)


	//   ....[0]....
.L_331:
        /*006c*/ 	.word	0x00000100


	//   ....[1]....
        /*0070*/ 	.word	0x00000d50


	//   ....[2]....
        /*0074*/ 	.word	0x00000ed0


	//   ....[3]....
        /*0078*/ 	.word	0x00000f90


	//   ....[4]....
        /*007c*/ 	.word	0x00001020


	//   ....[5]....
        /*0080*/ 	.word	0x00001060


	//   ....[6]....
        /*0084*/ 	.word	0x00001080


	//   ....[7]....
        /*0088*/ 	.word	0x00001d20


	//   ....[8]....
        /*008c*/ 	.word	0x00001eb0


	//   ....[9]....
        /*0090*/ 	.word	0x00001f30


	//----- nvinfo : EIATTR_MAX_THREADS
	.align		4
.L_332:
        /*0094*/ 	.byte	0x04, 0x05
        /*0096*/ 	.short	(.L_334 - .L_333)
.L_333:
        /*0098*/ 	.word	0x00000080
        /*009c*/ 	.word	0x00000001
        /*00a0*/ 	.word	0x00000001


	//----- nvinfo : EIATTR_CRS_STACK_SIZE
	.align		4
.L_334:
        /*00a4*/ 	.byte	0x04, 0x1e
        /*00a6*/ 	.short	(.L_336 - .L_335)
.L_335:
        /*00a8*/ 	.word	0x00000000


	//----- nvinfo : EIATTR_CBANK_PARAM_SIZE
	.align		4
.L_336:
        /*00ac*/ 	.byte	0x03, 0x19
        /*00ae*/ 	.short	0x0040


	//----- nvinfo : EIATTR_PARAM_CBANK
	.align		4
        /*00b0*/ 	.byte	0x04, 0x0a
        /*00b2*/ 	.short	(.L_338 - .L_337)
	.align		4
.L_337:
        /*00b4*/ 	.word	index@(.nv.constant0._ZN3cub18CUB_300001_SM_10006detail9transform16transform_kernelINS2_10policy_hubILb1EN4cuda3std3__45tupleIJN6thrust24THRUST_300001_SM_1000_NS17counting_iteratorIiNSA_11use_defaultESC_SC_EEEEEE10policy1000Ei2dpIdENSA_6detail15normal_iteratorINSA_10device_ptrIdEEEEJSD_EEEvT0_iT1_T2_DpNS2_10kernel_argIT3_EE)
        /*00b8*/ 	.short	0x0380
        /*00ba*/ 	.short	0x0040


	//----- nvinfo : EIATTR_SW_WAR
	.align		4
.L_338:
        /*00bc*/ 	.byte	0x04, 0x36
        /*00be*/ 	.short	(.L_340 - .L_339)
.L_339:
        /*00c0*/ 	.word	0x00000008
.L_340:


//--------------------- .nv.info._ZN3cub18CUB_300001_SM_10006detail9transform16transform_kernelINS2_10policy_hubILb1EN4cuda3std3__45tupleIJN6thrust24THRUST_300001_SM_1000_NS17counting_iteratorIjNSA_11use_defaultESC_SC_EEEEEE10policy1000El2dpIdENSA_6detail15normal_iteratorINSA_10device_ptrIdEEEEJSD_EEEvT0_iT1_T2_DpNS2_10kernel_argIT3_EE --------------------------
	.section	.nv.info._ZN3cub18CUB_300001_SM_10006detail9transform16transform_kernelINS2_10policy_hubILb1EN4cuda3std3__45tupleIJN6thrust24THRUST_300001_SM_1000_NS17counting_iteratorIjNSA_11use_defaultESC_SC_EEEEEE10policy1000El2dpIdENSA_6detail15normal_iteratorINSA_10device_ptrIdEEEEJSD_EEEvT0_iT1_T2_DpNS2_10kernel_argIT3_EE,"",@"SHT_CUDA_INFO"
	.sectionflags	@""
	.align	4


	//----- nvinfo : EIATTR_CUDA_API_VERSION
	.align		4
        /*0000*/ 	.byte	0x04, 0x37
        /*0002*/ 	.short	(.L_342 - .L_341)
.L_341:
        /*0004*/ 	.word	0x00000082


	//----- nvinfo : EIATTR_KPARAM_INFO
	.align		4
.L_342:
        /*0008*/ 	.byte	0x04, 0x17
        /*000a*/ 	.short	(.L_344 - .L_343)
.L_343:
        /*000c*/ 	.word	0x00000000
        /*0010*/ 	.short	0x0004
        /*0012*/ 	.short	0x0038
        /*0014*/ 	.byte	0x00, 0xf0, 0x41, 0x00


	//----- nvinfo : EIATTR_KPARAM_INFO
	.align		4
.L_344:
        /*0018*/ 	.byte	0x04, 0x17
        /*001a*/ 	.short	(.L_346 - .L_345)
.L_345:
        /*001c*/ 	.word	0x00000000
        /*0020*/ 	.short	0x0003
        /*0022*/ 	.short	0x0030
        /*0024*/ 	.byte	0x00, 0xf0, 0x21, 0x00


	//----- nvinfo : EIATTR_KPARAM_INFO
	.align		4
.L_346:
        /*0028*/ 	.byte	0x04, 0x17
        /*002a*/ 	.short	(.L_348 - .L_347)
.L_347:
        /*002c*/ 	.word	0x00000000
        /*0030*/ 	.short	0x0002
        /*0032*/ 	.short	0x0010
        /*0034*/ 	.byte	0x00, 0xf0, 0x81, 0x00


	//----- nvinfo : EIATTR_KPARAM_INFO
	.align		4
.L_348:
        /*0038*/ 	.byte	0x04, 0x17
        /*003a*/ 	.short	(.L_350 - .L_349)
.L_349:
        /*003c*/ 	.word	0x00000000
        /*0040*/ 	.short	0x0001
        /*0042*/ 	.short	0x0008
        /*0044*/ 	.byte	0x00, 0xf0, 0x11, 0x00


	//----- nvinfo : EIATTR_KPARAM_INFO
	.align		4
.L_350:
        /*0048*/ 	.byte	0x04, 0x17
        /*004a*/ 	.short	(.L_352 - .L_351)
.L_351:
        /*004c*/ 	.word	0x00000000
        /*0050*/ 	.short	0x0000
        /*0052*/ 	.short	0x0000
        /*0054*/ 	.byte	0x00, 0xf0, 0x21, 0x00


	//----- nvinfo : EIATTR_SPARSE_MMA_MASK
	.align		4
.L_352:
        /*0058*/ 	.byte	0x03, 0x50
        /*005a*/ 	.short	0x0000


	//----- nvinfo : EIATTR_MAXREG_COUNT
	.align		4
        /*005c*/ 	.byte	0x03, 0x1b
        /*005e*/ 	.short	0x00ff


	//----- nvinfo : EIATTR_MERCURY_ISA_VERSION
	.align		4
        /*0060*/ 	.byte	0x03, 0x5f
        /*0062*/ 	.short	0x0101


	//----- nvinfo : EIATTR_VRC_CTA_INIT_COUNT
	.align		4
        /*0064*/ 	.byte	0x02, 0x4a
	.zero		1
	.zero		1


	//----- nvinfo : EIATTR_EXIT_INSTR_OFFSETS
	.align		4
        /*0068*/ 	.byte	0x04, 0x1c
        /*006a*/ 	.short	(.L_354 - .L_353)


	//   ....[0]....
.L_353:
        /*006c*/ 	.word	0x00000190


	//   ....[1]....
        /*0070*/ 	.word	0x00000dd0


	//   ....[2]....
        /*0074*/ 	.word	0x00001040


	//   ....[3]....
        /*0078*/ 	.word	0x000010e0


	//   ....[4]....
        /*007c*/ 	.word	0x00001100


	//   ....[5]....
        /*0080*/ 	.word	0x00001d30


	//   ....[6]....
        /*0084*/ 	.word	0x00001eb0


	//   ....[7]....
        /*0088*/ 	.word	0x00001f70


	//   ....[8]....
        /*008c*/ 	.word	0x00002000


	//   ....[9]....
        /*0090*/ 	.word	0x00002040


	//----- nvinfo : EIATTR_MAX_THREADS
	.align		4
.L_354:
        /*0094*/ 	.byte	0x04, 0x05
        /*0096*/ 	.short	(.L_356 - .L_355)
.L_355:
        /*0098*/ 	.word	0x00000080
        /*009c*/ 	.word	0x00000001
        /*00a0*/ 	.word	0x00000001


	//----- nvinfo : EIATTR_CRS_STACK_SIZE
	.align		4
.L_356:
        /*00a4*/ 	.byte	0x04, 0x1e
        /*00a6*/ 	.short	(.L_358 - .L_357)
.L_357:
        /*00a8*/ 	.word	0x00000000


	//----- nvinfo : EIATTR_CBANK_PARAM_SIZE
	.align		4
.L_358:
        /*00ac*/ 	.byte	0x03, 0x19
        /*00ae*/ 	.short	0x0048


	//----- nvinfo : EIATTR_PARAM_CBANK
	.align		4
        /*00b0*/ 	.byte	0x04, 0x0a
        /*00b2*/ 	.short	(.L_360 - .L_359)
	.align		4
.L_359:
        /*00b4*/ 	.word	index@(.nv.constant0._ZN3cub18CUB_300001_SM_10006detail9transform16transform_kernelINS2_10policy_hubILb1EN4cuda3std3__45tupleIJN6thrust24THRUST_300001_SM_1000_NS17counting_iteratorIjNSA_11use_defaultESC_SC_EEEEEE10policy1000El2dpIdENSA_6detail15normal_iteratorINSA_10device_ptrIdEEEEJSD_EEEvT0_iT1_T2_DpNS2_10kernel_argIT3_EE)
        /*00b8*/ 	.short	0x0380
        /*00ba*/ 	.short	0x0048


	//----- nvinfo : EIATTR_SW_WAR
	.align		4
.L_360:
        /*00bc*/ 	.byte	0x04, 0x36
        /*00be*/ 	.short	(.L_362 - .L_361)
.L_361:
        /*00c0*/ 	.word	0x00000008
.L_362:


//--------------------- .nv.info._ZN3cub18CUB_300001_SM_10006detail9transform16transform_kernelINS2_10policy_hubILb1EN4cuda3std3__45tupleIJN6thrust24THRUST_300001_SM_1000_NS17counting_iteratorIjNSA_11use_defaultESC_SC_EEEEEE10policy1000Ei2dpIdENSA_6detail15normal_iteratorINSA_10device_ptrIdEEEEJSD_EEEvT0_iT1_T2_DpNS2_10kernel_argIT3_EE --------------------------
	.section	.nv.info._ZN3cub18CUB_300001_SM_10006detail9transform16transform_kernelINS2_10policy_hubILb1EN4cuda3std3__45tupleIJN6thrust24THRUST_300001_SM_1000_NS17counting_iteratorIjNSA_11use_defaultESC_SC_EEEEEE10policy1000Ei2dpIdENSA_6detail15normal_iteratorINSA_10device_ptrIdEEEEJSD_EEEvT0_iT1_T2_DpNS2_10kernel_argIT3_EE,"",@"SHT_CUDA_INFO"
	.sectionflags	@""
	.align	4


	//----- nvinfo : EIATTR_CUDA_API_VERSION
	.align		4
        /*0000*/ 	.byte	0x04, 0x37
        /*0002*/ 	.short	(.L_364 - .L_363)
.L_363:
        /*0004*/ 	.word	0x00000082


	//----- nvinfo : EIATTR_KPARAM_INFO
	.align		4
.L_364:
        /*0008*/ 	.byte	0x04, 0x17
        /*000a*/ 	.short	(.L_366 - .L_365)
.L_365:
        /*000c*/ 	.word	0x00000000
        /*0010*/ 	.short	0x0004
        /*0012*/ 	.short	0x0030
        /*0014*/ 	.byte	0x00, 0xf0, 0x41, 0x00


	//----- nvinfo : EIATTR_KPARAM_INFO
	.align		4
.L_366:
        /*0018*/ 	.byte	0x04, 0x17
        /*001a*/ 	.short	(.L_368 - .L_367)
.L_367:
        /*001c*/ 	.word	0x00000000
        /*0020*/ 	.short	0x0003
        /*0022*/ 	.short	0x0028
        /*0024*/ 	.byte	0x00, 0xf0, 0x21, 0x00


	//----- nvinfo : EIATTR_KPARAM_INFO
	.align		4
.L_368:
        /*0028*/ 	.byte	0x04, 0x17
        /*002a*/ 	.short	(.L_370 - .L_369)
.L_369:
        /*002c*/ 	.word	0x00000000
        /*0030*/ 	.short	0x0002
        /*0032*/ 	.short	0x0008
        /*0034*/ 	.byte	0x00, 0xf0, 0x81, 0x00


	//----- nvinfo : EIATTR_KPARAM_INFO
	.align		4
.L_370:
        /*0038*/ 	.byte	0x04, 0x17
        /*003a*/ 	.short	(.L_372 - .L_371)
.L_371:
        /*003c*/ 	.word	0x00000000
        /*0040*/ 	.short	0x0001
        /*0042*/ 	.short	0x0004
        /*0044*/ 	.byte	0x00, 0xf0, 0x11, 0x00


	//----- nvinfo : EIATTR_KPARAM_INFO
	.align		4
.L_372:
        /*0048*/ 	.byte	0x04, 0x17
        /*004a*/ 	.short	(.L_374 - .L_373)
.L_373:
        /*004c*/ 	.word	0x00000000
        /*0050*/ 	.short	0x0000
        /*0052*/ 	.short	0x0000
        /*0054*/ 	.byte	0x00, 0xf0, 0x11, 0x00


	//----- nvinfo : EIATTR_SPARSE_MMA_MASK
	.align		4
.L_374:
        /*0058*/ 	.byte	0x03, 0x50
        /*005a*/ 	.short	0x0000


	//----- nvinfo : EIATTR_MAXREG_COUNT
	.align		4
        /*005c*/ 	.byte	0x03, 0x1b
        /*005e*/ 	.short	0x00ff


	//----- nvinfo : EIATTR_MERCURY_ISA_VERSION
	.align		4
        /*0060*/ 	.byte	0x03, 0x5f
        /*0062*/ 	.short	0x0101


	//----- nvinfo : EIATTR_VRC_CTA_INIT_COUNT
	.align		4
        /*0064*/ 	.byte	0x02, 0x4a
	.zero		1
	.zero		1


	//----- nvinfo : EIATTR_EXIT_INSTR_OFFSETS
	.align		4
        /*0068*/ 	.byte	0x04, 0x1c
        /*006a*/ 	.short	(.L_376 - .L_375)


	//   ....[0]....
.L_375:
        /*006c*/ 	.word	0x00000110


	//   ....[1]....
        /*0070*/ 	.word	0x00000d20


	//   ....[2]....
        /*0074*/ 	.word	0x00000ea0


	//   ....[3]....
        /*0078*/ 	.word	0x00000f60


	//   ....[4]....
        /*007c*/ 	.word	0x00000ff0


	//   ....[5]....
        /*0080*/ 	.word	0x00001030


	//   ....[6]....
        /*0084*/ 	.word	0x00001050


	//   ....[7]....
        /*0088*/ 	.word	0x00001cc0


	//   ....[8]....
        /*008c*/ 	.word	0x00001e50


	//   ....[9]....
        /*0090*/ 	.word	0x00001ed0


	//----- nvinfo : EIATTR_MAX_THREADS
	.align		4
.L_376:
        /*0094*/ 	.byte	0x04, 0x05
        /*0096*/ 	.short	(.L_378 - .L_377)
.L_377:
        /*0098*/ 	.word	0x00000080
        /*009c*/ 	.word	0x00000001
        /*00a0*/ 	.word	0x00000001


	//----- nvinfo : EIATTR_CRS_STACK_SIZE
	.align		4
.L_378:
        /*00a4*/ 	.byte	0x04, 0x1e
        /*00a6*/ 	.short	(.L_380 - .L_379)
.L_379:
        /*00a8*/ 	.word	0x00000000


	//----- nvinfo : EIATTR_CBANK_PARAM_SIZE
	.align		4
.L_380:
        /*00ac*/ 	.byte	0x03, 0x19
        /*00ae*/ 	.short	0x0040


	//----- nvinfo : EIATTR_PARAM_CBANK
	.align		4
        /*00b0*/ 	.byte	0x04, 0x0a
        /*00b2*/ 	.short	(.L_382 - .L_381)
	.align		4
.L_381:
        /*00b4*/ 	.word	index@(.nv.constant0._ZN3cub18CUB_300001_SM_10006detail9transform16transform_kernelINS2_10policy_hubILb1EN4cuda3std3__45tupleIJN6thrust24THRUST_300001_SM_1000_NS17counting_iteratorIjNSA_11use_defaultESC_SC_EEEEEE10policy1000Ei2dpIdENSA_6detail15normal_iteratorINSA_10device_ptrIdEEEEJSD_EEEvT0_iT1_T2_DpNS2_10kernel_argIT3_EE)
        /*00b8*/ 	.short	0x0380
        /*00ba*/ 	.short	0x0040


	//----- nvinfo : EIATTR_SW_WAR
	.align		4
.L_382:
        /*00bc*/ 	.byte	0x04, 0x36
        /*00be*/ 	.short	(.L_384 - .L_383)
.L_383:
        /*00c0*/ 	.word	0x00000008
.L_384:


//--------------------- .nv.info._ZN3cub18CUB_300001_SM_10006detail8for_each13static_kernelINS2_12policy_hub_t12policy_500_tEmN6thrust24THRUST_300001_SM_1000_NS8cuda_cub20__uninitialized_fill7functorINS7_10device_ptrIdEEdEEEEvT0_T1_ --------------------------
	.section	.nv.info._ZN3cub18CUB_300001_SM_10006detail8for_each13static_kernelINS2_12policy_hub_t12policy_500_tEmN6thrust24THRUST_300001_SM_1000_NS8cuda_cub20__uninitialized_fill7functorINS7_10device_ptrIdEEdEEEEvT0_T1_,"",@"SHT_CUDA_INFO"
	.sectionflags	@""
	.align	4


	//----- nvinfo : EIATTR_CUDA_API_VERSION
	.align		4
        /*0000*/ 	.byte	0x04, 0x37
        /*0002*/ 	.short	(.L_386 - .L_385)
.L_385:
        /*0004*/ 	.word	0x00000082


	//----- nvinfo : EIATTR_KPARAM_INFO
	.align		4
.L_386:
        /*0008*/ 	.byte	0x04, 0x17
        /*000a*/ 	.short	(.L_388 - .L_387)
.L_387:
        /*000c*/ 	.word	0x00000000
        /*0010*/ 	.short	0x0001
        /*0012*/ 	.short	0x0008
        /*0014*/ 	.byte	0x00, 0xf0, 0x41, 0x00


	//----- nvinfo : EIATTR_KPARAM_INFO
	.align		4
.L_388:
        /*0018*/ 	.byte	0x04, 0x17
        /*001a*/ 	.short	(.L_390 - .L_389)
.L_389:
        /*001c*/ 	.word	0x00000000
        /*0020*/ 	.short	0x0000
        /*0022*/ 	.short	0x0000
        /*0024*/ 	.byte	0x00, 0xf0, 0x21, 0x00


	//----- nvinfo : EIATTR_SPARSE_MMA_MASK
	.align		4
.L_390:
        /*0028*/ 	.byte	0x03, 0x50
        /*002a*/ 	.short	0x0000


	//----- nvinfo : EIATTR_MAXREG_COUNT
	.align		4
        /*002c*/ 	.byte	0x03, 0x1b
        /*002e*/ 	.short	0x00ff


	//----- nvinfo : EIATTR_MERCURY_ISA_VERSION
	.align		4
        /*0030*/ 	.byte	0x03, 0x5f
        /*0032*/ 	.short	0x0101


	//----- nvinfo : EIATTR_VRC_CTA_INIT_COUNT
	.align		4
        /*0034*/ 	.byte	0x02, 0x4a
	.zero		1
	.zero		1


	//----- nvinfo : EIATTR_EXIT_INSTR_OFFSETS
	.align		4
        /*0038*/ 	.byte	0x04, 0x1c
        /*003a*/ 	.short	(.L_392 - .L_391)


	//   ....[0]....
.L_391:
        /*003c*/ 	.word	0x00000130


	//   ....[1]....
        /*0040*/ 	.word	0x00000230


	//   ....[2]....
        /*0044*/ 	.word	0x00000260


	//----- nvinfo : EIATTR_MAX_THREADS
	.align		4
.L_392:
        /*0048*/ 	.byte	0x04, 0x05
        /*004a*/ 	.short	(.L_394 - .L_393)
.L_393:
        /*004c*/ 	.word	0x00000100
        /*0050*/ 	.word	0x00000001
        /*0054*/ 	.word	0x00000001


	//----- nvinfo : EIATTR_CBANK_PARAM_SIZE
	.align		4
.L_394:
        /*0058*/ 	.byte	0x03, 0x19
        /*005a*/ 	.short	0x0018


	//----- nvinfo : EIATTR_PARAM_CBANK
	.align		4
        /*005c*/ 	.byte	0x04, 0x0a
        /*005e*/ 	.short	(.L_396 - .L_395)
	.align		4
.L_395:
        /*0060*/ 	.word	index@(.nv.constant0._ZN3cub18CUB_300001_SM_10006detail8for_each13static_kernelINS2_12policy_hub_t12policy_500_tEmN6thrust24THRUST_300001_SM_1000_NS8cuda_cub20__uninitialized_fill7functorINS7_10device_ptrIdEEdEEEEvT0_T1_)
        /*0064*/ 	.short	0x0380
        /*0066*/ 	.short	0x0018


	//----- nvinfo : EIATTR_SW_WAR
	.align		4
.L_396:
        /*0068*/ 	.byte	0x04, 0x36
        /*006a*/ 	.short	(.L_398 - .L_397)
.L_397:
        /*006c*/ 	.word	0x00000008
.L_398:


//--------------------- .nv.info._ZN3cub18CUB_300001_SM_10006detail11EmptyKernelIvEEvv --------------------------
	.section	.nv.info._ZN3cub18CUB_300001_SM_10006detail11EmptyKernelIvEEvv,"",@"SHT_CUDA_INFO"
	.sectionflags	@""
	.align	4


	//----- nvinfo : EIATTR_CUDA_API_VERSION
	.align		4
        /*0000*/ 	.byte	0x04, 0x37
        /*0002*/ 	.short	(.L_400 - .L_399)
.L_399:
        /*0004*/ 	.word	0x00000082


	//----- nvinfo : EIATTR_SPARSE_MMA_MASK
	.align		4
.L_400:
        /*0008*/ 	.byte	0x03, 0x50
        /*000a*/ 	.short	0x0000


	//----- nvinfo : EIATTR_MAXREG_COUNT
	.align		4
        /*000c*/ 	.byte	0x03, 0x1b
        /*000e*/ 	.short	0x00ff


	//----- nvinfo : EIATTR_MERCURY_ISA_VERSION
	.align		4
        /*0010*/ 	.byte	0x03, 0x5f
        /*0012*/ 	.short	0x0101


	//----- nvinfo : EIATTR_VRC_CTA_INIT_COUNT
	.align		4
        /*0014*/ 	.byte	0x02, 0x4a
	.zero		1
	.zero		1


	//----- nvinfo : EIATTR_EXIT_INSTR_OFFSETS
	.align		4
        /*0018*/ 	.byte	0x04, 0x1c
        /*001a*/ 	.short	(.L_402 - .L_401)


	//   ....[0]....
.L_401:
        /*001c*/ 	.word	0x00000010


	//----- nvinfo : EIATTR_SW_WAR
	.align		4
.L_402:
        /*0020*/ 	.byte	0x04, 0x36
        /*0022*/ 	.short	(.L_404 - .L_403)
.L_403:
        /*0024*/ 	.word	0x00000008
.L_404:


//--------------------- .nv.callgraph             --------------------------
	.section	.nv.callgraph,"",@"SHT_CUDA_CALLGRAPH"
	.align	4
	.sectionentsize	8
	.align		4
        /*0000*/ 	.word	0x00000000
	.align		4
        /*0004*/ 	.word	0xffffffff
	.align		4
        /*0008*/ 	.word	0x00000000
	.align		4
        /*000c*/ 	.word	0xfffffffe
	.align		4
        /*0010*/ 	.word	0x00000000
	.align		4
        /*0014*/ 	.word	0xfffffffd
	.align		4
        /*0018*/ 	.word	0x00000000
	.align		4
        /*001c*/ 	.word	0xfffffffc


//--------------------- .nv.constant4             --------------------------
	.section	.nv.constant4,"a",@progbits
	.align	8
	.align		8
.nv.constant4:
        /*0000*/ 	.dword	_ZN34_INTERNAL_61681c11_4_k_cu_787f34764cuda3std3__45__cpo5beginE
	.align		8
        /*0008*/ 	.dword	_ZN34_INTERNAL_61681c11_4_k_cu_787f34764cuda3std3__45__cpo3endE
	.align		8
        /*0010*/ 	.dword	_ZN34_INTERNAL_61681c11_4_k_cu_787f34764cuda3std3__45__cpo6cbeginE
	.align		8
        /*0018*/ 	.dword	_ZN34_INTERNAL_61681c11_4_k_cu_787f34764cuda3std3__45__cpo4cendE
	.align		8
        /*0020*/ 	.dword	_ZN34_INTERNAL_61681c11_4_k_cu_787f34764cuda3std3__45__cpo6rbeginE
	.align		8
        /*0028*/ 	.dword	_ZN34_INTERNAL_61681c11_4_k_cu_787f34764cuda3std3__45__cpo4rendE
	.align		8
        /*0030*/ 	.dword	_ZN34_INTERNAL_61681c11_4_k_cu_787f34764cuda3std3__45__cpo7crbeginE
	.align		8
        /*0038*/ 	.dword	_ZN34_INTERNAL_61681c11_4_k_cu_787f34764cuda3std3__45__cpo5crendE
	.align		8
        /*0040*/ 	.dword	_ZN34_INTERNAL_61681c11_4_k_cu_787f34764cuda3std3__436_GLOBAL__N__61681c11_4_k_cu_787f34766ignoreE
	.align		8
        /*0048*/ 	.dword	_ZN34_INTERNAL_61681c11_4_k_cu_787f34764cuda3std3__419piecewise_constructE
	.align		8
        /*0050*/ 	.dword	_ZN34_INTERNAL_61681c11_4_k_cu_787f34764cuda3std3__48in_placeE
	.align		8
        /*0058*/ 	.dword	_ZN34_INTERNAL_61681c11_4_k_cu_787f34764cuda3std3__420unreachable_sentinelE
	.align		8
        /*0060*/ 	.dword	_ZN34_INTERNAL_61681c11_4_k_cu_787f34764cuda3std3__47nulloptE
	.align		8
        /*0068*/ 	.dword	_ZN34_INTERNAL_61681c11_4_k_cu_787f34764cuda3std3__48unexpectE
	.align		8
        /*0070*/ 	.dword	_ZN34_INTERNAL_61681c11_4_k_cu_787f34764cuda3std6ranges3__45__cpo4swapE
	.align		8
        /*0078*/ 	.dword	_ZN34_INTERNAL_61681c11_4_k_cu_787f34764cuda3std6ranges3__45__cpo9iter_moveE
	.align		8
        /*0080*/ 	.dword	_ZN34_INTERNAL_61681c11_4_k_cu_787f34764cuda3std6ranges3__45__cpo5beginE
	.align		8
        /*0088*/ 	.dword	_ZN34_INTERNAL_61681c11_4_k_cu_787f34764cuda3std6ranges3__45__cpo3endE
	.align		8
        /*0090*/ 	.dword	_ZN34_INTERNAL_61681c11_4_k_cu_787f34764cuda3std6ranges3__45__cpo6cbeginE
	.align		8
        /*0098*/ 	.dword	_ZN34_INTERNAL_61681c11_4_k_cu_787f34764cuda3std6ranges3__45__cpo4cendE
	.align		8
        /*00a0*/ 	.dword	_ZN34_INTERNAL_61681c11_4_k_cu_787f34764cuda3std6ranges3__45__cpo7advanceE
	.align		8
        /*00a8*/ 	.dword	_ZN34_INTERNAL_61681c11_4_k_cu_787f34764cuda3std6ranges3__45__cpo9iter_swapE
	.align		8
        /*00b0*/ 	.dword	_ZN34_INTERNAL_61681c11_4_k_cu_787f34764cuda3std6ranges3__45__cpo4nextE
	.align		8
        /*00b8*/ 	.dword	_ZN34_INTERNAL_61681c11_4_k_cu_787f34764cuda3std6ranges3__45__cpo4prevE
	.align		8
        /*00c0*/ 	.dword	_ZN34_INTERNAL_61681c11_4_k_cu_787f34764cuda3std6ranges3__45__cpo4dataE
	.align		8
        /*00c8*/ 	.dword	_ZN34_INTERNAL_61681c11_4_k_cu_787f34764cuda3std6ranges3__45__cpo5cdataE
	.align		8
        /*00d0*/ 	.dword	_ZN34_INTERNAL_61681c11_4_k_cu_787f34764cuda3std6ranges3__45__cpo4sizeE
	.align		8
        /*00d8*/ 	.dword	_ZN34_INTERNAL_61681c11_4_k_cu_787f34764cuda3std6ranges3__45__cpo5ssizeE
	.align		8
        /*00e0*/ 	.dword	_ZN34_INTERNAL_61681c11_4_k_cu_787f34764cuda3std6ranges3__45__cpo8distanceE
	.align		8
        /*00e8*/ 	.dword	_ZN34_INTERNAL_61681c11_4_k_cu_787f34766thrust24THRUST_300001_SM_1000_NS8cuda_cub3parE
	.align		8
        /*00f0*/ 	.dword	_ZN34_INTERNAL_61681c11_4_k_cu_787f34766thrust24THRUST_300001_SM_1000_NS8cuda_cub10par_nosyncE
	.align		8
        /*00f8*/ 	.dword	_ZN34_INTERNAL_61681c11_4_k_cu_787f34766thrust24THRUST_300001_SM_1000_NS6system6detail10sequential3seqE
	.align		8
        /*0100*/ 	.dword	_ZN34_INTERNAL_61681c11_4_k_cu_787f34766thrust24THRUST_300001_SM_1000_NS12placeholders2_1E
	.align		8
        /*0108*/ 	.dword	_ZN34_INTERNAL_61681c11_4_k_cu_787f34766thrust24THRUST_300001_SM_1000_NS12placeholders2_2E
	.align		8
        /*0110*/ 	.dword	_ZN34_INTERNAL_61681c11_4_k_cu_787f34766thrust24THRUST_300001_SM_1000_NS12placeholders2_3E
	.align		8
        /*0118*/ 	.dword	_ZN34_INTERNAL_61681c11_4_k_cu_787f34766thrust24THRUST_300001_SM_1000_NS12placeholders2_4E
	.align		8
        /*0120*/ 	.dword	_ZN34_INTERNAL_61681c11_4_k_cu_787f34766thrust24THRUST_300001_SM_1000_NS12placeholders2_5E
	.align		8
        /*0128*/ 	.dword	_ZN34_INTERNAL_61681c11_4_k_cu_787f34766thrust24THRUST_300001_SM_1000_NS12placeholders2_6E
	.align		8
        /*0130*/ 	.dword	_ZN34_INTERNAL_61681c11_4_k_cu_787f34766thrust24THRUST_300001_SM_1000_NS12placeholders2_7E
	.align		8
        /*0138*/ 	.dword	_ZN34_INTERNAL_61681c11_4_k_cu_787f34766thrust24THRUST_300001_SM_1000_NS12placeholders2_8E
	.align		8
        /*0140*/ 	.dword	_ZN34_INTERNAL_61681c11_4_k_cu_787f34766thrust24THRUST_300001_SM_1000_NS12placeholders2_9E
	.align		8
        /*0148*/ 	.dword	_ZN34_INTERNAL_61681c11_4_k_cu_787f34766thrust24THRUST_300001_SM_1000_NS12placeholders3_10E
	.align		8
        /*0150*/ 	.dword	_ZN34_INTERNAL_61681c11_4_k_cu_787f34766thrust24THRUST_300001_SM_1000_NS3seqE


//--------------------- .text._ZN3cub18CUB_300001_SM_10006detail6reduce28DeviceReduceSingleTileKernelINS2_10policy_hubIfyN4cuda3std3__44plusIfEEE10Policy1000EPfSC_iS9_ffNS7_10__identityEEEvT0_T1_T2_T3_T4_T6_ --------------------------
	.section	.text._ZN3cub18CUB_300001_SM_10006detail6reduce28DeviceReduceSingleTileKernelINS2_10policy_hubIfyN4cuda3std3__44plusIfEEE10Policy1000EPfSC_iS9_ffNS7_10__identityEEEvT0_T1_T2_T3_T4_T6_,"ax",@progbits
	.align	128
        .global         _ZN3cub18CUB_300001_SM_10006detail6reduce28DeviceReduceSingleTileKernelINS2_10policy_hubIfyN4cuda3std3__44plusIfEEE10Policy1000EPfSC_iS9_ffNS7_10__identityEEEvT0_T1_T2_T3_T4_T6_
        .type           _ZN3cub18CUB_300001_SM_10006detail6reduce28DeviceReduceSingleTileKernelINS2_10policy_hubIfyN4cuda3std3__44plusIfEEE10Policy1000EPfSC_iS9_ffNS7_10__identityEEEvT0_T1_T2_T3_T4_T6_,@function
        .size           _ZN3cub18CUB_300001_SM_10006detail6reduce28DeviceReduceSingleTileKernelINS2_10policy_hubIfyN4cuda3std3__44plusIfEEE10Policy1000EPfSC_iS9_ffNS7_10__identityEEEvT0_T1_T2_T3_T4_T6_,(.L_x_355 - _ZN3cub18CUB_300001_SM_10006detail6reduce28DeviceReduceSingleTileKernelINS2_10policy_hubIfyN4cuda3std3__44plusIfEEE10Policy1000EPfSC_iS9_ffNS7_10__identityEEEvT0_T1_T2_T3_T4_T6_)
        .other          _ZN3cub18CUB_300001_SM_10006detail6reduce28DeviceReduceSingleTileKernelINS2_10policy_hubIfyN4cuda3std3__44plusIfEEE10Policy1000EPfSC_iS9_ffNS7_10__identityEEEvT0_T1_T2_T3_T4_T6_,@"STO_CUDA_ENTRY STV_DEFAULT"
_ZN3cub18CUB_300001_SM_10006detail6reduce28DeviceReduceSingleTileKernelINS2_10policy_hubIfyN4cuda3std3__44plusIfEEE10Policy1000EPfSC_iS9_ffNS7_10__identityEEEvT0_T1_T2_T3_T4_T6_:
.text._ZN3cub18CUB_300001_SM_10006detail6reduce28DeviceReduceSingleTileKernelINS2_10policy_hubIfyN4cuda3std3__44plusIfEEE10Policy1000EPfSC_iS9_ffNS7_10__identityEEEvT0_T1_T2_T3_T4_T6_:
[----:B------:R-:W-:Y:S01]  /*0000*/  LDC R1, c[0x0][0x37c] ;  /* 0x0000df00ff017b82 */ /* 0x000fe20000000800 */
[----:B------:R-:W0:Y:S01]  /*0010*/  LDCU UR4, c[0x0][0x390] ;  /* 0x00007200ff0477ac */ /* 0x000e220008000800 */
[----:B------:R-:W1:Y:S01]  /*0020*/  LDCU.64 UR6, c[0x0][0x358] ;  /* 0x00006b00ff0677ac */ /* 0x000e620008000a00 */
[----:B0-----:R-:W-:-:S04]  /*0030*/  MOV R20, UR4 ;  /* 0x0000000400147c02 */ /* 0x001fc80008000f00 */
[----:B------:R-:W-:-:S13]  /*0040*/  ISETP.NE.AND P0, PT, R20, RZ, PT ;  /* 0x000000ff1400720c */ /* 0x000fda0003f05270 */
[----:B-1----:R-:W-:Y:S05]  /*0050*/  @P0 BRA `(.L_x_0) ;  /* 0x00000000001c0947 */ /* 0x002fea0003800000 */
[----:B------:R-:W0:Y:S02]  /*0060*/  S2R R0, SR_TID.X ;  /* 0x0000000000007919 */ /* 0x000e240000002100 */
[----:B0-----:R-:W-:-:S13]  /*0070*/  ISETP.NE.AND P0, PT, R0, RZ, PT ;  /* 0x000000ff0000720c */ /* 0x001fda0003f05270 */
[----:B------:R-:W-:Y:S05]  /*0080*/  @P0 EXIT ;  /* 0x000000000000094d */ /* 0x000fea0003800000 */
[----:B------:R-:W0:Y:S08]  /*0090*/  LDC R5, c[0x0][0x398] ;  /* 0x0000e600ff057b82 */ /* 0x000e300000000800 */
[----:B------:R-:W0:Y:S02]  /*00a0*/  LDC.64 R2, c[0x0][0x388] ;  /* 0x0000e200ff027b82 */ /* 0x000e240000000a00 */
[----:B0-----:R-:W-:Y:S01]  /*00b0*/  STG.E desc[UR6][R2.64], R5 ;  /* 0x0000000502007986 */ /* 0x001fe2000c101906 */
[----:B------:R-:W-:Y:S05]  /*00c0*/  EXIT ;  /* 0x000000000000794d */ /* 0x000fea0003800000 */
.L_x_0:
[----:B------:R-:W0:Y:S01]  /*00d0*/  LDCU UR4, c[0x0][0x380] ;  /* 0x00007000ff0477ac */ /* 0x000e220008000800 */
[----:B------:R-:W-:Y:S01]  /*00e0*/  BSSY.RECONVERGENT B0, `(.L_x_1) ;  /* 0x00003ca000007945 */ /* 0x000fe20003800200 */
[----:B0-----:R-:W-:-:S09]  /*00f0*/  ULOP3.LUT UP0, URZ, UR4, 0xf, URZ, 0xc0, !UPT ;  /* 0x0000000f04ff7892 */ /* 0x001fd2000f80c0ff */
[----:B------:R-:W-:Y:S05]  /*0100*/  BRA.U UP0, `(.L_x_2) ;  /* 0x0000001d00607547 */ /* 0x000fea000b800000 */
[----:B------:R-:W-:-:S13]  /*0110*/  ISETP.GT.AND P0, PT, R20, 0xfff, PT ;  /* 0x00000fff1400780c */ /* 0x000fda0003f04270 */
[----:B------:R-:W-:Y:S05]  /*0120*/  @P0 BRA `(.L_x_3) ;  /* 0x0000000c00a80947 */ /* 0x000fea0003800000 */
[----:B------:R-:W0:Y:S01]  /*0130*/  S2R R9, SR_TID.X ;  /* 0x0000000000097919 */ /* 0x000e220000002100 */
[----:B------:R-:W-:Y:S01]  /*0140*/  BSSY.RECONVERGENT B1, `(.L_x_4) ;  /* 0x0000009000017945 */ /* 0x000fe20003800200 */
[----:B------:R-:W-:Y:S01]  /*0150*/  HFMA2 R0, -RZ, RZ, 0, 0 ;  /* 0x00000000ff007431 */ /* 0x000fe200000001ff */
[----:B0-----:R-:W-:Y:S02]  /*0160*/  ISETP.GE.AND P0, PT, R9, R20, PT ;  /* 0x000000140900720c */ /* 0x001fe40003f06270 */
[----:B------:R-:W-:-:S11]  /*0170*/  MOV R11, R9 ;  /* 0x00000009000b7202 */ /* 0x000fd60000000f00 */
[----:B------:R-:W-:Y:S05]  /*0180*/  @P0 BRA `(.L_x_5) ;  /* 0x0000000000100947 */ /* 0x000fea0003800000 */
[----:B------:R-:W0:Y:S02]  /*0190*/  LDC.64 R2, c[0x0][0x380] ;  /* 0x0000e000ff027b82 */ /* 0x000e240000000a00 */
[----:B0-----:R-:W-:-:S05]  /*01a0*/  IMAD.WIDE.U32 R2, R9, 0x4, R2 ;  /* 0x0000000409027825 */ /* 0x001fca00078e0002 */
[----:B------:R0:W5:Y:S01]  /*01b0*/  LDG.E.CONSTANT R0, desc[UR6][R2.64] ;  /* 0x0000000602007981 */ /* 0x000162000c1e9900 */
[----:B------:R-:W-:-:S07]  /*01c0*/  IADD3 R11, PT, PT, R9, 0x100, RZ ;  /* 0x00000100090b7810 */ /* 0x000fce0007ffe0ff */
.L_x_5:
[----:B------:R-:W-:Y:S05]  /*01d0*/  BSYNC.RECONVERGENT B1 ;  /* 0x0000000000017941 */ /* 0x000fea0003800200 */
.L_x_4:
[----:B------:R-:W-:Y:S01]  /*01e0*/  ISETP.GE.AND P0, PT, R11, R20, PT ;  /* 0x000000140b00720c */ /* 0x000fe20003f06270 */
[----:B------:R-:W-:-:S12]  /*01f0*/  BSSY.RECONVERGENT B1, `(.L_x_6) ;  /* 0x0000074000017945 */ /* 0x000fd80003800200 */
[----:B------:R-:W-:Y:S05]  /*0200*/  @P0 BRA `(.L_x_7) ;  /* 0x0000000400c80947 */ /* 0x000fea0003800000 */
[----:B0-----:R-:W-:Y:S01]  /*0210*/  LOP3.LUT R3, RZ, R11, RZ, 0x33, !PT ;  /* 0x0000000bff037212 */ /* 0x001fe200078e33ff */
[----:B------:R-:W-:Y:S03]  /*0220*/  BSSY.RECONVERGENT B2, `(.L_x_8) ;  /* 0x0000015000027945 */ /* 0x000fe60003800200 */
[----:B------:R-:W-:-:S04]  /*0230*/  IADD3 R4, PT, PT, R3, R20, RZ ;  /* 0x0000001403047210 */ /* 0x000fc80007ffe0ff */
[C---:B------:R-:W-:Y:S02]  /*0240*/  LOP3.LUT R2, R4.reuse, 0x300, RZ, 0xc0, !PT ;  /* 0x0000030004027812 */ /* 0x040fe400078ec0ff */
[----:B------:R-:W-:Y:S02]  /*0250*/  ISETP.GE.U32.AND P1, PT, R4, 0x300, PT ;  /* 0x000003000400780c */ /* 0x000fe40003f26070 */
[----:B------:R-:W-:-:S13]  /*0260*/  ISETP.NE.AND P0, PT, R2, 0x300, PT ;  /* 0x000003000200780c */ /* 0x000fda0003f05270 */
[----:B------:R-:W-:Y:S05]  /*0270*/  @!P0 BRA `(.L_x_9) ;  /* 0x00000000003c8947 */ /* 0x000fea0003800000 */
[----:B------:R-:W0:Y:S01]  /*0280*/  LDC.64 R2, c[0x0][0x380] ;  /* 0x0000e000ff027b82 */ /* 0x000e220000000a00 */
[----:B------:R-:W-:-:S04]  /*0290*/  LEA.HI R4, R4, 0x1, RZ, 0x18 ;  /* 0x0000000104047811 */ /* 0x000fc800078fc0ff */
[----:B------:R-:W-:-:S04]  /*02a0*/  LOP3.LUT R4, R4, 0x3, RZ, 0xc0, !PT ;  /* 0x0000000304047812 */ /* 0x000fc800078ec0ff */
[----:B------:R-:W-:Y:S01]  /*02b0*/  IADD3 R4, PT, PT, -R4, RZ, RZ ;  /* 0x000000ff04047210 */ /* 0x000fe20007ffe1ff */
[----:B0-----:R-:W-:-:S05]  /*02c0*/  IMAD.WIDE.U32 R2, R11, 0x4, R2 ;  /* 0x000000040b027825 */ /* 0x001fca00078e0002 */
[----:B------:R-:W-:-:S07]  /*02d0*/  MOV R5, R3 ;  /* 0x0000000300057202 */ /* 0x000fce0000000f00 */
.L_x_10:
[----:B------:R-:W-:-:S06]  /*02e0*/  MOV R3, R5 ;  /* 0x0000000500037202 */ /* 0x000fcc0000000f00 */
[----:B------:R0:W2:Y:S01]  /*02f0*/  LDG.E.CONSTANT R3, desc[UR6][R2.64] ;  /* 0x0000000602037981 */ /* 0x0000a2000c1e9900 */
[----:B------:R-:W-:Y:S01]  /*0300*/  IADD3 R4, PT, PT, R4, 0x1, RZ ;  /* 0x0000000104047810 */ /* 0x000fe20007ffe0ff */
[----:B------:R-:W-:-:S03]  /*0310*/  VIADD R11, R11, 0x100 ;  /* 0x000001000b0b7836 */ /* 0x000fc60000000000 */
[----:B------:R-:W-:Y:S02]  /*0320*/  ISETP.NE.AND P0, PT, R4, RZ, PT ;  /* 0x000000ff0400720c */ /* 0x000fe40003f05270 */
[----:B0-----:R-:W-:-:S04]  /*0330*/  IADD3 R2, P2, PT, R2, 0x400, RZ ;  /* 0x0000040002027810 */ /* 0x001fc80007f5e0ff */
[----:B------:R-:W-:Y:S01]  /*0340*/  IADD3.X R5, PT, PT, RZ, R5, RZ, P2, !PT ;  /* 0x00000005ff057210 */ /* 0x000fe200017fe4ff */
[----:B--2--5:R-:W-:-:S06]  /*0350*/  FADD R0, R3, R0 ;  /* 0x0000000003007221 */ /* 0x024fcc0000000000 */
[----:B------:R-:W-:Y:S05]  /*0360*/  @P0 BRA `(.L_x_10) ;  /* 0xfffffffc00dc0947 */ /* 0x000fea000383ffff */
.L_x_9:
[----:B------:R-:W-:Y:S05]  /*0370*/  BSYNC.RECONVERGENT B2 ;  /* 0x0000000000027941 */ /* 0x000fea0003800200 */
.L_x_8:
[----:B------:R-:W-:Y:S05]  /*0380*/  @!P1 BRA `(.L_x_7) ;  /* 0x0000000400689947 */ /* 0x000fea0003800000 */
[----:B------:R-:W-:Y:S01]  /*0390*/  IADD3 R2, PT, PT, -R11, R20, RZ ;  /* 0x000000140b027210 */ /* 0x000fe20007ffe1ff */
[----:B------:R-:W-:Y:S01]  /*03a0*/  BSSY.RECONVERGENT B2, `(.L_x_11) ;  /* 0x0000031000027945 */ /* 0x000fe20003800200 */
[----:B------:R-:W-:Y:S02]  /*03b0*/  PLOP3.LUT P0, PT, PT, PT, PT, 0x80, 0x8 ;  /* 0x000000000008781c */ /* 0x000fe40003f0f070 */
[----:B------:R-:W-:-:S13]  /*03c0*/  ISETP.GT.AND P1, PT, R2, 0xc00, PT ;  /* 0x00000c000200780c */ /* 0x000fda0003f24270 */
[----:B------:R-:W-:Y:S05]  /*03d0*/  @!P1 BRA `(.L_x_12) ;  /* 0x0000000000b49947 */ /* 0x000fea0003800000 */
[----:B------:R-:W-:Y:S02]  /*03e0*/  PLOP3.LUT P0, PT, PT, PT, PT, 0x8, 0x80 ;  /* 0x000000000080781c */ /* 0x000fe40003f0e170 */
[----:B------:R-:W-:-:S11]  /*03f0*/  IADD3 R8, PT, PT, R20, -0xc00, RZ ;  /* 0xfffff40014087810 */ /* 0x000fd60007ffe0ff */
.L_x_13:
[----:B------:R-:W0:Y:S01]  /*0400*/  LDC.64 R6, c[0x0][0x380] ;  /* 0x0000e000ff067b82 */ /* 0x000e220000000a00 */
[C---:B------:R-:W-:Y:S01]  /*0410*/  IADD3 R5, PT, PT, R11.reuse, 0x400, RZ ;  /* 0x000004000b057810 */ /* 0x040fe20007ffe0ff */
[----:B0-----:R-:W-:-:S05]  /*0420*/  IMAD.WIDE R24, R11, 0x4, R6 ;  /* 0x000000040b187825 */ /* 0x001fca00078e0206 */
[----:B------:R-:W2:Y:S04]  /*0430*/  LDG.E.CONSTANT R13, desc[UR6][R24.64] ;  /* 0x00000006180d7981 */ /* 0x000ea8000c1e9900 */
[----:B------:R-:W3:Y:S01]  /*0440*/  LDG.E.CONSTANT R10, desc[UR6][R24.64+0x400] ;  /* 0x00040006180a7981 */ /* 0x000ee2000c1e9900 */
[----:B------:R-:W-:-:S03]  /*0450*/  IMAD.WIDE R4, R5, 0x4, R6 ;  /* 0x0000000405047825 */ /* 0x000fc600078e0206 */
[----:B------:R-:W4:Y:S04]  /*0460*/  LDG.E.CONSTANT R12, desc[UR6][R24.64+0x800] ;  /* 0x00080006180c7981 */ /* 0x000f28000c1e9900 */
[----:B------:R-:W4:Y:S04]  /*0470*/  LDG.E.CONSTANT R17, desc[UR6][R24.64+0xc00] ;  /* 0x000c000618117981 */ /* 0x000f28000c1e9900 */
[----:B------:R-:W4:Y:S01]  /*0480*/  LDG.E.CONSTANT R16, desc[UR6][R4.64] ;  /* 0x0000000604107981 */ /* 0x000f22000c1e9900 */
[----:B------:R-:W-:-:S03]  /*0490*/  IADD3 R3, PT, PT, R11, 0x800, RZ ;  /* 0x000008000b037810 */ /* 0x000fc60007ffe0ff */
[----:B------:R-:W4:Y:S04]  /*04a0*/  LDG.E.CONSTANT R15, desc[UR6][R4.64+0x400] ;  /* 0x00040006040f7981 */ /* 0x000f28000c1e9900 */
[----:B------:R-:W4:Y:S01]  /*04b0*/  LDG.E.CONSTANT R14, desc[UR6][R4.64+0x800] ;  /* 0x00080006040e7981 */ /* 0x000f22000c1e9900 */
[----:B------:R-:W-:-:S03]  /*04c0*/  IMAD.WIDE R2, R3, 0x4, R6 ;  /* 0x0000000403027825 */ /* 0x000fc600078e0206 */
[----:B------:R-:W4:Y:S04]  /*04d0*/  LDG.E.CONSTANT R22, desc[UR6][R4.64+0xc00] ;  /* 0x000c000604167981 */ /* 0x000f28000c1e9900 */
[----:B------:R-:W4:Y:S01]  /*04e0*/  LDG.E.CONSTANT R21, desc[UR6][R2.64] ;  /* 0x0000000602157981 */ /* 0x000f22000c1e9900 */
[----:B------:R-:W-:-:S03]  /*04f0*/  IADD3 R23, PT, PT, R11, 0xc00, RZ ;  /* 0x00000c000b177810 */ /* 0x000fc60007ffe0ff */
[----:B------:R-:W4:Y:S04]  /*0500*/  LDG.E.CONSTANT R19, desc[UR6][R2.64+0x400] ;  /* 0x0004000602137981 */ /* 0x000f28000c1e9900 */
[----:B------:R-:W4:Y:S01]  /*0510*/  LDG.E.CONSTANT R18, desc[UR6][R2.64+0x800] ;  /* 0x0008000602127981 */ /* 0x000f22000c1e9900 */
[----:B------:R-:W-:-:S03]  /*0520*/  IMAD.WIDE R6, R23, 0x4, R6 ;  /* 0x0000000417067825 */ /* 0x000fc600078e0206 */
[----:B------:R-:W4:Y:S04]  /*0530*/  LDG.E.CONSTANT R26, desc[UR6][R2.64+0xc00] ;  /* 0x000c0006021a7981 */ /* 0x000f28000c1e9900 */
[----:B------:R-:W4:Y:S04]  /*0540*/  LDG.E.CONSTANT R25, desc[UR6][R6.64] ;  /* 0x0000000606197981 */ /* 0x000f28000c1e9900 */
[----:B------:R-:W4:Y:S04]  /*0550*/  LDG.E.CONSTANT R23, desc[UR6][R6.64+0x400] ;  /* 0x0004000606177981 */ /* 0x000f28000c1e9900 */
[----:B------:R-:W4:Y:S04]  /*0560*/  LDG.E.CONSTANT R24, desc[UR6][R6.64+0x800] ;  /* 0x0008000606187981 */ /* 0x000f28000c1e9900 */
[----:B------:R-:W4:Y:S01]  /*0570*/  LDG.E.CONSTANT R27, desc[UR6][R6.64+0xc00] ;  /* 0x000c0006061b7981 */ /* 0x000f22000c1e9900 */
[----:B------:R-:W-:-:S04]  /*0580*/  IADD3 R11, PT, PT, R11, 0x1000, RZ ;  /* 0x000010000b0b7810 */ /* 0x000fc80007ffe0ff */
[----:B------:R-:W-:Y:S01]  /*0590*/  ISETP.GE.AND P1, PT, R11, R8, PT ;  /* 0x000000080b00720c */ /* 0x000fe20003f26270 */
[----:B--2--5:R-:W-:-:S04]  /*05a0*/  FADD R13, R13, R0 ;  /* 0x000000000d0d7221 */ /* 0x024fc80000000000 */
[----:B---3--:R-:W-:-:S04]  /*05b0*/  FADD R13, R13, R10 ;  /* 0x0000000a0d0d7221 */ /* 0x008fc80000000000 */
[----:B----4-:R-:W-:-:S04]  /*05c0*/  FADD R12, R13, R12 ;  /* 0x0000000c0d0c7221 */ /* 0x010fc80000000000 */
[----:B------:R-:W-:-:S04]  /*05d0*/  FADD R17, R12, R17 ;  /* 0x000000110c117221 */ /* 0x000fc80000000000 */
        /* <DEDUP_REMOVED lines=11> */
[----:B------:R-:W-:Y:S01]  /*0690*/  FADD R0, R24, R27 ;  /* 0x0000001b18007221 */ /* 0x000fe20000000000 */
[----:B------:R-:W-:Y:S06]  /*06a0*/  @!P1 BRA `(.L_x_13) ;  /* 0xfffffffc00549947 */ /* 0x000fec000383ffff */
.L_x_12:
[----:B------:R-:W-:Y:S05]  /*06b0*/  BSYNC.RECONVERGENT B2 ;  /* 0x0000000000027941 */ /* 0x000fea0003800200 */
.L_x_11:
[----:B------:R-:W-:Y:S01]  /*06c0*/  IADD3 R2, PT, PT, -R11, R20, RZ ;  /* 0x000000140b027210 */ /* 0x000fe20007ffe1ff */
[----:B------:R-:W-:Y:S03]  /*06d0*/  BSSY.RECONVERGENT B2, `(.L_x_14) ;  /* 0x0000019000027945 */ /* 0x000fe60003800200 */
[----:B------:R-:W-:-:S13]  /*06e0*/  ISETP.GT.AND P1, PT, R2, 0x400, PT ;  /* 0x000004000200780c */ /* 0x000fda0003f24270 */
[----:B------:R-:W-:Y:S05]  /*06f0*/  @!P1 BRA `(.L_x_15) ;  /* 0x0000000000589947 */ /* 0x000fea0003800000 */
[----:B------:R-:W0:Y:S01]  /*0700*/  LDC.64 R4, c[0x0][0x380] ;  /* 0x0000e000ff047b82 */ /* 0x000e220000000a00 */
[C---:B------:R-:W-:Y:S02]  /*0710*/  VIADD R15, R11.reuse, 0x400 ;  /* 0x000004000b0f7836 */ /* 0x040fe40000000000 */
[----:B0-----:R-:W-:-:S05]  /*0720*/  IMAD.WIDE R2, R11, 0x4, R4 ;  /* 0x000000040b027825 */ /* 0x001fca00078e0204 */
[----:B------:R-:W2:Y:S04]  /*0730*/  LDG.E.CONSTANT R7, desc[UR6][R2.64] ;  /* 0x0000000602077981 */ /* 0x000ea8000c1e9900 */
[----:B------:R-:W3:Y:S01]  /*0740*/  LDG.E.CONSTANT R6, desc[UR6][R2.64+0x400] ;  /* 0x0004000602067981 */ /* 0x000ee2000c1e9900 */
[----:B------:R-:W-:-:S03]  /*0750*/  IMAD.WIDE R4, R15, 0x4, R4 ;  /* 0x000000040f047825 */ /* 0x000fc600078e0204 */
[----:B------:R-:W4:Y:S04]  /*0760*/  LDG.E.CONSTANT R13, desc[UR6][R2.64+0x800] ;  /* 0x00080006020d7981 */ /* 0x000f28000c1e9900 */
[----:B------:R-:W4:Y:S04]  /*0770*/  LDG.E.CONSTANT R15, desc[UR6][R2.64+0xc00] ;  /* 0x000c0006020f7981 */ /* 0x000f28000c1e9900 */
[----:B------:R-:W4:Y:S04]  /*0780*/  LDG.E.CONSTANT R17, desc[UR6][R4.64] ;  /* 0x0000000604117981 */ /* 0x000f28000c1e9900 */
[----:B------:R-:W4:Y:S04]  /*0790*/  LDG.E.CONSTANT R19, desc[UR6][R4.64+0x400] ;  /* 0x0004000604137981 */ /* 0x000f28000c1e9900 */
[----:B------:R-:W4:Y:S04]  /*07a0*/  LDG.E.CONSTANT R21, desc[UR6][R4.64+0x800] ;  /* 0x0008000604157981 */ /* 0x000f28000c1e9900 */
[----:B------:R-:W4:Y:S01]  /*07b0*/  LDG.E.CONSTANT R23, desc[UR6][R4.64+0xc00] ;  /* 0x000c000604177981 */ /* 0x000f22000c1e9900 */
[----:B------:R-:W-:-:S02]  /*07c0*/  PLOP3.LUT P0, PT, PT, PT, PT, 0x8, 0x80 ;  /* 0x000000000080781c */ /* 0x000fc40003f0e170 */
[----:B------:R-:W-:Y:S01]  /*07d0*/  IADD3 R11, PT, PT, R11, 0x800, RZ ;  /* 0x000008000b0b7810 */ /* 0x000fe20007ffe0ff */
[----:B--2--5:R-:W-:-:S04]  /*07e0*/  FADD R7, R0, R7 ;  /* 0x0000000700077221 */ /* 0x024fc80000000000 */
[----:B---3--:R-:W-:-:S04]  /*07f0*/  FADD R6, R7, R6 ;  /* 0x0000000607067221 */ /* 0x008fc80000000000 */
[----:B----4-:R-:W-:-:S04]  /*0800*/  FADD R6, R6, R13 ;  /* 0x0000000d06067221 */ /* 0x010fc80000000000 */
[----:B------:R-:W-:-:S04]  /*0810*/  FADD R6, R6, R15 ;  /* 0x0000000f06067221 */ /* 0x000fc80000000000 */
[----:B------:R-:W-:-:S04]  /*0820*/  FADD R6, R6, R17 ;  /* 0x0000001106067221 */ /* 0x000fc80000000000 */
[----:B------:R-:W-:-:S04]  /*0830*/  FADD R6, R6, R19 ;  /* 0x0000001306067221 */ /* 0x000fc80000000000 */
[----:B------:R-:W-:-:S04]  /*0840*/  FADD R6, R6, R21 ;  /* 0x0000001506067221 */ /* 0x000fc80000000000 */
[----:B------:R-:W-:-:S07]  /*0850*/  FADD R0, R6, R23 ;  /* 0x0000001706007221 */ /* 0x000fce0000000000 */
.L_x_15:
[----:B------:R-:W-:Y:S05]  /*0860*/  BSYNC.RECONVERGENT B2 ;  /* 0x0000000000027941 */ /* 0x000fea0003800200 */
.L_x_14:
[----:B------:R-:W-:-:S13]  /*0870*/  ISETP.LT.OR P0, PT, R11, R20, P0 ;  /* 0x000000140b00720c */ /* 0x000fda0000701670 */
[----:B------:R-:W-:Y:S05]  /*0880*/  @!P0 BRA `(.L_x_7) ;  /* 0x0000000000288947 */ /* 0x000fea0003800000 */
[----:B------:R-:W0:Y:S02]  /*0890*/  LDC.64 R2, c[0x0][0x380] ;  /* 0x0000e000ff027b82 */ /* 0x000e240000000a00 */
[----:B0-----:R-:W-:-:S05]  /*08a0*/  IMAD.WIDE R2, R11, 0x4, R2 ;  /* 0x000000040b027825 */ /* 0x001fca00078e0202 */
[----:B------:R-:W2:Y:S04]  /*08b0*/  LDG.E.CONSTANT R5, desc[UR6][R2.64] ;  /* 0x0000000602057981 */ /* 0x000ea8000c1e9900 */
[----:B------:R-:W3:Y:S04]  /*08c0*/  LDG.E.CONSTANT R4, desc[UR6][R2.64+0x400] ;  /* 0x0004000602047981 */ /* 0x000ee8000c1e9900 */
[----:B------:R-:W4:Y:S04]  /*08d0*/  LDG.E.CONSTANT R7, desc[UR6][R2.64+0x800] ;  /* 0x0008000602077981 */ /* 0x000f28000c1e9900 */
[----:B------:R-:W4:Y:S01]  /*08e0*/  LDG.E.CONSTANT R11, desc[UR6][R2.64+0xc00] ;  /* 0x000c0006020b7981 */ /* 0x000f22000c1e9900 */
[----:B--2--5:R-:W-:-:S04]  /*08f0*/  FADD R5, R0, R5 ;  /* 0x0000000500057221 */ /* 0x024fc80000000000 */
[----:B---3--:R-:W-:-:S04]  /*0900*/  FADD R4, R5, R4 ;  /* 0x0000000405047221 */ /* 0x008fc80000000000 */
[----:B----4-:R-:W-:-:S04]  /*0910*/  FADD R4, R4, R7 ;  /* 0x0000000704047221 */ /* 0x010fc80000000000 */
[----:B------:R-:W-:-:S07]  /*0920*/  FADD R0, R4, R11 ;  /* 0x0000000b04007221 */ /* 0x000fce0000000000 */
.L_x_7:
[----:B------:R-:W-:Y:S05]  /*0930*/  BSYNC.RECONVERGENT B1 ;  /* 0x0000000000017941 */ /* 0x000fea0003800200 */
.L_x_6:
[----:B------:R-:W-:Y:S02]  /*0940*/  ISETP.GE.AND P0, PT, R20, 0x100, PT ;  /* 0x000001001400780c */ /* 0x000fe40003f06270 */
[----:B-----5:R-:W-:-:S11]  /*0950*/  MOV R7, R0 ;  /* 0x0000000000077202 */ /* 0x020fd60000000f00 */
[----:B------:R-:W-:Y:S05]  /*0960*/  @!P0 BRA `(.L_x_16) ;  /* 0x0000000000ac8947 */ /* 0x000fea0003800000 */
[----:B------:R-:W1:Y:S01]  /*0970*/  S2R R6, SR_LANEID ;  /* 0x0000000000067919 */ /* 0x000e620000000000 */
[----:B------:R-:W2:Y:S02]  /*0980*/  SHFL.DOWN PT, R0, R7, 0x1, 0x1f ;  /* 0x08201f0007007f89 */ /* 0x000ea400000e0000 */
[----:B--2---:R-:W-:Y:S01]  /*0990*/  FADD R0, R0, R7 ;  /* 0x0000000700007221 */ /* 0x004fe20000000000 */
[C---:B-1----:R-:W-:Y:S02]  /*09a0*/  ISETP.GT.AND P0, PT, R6.reuse, 0x1e, PT ;  /* 0x0000001e0600780c */ /* 0x042fe40003f04270 */
[C---:B------:R-:W-:Y:S02]  /*09b0*/  ISETP.NE.AND P1, PT, R6.reuse, RZ, PT ;  /* 0x000000ff0600720c */ /* 0x040fe40003f25270 */
[----:B------:R-:W-:Y:S02]  /*09c0*/  FSEL R0, R7, R0, P0 ;  /* 0x0000000007007208 */ /* 0x000fe40000000000 */
[----:B------:R-:W-:-:S03]  /*09d0*/  ISETP.GT.AND P0, PT, R6, 0x1d, PT ;  /* 0x0000001d0600780c */ /* 0x000fc60003f04270 */
[----:B0-----:R-:W0:Y:S06]  /*09e0*/  SHFL.DOWN PT, R3, R0, 0x2, 0x1f ;  /* 0x08401f0000037f89 */ /* 0x001e2c00000e0000 */
[----:B------:R-:W1:Y:S01]  /*09f0*/  @!P1 S2R R5, SR_CgaCtaId ;  /* 0x0000000000059919 */ /* 0x000e620000008800 */
[----:B------:R-:W-:Y:S02]  /*0a00*/  @!P1 MOV R4, 0x400 ;  /* 0x0000040000049802 */ /* 0x000fe40000000f00 */
[----:B------:R-:W-:-:S04]  /*0a10*/  @!P1 SHF.R.U32.HI R2, RZ, 0x3, R9 ;  /* 0x00000003ff029819 */ /* 0x000fc80000011609 */
[----:B------:R-:W-:Y:S01]  /*0a20*/  @!P1 LOP3.LUT R2, R2, 0x7c, RZ, 0xc0, !PT ;  /* 0x0000007c02029812 */ /* 0x000fe200078ec0ff */
[----:B0-----:R-:W-:Y:S01]  /*0a30*/  @!P0 FADD R0, R0, R3 ;  /* 0x0000000300008221 */ /* 0x001fe20000000000 */
[----:B------:R-:W-:-:S04]  /*0a40*/  ISETP.GT.AND P0, PT, R6, 0x1b, PT ;  /* 0x0000001b0600780c */ /* 0x000fc80003f04270 */
[----:B------:R-:W0:Y:S01]  /*0a50*/  SHFL.DOWN PT, R3, R0, 0x4, 0x1f ;  /* 0x08801f0000037f89 */ /* 0x000e2200000e0000 */
[----:B-1----:R-:W-:-:S04]  /*0a60*/  @!P1 LEA R5, R5, R4, 0x18 ;  /* 0x0000000405059211 */ /* 0x002fc800078ec0ff */
[----:B------:R-:W-:-:S04]  /*0a70*/  @!P1 IADD3 R2, PT, PT, R2, R5, RZ ;  /* 0x0000000502029210 */ /* 0x000fc80007ffe0ff */
[----:B0-----:R-:W-:Y:S01]  /*0a80*/  @!P0 FADD R0, R0, R3 ;  /* 0x0000000300008221 */ /* 0x001fe20000000000 */
[----:B------:R-:W-:-:S04]  /*0a90*/  ISETP.GT.AND P0, PT, R6, 0x17, PT ;  /* 0x000000170600780c */ /* 0x000fc80003f04270 */
[----:B------:R-:W0:Y:S09]  /*0aa0*/  SHFL.DOWN PT, R3, R0, 0x8, 0x1f ;  /* 0x09001f0000037f89 */ /* 0x000e3200000e0000 */
[----:B0-----:R-:W-:Y:S01]  /*0ab0*/  @!P0 FADD R0, R0, R3 ;  /* 0x0000000300008221 */ /* 0x001fe20000000000 */
[----:B------:R-:W-:-:S04]  /*0ac0*/  ISETP.NE.AND P0, PT, R9, RZ, PT ;  /* 0x000000ff0900720c */ /* 0x000fc80003f05270 */
[----:B------:R-:W0:Y:S02]  /*0ad0*/  SHFL.DOWN PT, R3, R0, 0x10, 0x1f ;  /* 0x0a001f0000037f89 */ /* 0x000e2400000e0000 */
[----:B0-----:R-:W-:-:S05]  /*0ae0*/  FADD R3, R0, R3 ;  /* 0x0000000300037221 */ /* 0x001fca0000000000 */
[----:B------:R0:W-:Y:S01]  /*0af0*/  @!P1 STS [R2+0x8], R3 ;  /* 0x0000080302009388 */ /* 0x0001e20000000800 */
[----:B------:R-:W-:Y:S01]  /*0b00*/  BAR.SYNC.DEFER_BLOCKING 0x0 ;  /* 0x0000000000007b1d */ /* 0x000fe20000010000 */
[----:B------:R-:W-:-:S04]  /*0b10*/  ISETP.GT.AND P1, PT, R6, 0xf, PT ;  /* 0x0000000f0600780c */ /* 0x000fc80003f24270 */
[----:B------:R-:W-:Y:S01]  /*0b20*/  FSEL R0, R0, R3, P1 ;  /* 0x0000000300007208 */ /* 0x000fe20000800000 */
[----:B------:R-:W-:Y:S08]  /*0b30*/  @P0 BRA `(.L_x_17) ;  /* 0x0000003000900947 */ /* 0x000ff00003800000 */
[----:B------:R-:W1:Y:S01]  /*0b40*/  S2UR UR5, SR_CgaCtaId ;  /* 0x00000000000579c3 */ /* 0x000e620000008800 */
[----:B------:R-:W-:Y:S02]  /*0b50*/  UMOV UR4, 0x400 ;  /* 0x0000040000047882 */ /* 0x000fe40000000000 */
[----:B-1----:R-:W-:-:S09]  /*0b60*/  ULEA UR4, UR5, UR4, 0x18 ;  /* 0x0000000405047291 */ /* 0x002fd2000f8ec0ff */
[----:B0-----:R-:W0:Y:S04]  /*0b70*/  LDS R3, [UR4+0xc] ;  /* 0x00000c04ff037984 */ /* 0x001e280008000800 */
[----:B------:R-:W1:Y:S04]  /*0b80*/  LDS.128 R4, [UR4+0x10] ;  /* 0x00001004ff047984 */ /* 0x000e680008000c00 */
[----:B------:R-:W2:Y:S01]  /*0b90*/  LDS.64 R8, [UR4+0x20] ;  /* 0x00002004ff087984 */ /* 0x000ea20008000a00 */
[----:B0-----:R-:W-:-:S04]  /*0ba0*/  FADD R3, R0, R3 ;  /* 0x0000000300037221 */ /* 0x001fc80000000000 */
[----:B-1----:R-:W-:-:S04]  /*0bb0*/  FADD R4, R3, R4 ;  /* 0x0000000403047221 */ /* 0x002fc80000000000 */
[----:B------:R-:W-:-:S04]  /*0bc0*/  FADD R5, R4, R5 ;  /* 0x0000000504057221 */ /* 0x000fc80000000000 */
[----:B------:R-:W-:-:S04]  /*0bd0*/  FADD R6, R5, R6 ;  /* 0x0000000605067221 */ /* 0x000fc80000000000 */
[----:B------:R-:W-:-:S04]  /*0be0*/  FADD R7, R6, R7 ;  /* 0x0000000706077221 */ /* 0x000fc80000000000 */
[----:B--2---:R-:W-:-:S04]  /*0bf0*/  FADD R8, R7, R8 ;  /* 0x0000000807087221 */ /* 0x004fc80000000000 */
[----:B------:R-:W-:Y:S01]  /*0c00*/  FADD R0, R8, R9 ;  /* 0x0000000908007221 */ /* 0x000fe20000000000 */
[----:B------:R-:W-:Y:S06]  /*0c10*/  BRA `(.L_x_17) ;  /* 0x0000003000587947 */ /* 0x000fec0003800000 */
.L_x_16:
[----:B------:R-:W1:Y:S01]  /*0c20*/  S2R R4, SR_LANEID ;  /* 0x0000000000047919 */ /* 0x000e620000000000 */
[----:B------:R-:W-:-:S04]  /*0c30*/  LOP3.LUT R0, R9, 0x3e0, RZ, 0xc0, !PT ;  /* 0x000003e009007812 */ /* 0x000fc800078ec0ff */
[----:B0-----:R-:W-:Y:S02]  /*0c40*/  IADD3 R3, PT, PT, R0, 0x20, RZ ;  /* 0x0000002000037810 */ /* 0x001fe40007ffe0ff */
[----:B------:R-:W-:Y:S02]  /*0c50*/  LOP3.LUT R5, RZ, R0, RZ, 0x33, !PT ;  /* 0x00000000ff057212 */ /* 0x000fe400078e33ff */
[-C--:B------:R-:W-:Y:S02]  /*0c60*/  ISETP.GT.AND P0, PT, R3, R20.reuse, PT ;  /* 0x000000140300720c */ /* 0x080fe40003f04270 */
[----:B------:R-:W-:-:S04]  /*0c70*/  IADD3 R5, PT, PT, R5, R20, RZ ;  /* 0x0000001405057210 */ /* 0x000fc80007ffe0ff */
[----:B------:R-:W-:-:S05]  /*0c80*/  SEL R5, R5, 0x1f, P0 ;  /* 0x0000001f05057807 */ /* 0x000fca0000000000 */
[----:B------:R-:W0:Y:S01]  /*0c90*/  SHFL.DOWN PT, R0, R7, 0x1, R5 ;  /* 0x0820000007007989 */ /* 0x000e2200000e0005 */
[C---:B-1----:R-:W-:Y:S02]  /*0ca0*/  ISETP.GE.AND P0, PT, R4.reuse, R5, PT ;  /* 0x000000050400720c */ /* 0x042fe40003f06270 */
[C---:B------:R-:W-:Y:S02]  /*0cb0*/  IADD3 R2, PT, PT, R4.reuse, 0x2, RZ ;  /* 0x0000000204027810 */ /* 0x040fe40007ffe0ff */
[----:B------:R-:W-:-:S09]  /*0cc0*/  ISETP.NE.AND P1, PT, R4, RZ, PT ;  /* 0x000000ff0400720c */ /* 0x000fd20003f25270 */
[----:B0-----:R-:W-:Y:S01]  /*0cd0*/  @!P0 FADD R7, R0, R7 ;  /* 0x0000000700078221 */ /* 0x001fe20000000000 */
[-C--:B------:R-:W-:Y:S02]  /*0ce0*/  ISETP.GT.AND P0, PT, R2, R5.reuse, PT ;  /* 0x000000050200720c */ /* 0x080fe40003f04270 */
[----:B------:R-:W-:Y:S01]  /*0cf0*/  IADD3 R2, PT, PT, R4, 0x4, RZ ;  /* 0x0000000404027810 */ /* 0x000fe20007ffe0ff */
[----:B------:R-:W0:Y:S01]  /*0d00*/  @!P1 S2R R6, SR_CgaCtaId ;  /* 0x0000000000069919 */ /* 0x000e220000008800 */
[----:B------:R-:W-:Y:S01]  /*0d10*/  @!P1 MOV R3, 0x400 ;  /* 0x0000040000039802 */ /* 0x000fe20000000f00 */
[----:B------:R-:W1:Y:S08]  /*0d20*/  SHFL.DOWN PT, R0, R7, 0x2, R5 ;  /* 0x0840000007007989 */ /* 0x000e7000000e0005 */
[----:B-1----:R-:W-:Y:S01]  /*0d30*/  @!P0 FADD R7, R7, R0 ;  /* 0x0000000007078221 */ /* 0x002fe20000000000 */
[----:B------:R-:W-:-:S02]  /*0d40*/  ISETP.GT.AND P0, PT, R2, R5, PT ;  /* 0x000000050200720c */ /* 0x000fc40003f04270 */
[----:B------:R-:W-:Y:S02]  /*0d50*/  IADD3 R2, PT, PT, R4, 0x8, RZ ;  /* 0x0000000804027810 */ /* 0x000fe40007ffe0ff */
[----:B------:R-:W1:Y:S01]  /*0d60*/  SHFL.DOWN PT, R0, R7, 0x4, R5 ;  /* 0x0880000007007989 */ /* 0x000e6200000e0005 */
[----:B0-----:R-:W-:-:S08]  /*0d70*/  @!P1 LEA R3, R6, R3, 0x18 ;  /* 0x0000000306039211 */ /* 0x001fd000078ec0ff */
[----:B-1----:R-:W-:Y:S01]  /*0d80*/  @!P0 FADD R7, R7, R0 ;  /* 0x0000000007078221 */ /* 0x002fe20000000000 */
[----:B------:R-:W-:Y:S01]  /*0d90*/  ISETP.GT.AND P0, PT, R2, R5, PT ;  /* 0x000000050200720c */ /* 0x000fe20003f04270 */
[----:B------:R-:W-:-:S03]  /*0da0*/  VIADD R2, R4, 0x10 ;  /* 0x0000001004027836 */ /* 0x000fc60000000000 */
[----:B------:R-:W0:Y:S09]  /*0db0*/  SHFL.DOWN PT, R0, R7, 0x8, R5 ;  /* 0x0900000007007989 */ /* 0x000e3200000e0005 */
[----:B0-----:R-:W-:Y:S01]  /*0dc0*/  @!P0 FADD R7, R7, R0 ;  /* 0x0000000007078221 */ /* 0x001fe20000000000 */
[----:B------:R-:W-:-:S02]  /*0dd0*/  ISETP.GT.AND P0, PT, R2, R5, PT ;  /* 0x000000050200720c */ /* 0x000fc40003f04270 */
[----:B------:R-:W-:Y:S02]  /*0de0*/  @!P1 SHF.R.U32.HI R2, RZ, 0x3, R9 ;  /* 0x00000003ff029819 */ /* 0x000fe40000011609 */
[----:B------:R-:W0:Y:S02]  /*0df0*/  SHFL.DOWN PT, R0, R7, 0x10, R5 ;  /* 0x0a00000007007989 */ /* 0x000e2400000e0005 */
[----:B------:R-:W-:-:S04]  /*0e00*/  @!P1 LOP3.LUT R2, R2, 0x7c, RZ, 0xc0, !PT ;  /* 0x0000007c02029812 */ /* 0x000fc800078ec0ff */
[----:B------:R-:W-:-:S03]  /*0e10*/  @!P1 IADD3 R3, PT, PT, R2, R3, RZ ;  /* 0x0000000302039210 */ /* 0x000fc60007ffe0ff */
[----:B0-----:R-:W-:Y:S01]  /*0e20*/  @!P0 FADD R7, R7, R0 ;  /* 0x0000000007078221 */ /* 0x001fe20000000000 */
[----:B------:R-:W-:-:S04]  /*0e30*/  ISETP.NE.AND P0, PT, R9, RZ, PT ;  /* 0x000000ff0900720c */ /* 0x000fc80003f05270 */
[----:B------:R-:W-:-:S05]  /*0e40*/  MOV R0, R7 ;  /* 0x0000000700007202 */ /* 0x000fca0000000f00 */
[----:B------:R4:W-:Y:S01]  /*0e50*/  @!P1 STS [R3+0x8], R0 ;  /* 0x0000080003009388 */ /* 0x0009e20000000800 */
[----:B------:R-:W-:Y:S06]  /*0e60*/  BAR.SYNC.DEFER_BLOCKING 0x0 ;  /* 0x0000000000007b1d */ /* 0x000fec0000010000 */
[----:B------:R-:W-:Y:S05]  /*0e70*/  @P0 BRA `(.L_x_17) ;  /* 0x0000002c00c00947 */ /* 0x000fea0003800000 */
[----:B------:R-:W0:Y:S01]  /*0e80*/  S2UR UR5, SR_CgaCtaId ;  /* 0x00000000000579c3 */ /* 0x000e220000008800 */
[----:B------:R-:W-:Y:S01]  /*0e90*/  UMOV UR4, 0x400 ;  /* 0x0000040000047882 */ /* 0x000fe20000000000 */
[C---:B------:R-:W-:Y:S02]  /*0ea0*/  ISETP.GT.AND P2, PT, R20.reuse, 0x20, PT ;  /* 0x000000201400780c */ /* 0x040fe40003f44270 */
[C---:B------:R-:W-:Y:S02]  /*0eb0*/  ISETP.GT.AND P4, PT, R20.reuse, 0x40, PT ;  /* 0x000000401400780c */ /* 0x040fe40003f84270 */
[C---:B------:R-:W-:Y:S02]  /*0ec0*/  ISETP.GT.AND P3, PT, R20.reuse, 0x60, PT ;  /* 0x000000601400780c */ /* 0x040fe40003f64270 */
[----:B------:R-:W-:Y:S01]  /*0ed0*/  ISETP.GT.AND P1, PT, R20, 0x80, PT ;  /* 0x000000801400780c */ /* 0x000fe20003f24270 */
[----:B0-----:R-:W-:-:S09]  /*0ee0*/  ULEA UR4, UR5, UR4, 0x18 ;  /* 0x0000000405047291 */ /* 0x001fd2000f8ec0ff */
[----:B----4-:R-:W0:Y:S04]  /*0ef0*/  LDS R3, [UR4+0xc] ;  /* 0x00000c04ff037984 */ /* 0x010e280008000800 */
[----:B------:R-:W1:Y:S04]  /*0f00*/  LDS.128 R4, [UR4+0x10] ;  /* 0x00001004ff047984 */ /* 0x000e680008000c00 */
[----:B------:R-:W2:Y:S01]  /*0f10*/  LDS.64 R8, [UR4+0x20] ;  /* 0x00002004ff087984 */ /* 0x000ea20008000a00 */
[----:B0-----:R-:W-:Y:S01]  /*0f20*/  @P2 FADD R0, R0, R3 ;  /* 0x0000000300002221 */ /* 0x001fe20000000000 */
[----:B------:R-:W-:-:S03]  /*0f30*/  ISETP.GT.AND P2, PT, R20, 0xa0, PT ;  /* 0x000000a01400780c */ /* 0x000fc60003f44270 */
[----:B-1----:R-:W-:Y:S01]  /*0f40*/  @P4 FADD R0, R0, R4 ;  /* 0x0000000400004221 */ /* 0x002fe20000000000 */
[----:B------:R-:W-:-:S03]  /*0f50*/  ISETP.GT.AND P4, PT, R20, 0xc0, PT ;  /* 0x000000c01400780c */ /* 0x000fc60003f84270 */
[----:B------:R-:W-:Y:S01]  /*0f60*/  @P3 FADD R0, R0, R5 ;  /* 0x0000000500003221 */ /* 0x000fe20000000000 */
[----:B------:R-:W-:-:S03]  /*0f70*/  ISETP.GT.AND P3, PT, R20, 0xe0, PT ;  /* 0x000000e01400780c */ /* 0x000fc60003f64270 */
[----:B------:R-:W-:-:S04]  /*0f80*/  @P1 FADD R0, R0, R6 ;  /* 0x0000000600001221 */ /* 0x000fc80000000000 */
[----:B------:R-:W-:-:S04]  /*0f90*/  @P2 FADD R0, R0, R7 ;  /* 0x0000000700002221 */ /* 0x000fc80000000000 */
[----:B--2---:R-:W-:-:S04]  /*0fa0*/  @P4 FADD R0, R0, R8 ;  /* 0x0000000800004221 */ /* 0x004fc80000000000 */
[----:B------:R-:W-:Y:S01]  /*0fb0*/  @P3 FADD R0, R0, R9 ;  /* 0x0000000900003221 */ /* 0x000fe20000000000 */
[----:B------:R-:W-:Y:S06]  /*0fc0*/  BRA `(.L_x_17) ;  /* 0x0000002c006c7947 */ /* 0x000fec0003800000 */
.L_x_3:
[----:B------:R-:W0:Y:S01]  /*0fd0*/  S2R R0, SR_TID.X ;  /* 0x0000000000007919 */ /* 0x000e220000002100 */
[----:B------:R-:W1:Y:S01]  /*0fe0*/  LDC.64 R2, c[0x0][0x380] ;  /* 0x0000e000ff027b82 */ /* 0x000e620000000a00 */
[----:B0-----:R-:W-:-:S05]  /*0ff0*/  SHF.L.U32 R5, R0, 0x2, RZ ;  /* 0x0000000200057819 */ /* 0x001fca00000006ff */
[----:B-1----:R-:W-:-:S05]  /*1000*/  IMAD.WIDE.U32 R2, R5, 0x4, R2 ;  /* 0x0000000405027825 */ /* 0x002fca00078e0002 */
[----:B------:R-:W2:Y:S04]  /*1010*/  LDG.E.128.CONSTANT R4, desc[UR6][R2.64] ;  /* 0x0000000602047981 */ /* 0x000ea8000c1e9d00 */
[----:B------:R-:W3:Y:S04]  /*1020*/  LDG.E.128.CONSTANT R8, desc[UR6][R2.64+0x1000] ;  /* 0x0010000602087981 */ /* 0x000ee8000c1e9d00 */
[----:B------:R-:W4:Y:S04]  /*1030*/  LDG.E.128.CONSTANT R12, desc[UR6][R2.64+0x2000] ;  /* 0x00200006020c7981 */ /* 0x000f28000c1e9d00 */
[----:B------:R-:W5:Y:S01]  /*1040*/  LDG.E.128.CONSTANT R16, desc[UR6][R2.64+0x3000] ;  /* 0x0030000602107981 */ /* 0x000f62000c1e9d00 */
[----:B------:R-:W-:Y:S01]  /*1050*/  ISETP.GE.U32.AND P0, PT, R20, 0x2000, PT ;  /* 0x000020001400780c */ /* 0x000fe20003f06070 */
[----:B------:R-:W-:-:S02]  /*1060*/  HFMA2 R23, -RZ, RZ, 0, 0.00048828125 ;  /* 0x00001000ff177431 */ /* 0x000fc400000001ff */
[----:B--2---:R-:W-:Y:S01]  /*1070*/  FADD R4, R4, R5 ;  /* 0x0000000504047221 */ /* 0x004fe20000000000 */
[----:B------:R-:W-:Y:S01]  /*1080*/  FADD R7, R6, R7 ;  /* 0x0000000706077221 */ /* 0x000fe20000000000 */
[----:B---3--:R-:W-:Y:S01]  /*1090*/  FADD R8, R8, R9 ;  /* 0x0000000908087221 */ /* 0x008fe20000000000 */
[----:B------:R-:W-:Y:S02]  /*10a0*/  FADD R11, R10, R11 ;  /* 0x0000000b0a0b7221 */ /* 0x000fe40000000000 */
[----:B------:R-:W-:Y:S01]  /*10b0*/  FADD R4, R4, R7 ;  /* 0x0000000704047221 */ /* 0x000fe20000000000 */
[----:B----4-:R-:W-:Y:S01]  /*10c0*/  FADD R12, R12, R13 ;  /* 0x0000000d0c0c7221 */ /* 0x010fe20000000000 */
[----:B------:R-:W-:Y:S01]  /*10d0*/  FADD R15, R14, R15 ;  /* 0x0000000f0e0f7221 */ /* 0x000fe20000000000 */
[----:B------:R-:W-:Y:S01]  /*10e0*/  FADD R11, R8, R11 ;  /* 0x0000000b080b7221 */ /* 0x000fe20000000000 */
[----:B-----5:R-:W-:Y:S01]  /*10f0*/  FADD R16, R16, R17 ;  /* 0x0000001110107221 */ /* 0x020fe20000000000 */
[----:B------:R-:W-:Y:S01]  /*1100*/  FADD R19, R18, R19 ;  /* 0x0000001312137221 */ /* 0x000fe20000000000 */
[----:B------:R-:W-:Y:S01]  /*1110*/  FADD R12, R12, R15 ;  /* 0x0000000f0c0c7221 */ /* 0x000fe20000000000 */
[----:B------:R-:W-:-:S02]  /*1120*/  FADD R4, R4, R11 ;  /* 0x0000000b04047221 */ /* 0x000fc40000000000 */
[----:B------:R-:W-:-:S04]  /*1130*/  FADD R19, R16, R19 ;  /* 0x0000001310137221 */ /* 0x000fc80000000000 */
[----:B------:R-:W-:-:S04]  /*1140*/  FADD R19, R12, R19 ;  /* 0x000000130c137221 */ /* 0x000fc80000000000 */
[----:B------:R-:W-:Y:S01]  /*1150*/  FADD R21, R4, R19 ;  /* 0x0000001304157221 */ /* 0x000fe20000000000 */
[----:B------:R-:W-:Y:S06]  /*1160*/  @!P0 BRA `(.L_x_18) ;  /* 0x00000000007c8947 */ /* 0x000fec0003800000 */
[----:B------:R-:W0:Y:S01]  /*1170*/  LDC R24, c[0x0][0x390] ;  /* 0x0000e400ff187b82 */ /* 0x000e220000000800 */
[----:B------:R-:W-:Y:S02]  /*1180*/  IADD3 R22, PT, PT, R20, -0x1000, RZ ;  /* 0xfffff00014167810 */ /* 0x000fe40007ffe0ff */
[----:B------:R-:W-:-:S07]  /*1190*/  MOV R23, 0x1000 ;  /* 0x0000100000177802 */ /* 0x000fce0000000f00 */
.L_x_20:
[----:B------:R-:W-:-:S05]  /*11a0*/  IMAD.WIDE R26, R23, 0x4, R2 ;  /* 0x00000004171a7825 */ /* 0x000fca00078e0202 */
[----:B------:R-:W2:Y:S04]  /*11b0*/  LDG.E.128.CONSTANT R16, desc[UR6][R26.64+0x2000] ;  /* 0x002000061a107981 */ /* 0x000ea8000c1e9d00 */
[----:B------:R-:W3:Y:S04]  /*11c0*/  LDG.E.128.CONSTANT R4, desc[UR6][R26.64+0x3000] ;  /* 0x003000061a047981 */ /* 0x000ee8000c1e9d00 */
[----:B------:R-:W4:Y:S04]  /*11d0*/  LDG.E.128.CONSTANT R8, desc[UR6][R26.64] ;  /* 0x000000061a087981 */ /* 0x000f28000c1e9d00 */
[----:B------:R-:W5:Y:S01]  /*11e0*/  LDG.E.128.CONSTANT R12, desc[UR6][R26.64+0x1000] ;  /* 0x001000061a0c7981 */ /* 0x000f62000c1e9d00 */
[----:B0-----:R-:W-:Y:S01]  /*11f0*/  MOV R20, R24 ;  /* 0x0000001800147202 */ /* 0x001fe20000000f00 */
[----:B--2---:R-:W-:Y:S01]  /*1200*/  FADD R17, R17, R18 ;  /* 0x0000001211117221 */ /* 0x004fe20000000000 */
[----:B---3--:R-:W-:-:S02]  /*1210*/  FADD R18, R19, R4 ;  /* 0x0000000413127221 */ /* 0x008fc40000000000 */
[----:B------:R-:W-:Y:S01]  /*1220*/  IADD3 R4, PT, PT, -R23, R20, RZ ;  /* 0x0000001417047210 */ /* 0x000fe20007ffe1ff */
[----:B------:R-:W-:Y:S01]  /*1230*/  FADD R5, R5, R6 ;  /* 0x0000000605057221 */ /* 0x000fe20000000000 */
[----:B----4-:R-:W-:Y:S01]  /*1240*/  FADD R9, R9, R10 ;  /* 0x0000000a09097221 */ /* 0x010fe20000000000 */
[----:B------:R-:W-:Y:S01]  /*1250*/  FADD R8, R8, R21 ;  /* 0x0000001508087221 */ /* 0x000fe20000000000 */
[----:B------:R-:W-:Y:S01]  /*1260*/  ISETP.GE.AND P0, PT, R4, 0x1000, PT ;  /* 0x000010000400780c */ /* 0x000fe20003f06270 */
[----:B-----5:R-:W-:Y:S01]  /*1270*/  FADD R13, R13, R14 ;  /* 0x0000000e0d0d7221 */ /* 0x020fe20000000000 */
[----:B------:R-:W-:Y:S01]  /*1280*/  FADD R10, R11, R12 ;  /* 0x0000000c0b0a7221 */ /* 0x000fe20000000000 */
[----:B------:R-:W-:Y:S01]  /*1290*/  FADD R14, R15, R16 ;  /* 0x000000100f0e7221 */ /* 0x000fe20000000000 */
[----:B------:R-:W-:Y:S01]  /*12a0*/  FADD R8, R8, R9 ;  /* 0x0000000908087221 */ /* 0x000fe20000000000 */
[----:B------:R-:W-:Y:S01]  /*12b0*/  FADD R5, R18, R5 ;  /* 0x0000000512057221 */ /* 0x000fe20000000000 */
[----:B------:R-:W-:Y:S01]  /*12c0*/  FADD R13, R10, R13 ;  /* 0x0000000d0a0d7221 */ /* 0x000fe20000000000 */
[----:B------:R-:W-:-:S03]  /*12d0*/  FADD R14, R14, R17 ;  /* 0x000000110e0e7221 */ /* 0x000fc60000000000 */
[----:B------:R-:W-:Y:S01]  /*12e0*/  FADD R8, R8, R13 ;  /* 0x0000000d08087221 */ /* 0x000fe20000000000 */
[----:B------:R-:W-:-:S04]  /*12f0*/  FADD R5, R14, R5 ;  /* 0x000000050e057221 */ /* 0x000fc80000000000 */
[----:B------:R-:W-:-:S04]  /*1300*/  FADD R5, R8, R5 ;  /* 0x0000000508057221 */ /* 0x000fc80000000000 */
[----:B------:R-:W-:Y:S01]  /*1310*/  FADD R21, R7, R5 ;  /* 0x0000000507157221 */ /* 0x000fe20000000000 */
[----:B------:R-:W-:Y:S06]  /*1320*/  @!P0 BRA `(.L_x_19) ;  /* 0x0000000800308947 */ /* 0x000fec0003800000 */
[----:B------:R-:W-:-:S04]  /*1330*/  IADD3 R23, PT, PT, R23, 0x1000, RZ ;  /* 0x0000100017177810 */ /* 0x000fc80007ffe0ff */
[----:B------:R-:W-:-:S13]  /*1340*/  ISETP.GT.AND P0, PT, R23, R22, PT ;  /* 0x000000161700720c */ /* 0x000fda0003f04270 */
[----:B------:R-:W-:Y:S05]  /*1350*/  @!P0 BRA `(.L_x_20) ;  /* 0xfffffffc00908947 */ /* 0x000fea000383ffff */
.L_x_18:
[----:B------:R-:W-:-:S13]  /*1360*/  ISETP.GE.AND P0, PT, R23, R20, PT ;  /* 0x000000141700720c */ /* 0x000fda0003f06270 */
[----:B------:R-:W-:Y:S05]  /*1370*/  @P0 BRA `(.L_x_19) ;  /* 0x00000008001c0947 */ /* 0x000fea0003800000 */
[----:B------:R-:W-:Y:S01]  /*1380*/  IMAD.IADD R9, R20, 0x1, -R23 ;  /* 0x0000000114097824 */ /* 0x000fe200078e0a17 */
[----:B------:R-:W-:Y:S04]  /*1390*/  BSSY.RECONVERGENT B1, `(.L_x_19) ;  /* 0x0000085000017945 */ /* 0x000fe80003800200 */
[----:B------:R-:W-:-:S13]  /*13a0*/  ISETP.GE.AND P0, PT, R0, R9, PT ;  /* 0x000000090000720c */ /* 0x000fda0003f06270 */
[----:B------:R-:W-:Y:S05]  /*13b0*/  @P0 BRA `(.L_x_21) ;  /* 0x0000000800080947 */ /* 0x000fea0003800000 */
[-C--:B------:R-:W-:Y:S01]  /*13c0*/  LOP3.LUT R2, RZ, R0.reuse, RZ, 0x33, !PT ;  /* 0x00000000ff027212 */ /* 0x080fe200078e33ff */
[----:B------:R-:W-:Y:S01]  /*13d0*/  BSSY.RECONVERGENT B2, `(.L_x_22) ;  /* 0x0000015000027945 */ /* 0x000fe20003800200 */
[----:B------:R-:W-:Y:S02]  /*13e0*/  MOV R8, R0 ;  /* 0x0000000000087202 */ /* 0x000fe40000000f00 */
[----:B------:R-:W-:-:S04]  /*13f0*/  IADD3 R2, PT, PT, -R23, R20, R2 ;  /* 0x0000001417027210 */ /* 0x000fc80007ffe102 */
[C---:B------:R-:W-:Y:S02]  /*1400*/  LOP3.LUT R3, R2.reuse, 0x300, RZ, 0xc0, !PT ;  /* 0x0000030002037812 */ /* 0x040fe400078ec0ff */
[----:B------:R-:W-:Y:S02]  /*1410*/  ISETP.GE.U32.AND P1, PT, R2, 0x300, PT ;  /* 0x000003000200780c */ /* 0x000fe40003f26070 */
[----:B------:R-:W-:-:S13]  /*1420*/  ISETP.NE.AND P0, PT, R3, 0x300, PT ;  /* 0x000003000300780c */ /* 0x000fda0003f05270 */
[----:B------:R-:W-:Y:S05]  /*1430*/  @!P0 BRA `(.L_x_23) ;  /* 0x0000000000388947 */ /* 0x000fea0003800000 */
[----:B------:R-:W0:Y:S01]  /*1440*/  LDC.64 R4, c[0x0][0x380] ;  /* 0x0000e000ff047b82 */ /* 0x000e220000000a00 */
[----:B------:R-:W-:Y:S02]  /*1450*/  LEA.HI R2, R2, 0x1, RZ, 0x18 ;  /* 0x0000000102027811 */ /* 0x000fe400078fc0ff */
[----:B------:R-:W-:Y:S02]  /*1460*/  IADD3 R7, PT, PT, R0, R23, RZ ;  /* 0x0000001700077210 */ /* 0x000fe40007ffe0ff */
[----:B------:R-:W-:Y:S02]  /*1470*/  LOP3.LUT R2, R2, 0x3, RZ, 0xc0, !PT ;  /* 0x0000000302027812 */ /* 0x000fe400078ec0ff */
[----:B------:R-:W-:Y:S02]  /*1480*/  MOV R8, R0 ;  /* 0x0000000000087202 */ /* 0x000fe40000000f00 */
[----:B------:R-:W-:-:S07]  /*1490*/  IADD3 R6, PT, PT, -R2, RZ, RZ ;  /* 0x000000ff02067210 */ /* 0x000fce0007ffe1ff */
.L_x_24:
[----:B0-----:R-:W-:-:S06]  /*14a0*/  IMAD.WIDE.U32 R2, R7, 0x4, R4 ;  /* 0x0000000407027825 */ /* 0x001fcc00078e0004 */
[----:B------:R-:W2:Y:S01]  /*14b0*/  LDG.E.CONSTANT R2, desc[UR6][R2.64] ;  /* 0x0000000602027981 */ /* 0x000ea2000c1e9900 */
[----:B------:R-:W-:Y:S02]  /*14c0*/  IADD3 R6, PT, PT, R6, 0x1, RZ ;  /* 0x0000000106067810 */ /* 0x000fe40007ffe0ff */
[----:B------:R-:W-:Y:S02]  /*14d0*/  IADD3 R8, PT, PT, R8, 0x100, RZ ;  /* 0x0000010008087810 */ /* 0x000fe40007ffe0ff */
[----:B------:R-:W-:Y:S02]  /*14e0*/  ISETP.NE.AND P0, PT, R6, RZ, PT ;  /* 0x000000ff0600720c */ /* 0x000fe40003f05270 */
[----:B------:R-:W-:Y:S01]  /*14f0*/  IADD3 R7, PT, PT, R7, 0x100, RZ ;  /* 0x0000010007077810 */ /* 0x000fe20007ffe0ff */
[----:B--2---:R-:W-:-:S10]  /*1500*/  FADD R21, R2, R21 ;  /* 0x0000001502157221 */ /* 0x004fd40000000000 */
[----:B------:R-:W-:Y:S05]  /*1510*/  @P0 BRA `(.L_x_24) ;  /* 0xfffffffc00e00947 */ /* 0x000fea000383ffff */
.L_x_23:
[----:B------:R-:W-:Y:S05]  /*1520*/  BSYNC.RECONVERGENT B2 ;  /* 0x0000000000027941 */ /* 0x000fea0003800200 */
.L_x_22:
[----:B------:R-:W-:Y:S05]  /*1530*/  @!P1 BRA `(.L_x_21) ;  /* 0x0000000400a89947 */ /* 0x000fea0003800000 */
[----:B------:R-:W0:Y:S01]  /*1540*/  LDCU.64 UR4, c[0x0][0x380] ;  /* 0x00007000ff0477ac */ /* 0x000e220008000a00 */
[----:B------:R-:W-:Y:S01]  /*1550*/  IADD3 R5, PT, PT, R9, -R8, RZ ;  /* 0x8000000809057210 */ /* 0x000fe20007ffe0ff */
[----:B------:R-:W-:Y:S01]  /*1560*/  BSSY.RECONVERGENT B2, `(.L_x_25) ;  /* 0x000003b000027945 */ /* 0x000fe20003800200 */
[CC--:B------:R-:W-:Y:S02]  /*1570*/  IADD3 R3, P0, PT, R8.reuse, R23.reuse, RZ ;  /* 0x0000001708037210 */ /* 0x0c0fe40007f1e0ff */
[----:B------:R-:W-:Y:S02]  /*1580*/  ISETP.GT.AND P1, PT, R5, 0xc00, PT ;  /* 0x00000c000500780c */ /* 0x000fe40003f24270 */
[----:B------:R-:W-:Y:S02]  /*1590*/  IADD3.X R4, PT, PT, RZ, RZ, RZ, P0, !PT ;  /* 0x000000ffff047210 */ /* 0x000fe400007fe4ff */
[----:B------:R-:W-:Y:S02]  /*15a0*/  IADD3 R11, PT, PT, R8, R23, RZ ;  /* 0x00000017080b7210 */ /* 0x000fe40007ffe0ff */
[----:B0-----:R-:W-:-:S04]  /*15b0*/  LEA R2, P0, R3, UR4, 0x2 ;  /* 0x0000000403027c11 */ /* 0x001fc8000f8010ff */
[----:B------:R-:W-:Y:S02]  /*15c0*/  LEA.HI.X R3, R3, UR5, R4, 0x2, P0 ;  /* 0x0000000503037c11 */ /* 0x000fe400080f1404 */
[----:B------:R-:W-:-:S05]  /*15d0*/  IADD3 R2, P0, PT, R2, 0x800, RZ ;  /* 0x0000080002027810 */ /* 0x000fca0007f1e0ff */
[----:B------:R-:W-:Y:S01]  /*15e0*/  IMAD.X R3, RZ, RZ, R3, P0 ;  /* 0x000000ffff037224 */ /* 0x000fe200000e0603 */
[----:B------:R-:W-:Y:S01]  /*15f0*/  PLOP3.LUT P0, PT, PT, PT, PT, 0x80, 0x8 ;  /* 0x000000000008781c */ /* 0x000fe20003f0f070 */
[----:B------:R-:W-:-:S12]  /*1600*/  @!P1 BRA `(.L_x_26) ;  /* 0x0000000000c09947 */ /* 0x000fd80003800000 */
[----:B------:R-:W-:Y:S02]  /*1610*/  PLOP3.LUT P0, PT, PT, PT, PT, 0x8, 0x80 ;  /* 0x000000000080781c */ /* 0x000fe40003f0e170 */
[----:B------:R-:W-:-:S11]  /*1620*/  IADD3 R13, PT, PT, R9, -0xc00, RZ ;  /* 0xfffff400090d7810 */ /* 0x000fd60007ffe0ff */
.L_x_27:
[----:B------:R-:W0:Y:S01]  /*1630*/  LDC.64 R4, c[0x0][0x380] ;  /* 0x0000e000ff047b82 */ /* 0x000e220000000a00 */
[----:B------:R-:W2:Y:S01]  /*1640*/  LDG.E.CONSTANT R10, desc[UR6][R2.64+-0x400] ;  /* 0xfffc0006020a7981 */ /* 0x000ea2000c1e9900 */
[----:B------:R-:W-:-:S03]  /*1650*/  IADD3 R25, PT, PT, R11, 0x400, RZ ;  /* 0x000004000b197810 */ /* 0x000fc60007ffe0ff */
[----:B------:R-:W3:Y:S04]  /*1660*/  LDG.E.CONSTANT R19, desc[UR6][R2.64] ;  /* 0x0000000602137981 */ /* 0x000ee8000c1e9900 */
[----:B------:R-:W4:Y:S01]  /*1670*/  LDG.E.CONSTANT R18, desc[UR6][R2.64+0x400] ;  /* 0x0004000602127981 */ /* 0x000f22000c1e9900 */
[----:B------:R-:W-:-:S03]  /*1680*/  IADD3 R7, PT, PT, R11, 0x800, RZ ;  /* 0x000008000b077810 */ /* 0x000fc60007ffe0ff */
[----:B------:R-:W5:Y:S04]  /*1690*/  LDG.E.CONSTANT R16, desc[UR6][R2.64+0xc00] ;  /* 0x000c000602107981 */ /* 0x000f68000c1e9900 */
[----:B------:R-:W5:Y:S04]  /*16a0*/  LDG.E.CONSTANT R15, desc[UR6][R2.64+0x1000] ;  /* 0x00100006020f7981 */ /* 0x000f68000c1e9900 */
[----:B------:R-:W5:Y:S01]  /*16b0*/  LDG.E.CONSTANT R14, desc[UR6][R2.64+0x1400] ;  /* 0x00140006020e7981 */ /* 0x000f62000c1e9900 */
[----:B0-----:R-:W-:-:S03]  /*16c0*/  IMAD.WIDE.U32 R22, R11, 0x4, R4 ;  /* 0x000000040b167825 */ /* 0x001fc600078e0004 */
[----:B------:R-:W5:Y:S04]  /*16d0*/  LDG.E.CONSTANT R20, desc[UR6][R2.64+0x2000] ;  /* 0x0020000602147981 */ /* 0x000f68000c1e9900 */
[----:B------:R0:W2:Y:S01]  /*16e0*/  LDG.E.CONSTANT R12, desc[UR6][R22.64] ;  /* 0x00000006160c7981 */ /* 0x0000a2000c1e9900 */
[----:B------:R-:W-:-:S03]  /*16f0*/  IMAD.WIDE.U32 R24, R25, 0x4, R4 ;  /* 0x0000000419187825 */ /* 0x000fc600078e0004 */
[----:B------:R-:W5:Y:S04]  /*1700*/  LDG.E.CONSTANT R26, desc[UR6][R2.64+0x3000] ;  /* 0x00300006021a7981 */ /* 0x000f68000c1e9900 */
[----:B------:R-:W5:Y:S01]  /*1710*/  LDG.E.CONSTANT R17, desc[UR6][R24.64] ;  /* 0x0000000618117981 */ /* 0x000f62000c1e9900 */
[--C-:B------:R-:W-:Y:S01]  /*1720*/  IMAD.WIDE.U32 R6, R7, 0x4, R4.reuse ;  /* 0x0000000407067825 */ /* 0x100fe200078e0004 */
[----:B0-----:R-:W-:Y:S02]  /*1730*/  IADD3 R23, PT, PT, R11, 0xc00, RZ ;  /* 0x00000c000b177810 */ /* 0x001fe40007ffe0ff */
[----:B------:R-:W5:Y:S04]  /*1740*/  LDG.E.CONSTANT R22, desc[UR6][R2.64+0x1c00] ;  /* 0x001c000602167981 */ /* 0x000f68000c1e9900 */
[----:B------:R-:W5:Y:S01]  /*1750*/  LDG.E.CONSTANT R6, desc[UR6][R6.64] ;  /* 0x0000000606067981 */ /* 0x000f62000c1e9900 */
[----:B------:R-:W-:-:S03]  /*1760*/  IMAD.WIDE.U32 R4, R23, 0x4, R4 ;  /* 0x0000000417047825 */ /* 0x000fc600078e0004 */
[----:B------:R-:W5:Y:S04]  /*1770*/  LDG.E.CONSTANT R23, desc[UR6][R2.64+0x2400] ;  /* 0x0024000602177981 */ /* 0x000f68000c1e9900 */
[----:B------:R-:W5:Y:S04]  /*1780*/  LDG.E.CONSTANT R4, desc[UR6][R4.64] ;  /* 0x0000000604047981 */ /* 0x000f68000c1e9900 */
[----:B------:R-:W5:Y:S04]  /*1790*/  LDG.E.CONSTANT R24, desc[UR6][R2.64+0x2c00] ;  /* 0x002c000602187981 */ /* 0x000f68000c1e9900 */
[----:B------:R0:W5:Y:S01]  /*17a0*/  LDG.E.CONSTANT R25, desc[UR6][R2.64+0x3400] ;  /* 0x0034000602197981 */ /* 0x000162000c1e9900 */
[----:B------:R-:W-:-:S04]  /*17b0*/  IADD3 R8, PT, PT, R8, 0x1000, RZ ;  /* 0x0000100008087810 */ /* 0x000fc80007ffe0ff */
[----:B------:R-:W-:Y:S02]  /*17c0*/  ISETP.GE.AND P1, PT, R8, R13, PT ;  /* 0x0000000d0800720c */ /* 0x000fe40003f26270 */
[----:B0-----:R-:W-:Y:S02]  /*17d0*/  IADD3 R2, P2, PT, R2, 0x4000, RZ ;  /* 0x0000400002027810 */ /* 0x001fe40007f5e0ff */
[----:B------:R-:W-:Y:S02]  /*17e0*/  IADD3 R11, PT, PT, R11, 0x1000, RZ ;  /* 0x000010000b0b7810 */ /* 0x000fe40007ffe0ff */
[----:B------:R-:W-:Y:S01]  /*17f0*/  IADD3.X R3, PT, PT, RZ, R3, RZ, P2, !PT ;  /* 0x00000003ff037210 */ /* 0x000fe200017fe4ff */
[----:B--2---:R-:W-:-:S04]  /*1800*/  FADD R21, R12, R21 ;  /* 0x000000150c157221 */ /* 0x004fc80000000000 */
[----:B------:R-:W-:-:S04]  /*1810*/  FADD R10, R21, R10 ;  /* 0x0000000a150a7221 */ /* 0x000fc80000000000 */
[----:B---3--:R-:W-:-:S04]  /*1820*/  FADD R19, R10, R19 ;  /* 0x000000130a137221 */ /* 0x008fc80000000000 */
[----:B----4-:R-:W-:-:S04]  /*1830*/  FADD R18, R19, R18 ;  /* 0x0000001213127221 */ /* 0x010fc80000000000 */
[----:B-----5:R-:W-:-:S04]  /*1840*/  FADD R17, R18, R17 ;  /* 0x0000001112117221 */ /* 0x020fc80000000000 */
        /* <DEDUP_REMOVED lines=12> */
.L_x_26:
[----:B------:R-:W-:Y:S05]  /*1910*/  BSYNC.RECONVERGENT B2 ;  /* 0x0000000000027941 */ /* 0x000fea0003800200 */
.L_x_25:
[----:B------:R-:W-:Y:S01]  /*1920*/  IADD3 R4, PT, PT, R9, -R8, RZ ;  /* 0x8000000809047210 */ /* 0x000fe20007ffe0ff */
[----:B------:R-:W-:Y:S03]  /*1930*/  BSSY.RECONVERGENT B2, `(.L_x_28) ;  /* 0x000001e000027945 */ /* 0x000fe60003800200 */
[----:B------:R-:W-:-:S13]  /*1940*/  ISETP.GT.AND P1, PT, R4, 0x400, PT ;  /* 0x000004000400780c */ /* 0x000fda0003f24270 */
[----:B------:R-:W-:Y:S05]  /*1950*/  @!P1 BRA `(.L_x_29) ;  /* 0x00000000006c9947 */ /* 0x000fea0003800000 */
[----:B------:R-:W0:Y:S01]  /*1960*/  LDC.64 R6, c[0x0][0x380] ;  /* 0x0000e000ff067b82 */ /* 0x000e220000000a00 */
[----:B------:R-:W2:Y:S01]  /*1970*/  LDG.E.CONSTANT R10, desc[UR6][R2.64+-0x400] ;  /* 0xfffc0006020a7981 */ /* 0x000ea2000c1e9900 */
[----:B------:R-:W-:-:S03]  /*1980*/  VIADD R15, R11, 0x400 ;  /* 0x000004000b0f7836 */ /* 0x000fc60000000000 */
[----:B------:R-:W3:Y:S04]  /*1990*/  LDG.E.CONSTANT R13, desc[UR6][R2.64] ;  /* 0x00000006020d7981 */ /* 0x000ee8000c1e9900 */
[----:B------:R-:W4:Y:S04]  /*19a0*/  LDG.E.CONSTANT R17, desc[UR6][R2.64+0xc00] ;  /* 0x000c000602117981 */ /* 0x000f28000c1e9900 */
[----:B------:R-:W5:Y:S04]  /*19b0*/  LDG.E.CONSTANT R19, desc[UR6][R2.64+0x1000] ;  /* 0x0010000602137981 */ /* 0x000f68000c1e9900 */
[----:B------:R1:W5:Y:S01]  /*19c0*/  LDG.E.CONSTANT R23, desc[UR6][R2.64+0x1400] ;  /* 0x0014000602177981 */ /* 0x000362000c1e9900 */
[----:B0-----:R-:W-:-:S06]  /*19d0*/  IMAD.WIDE.U32 R4, R11, 0x4, R6 ;  /* 0x000000040b047825 */ /* 0x001fcc00078e0006 */
[----:B------:R-:W2:Y:S01]  /*19e0*/  LDG.E.CONSTANT R4, desc[UR6][R4.64] ;  /* 0x0000000604047981 */ /* 0x000ea2000c1e9900 */
[----:B------:R-:W-:-:S03]  /*19f0*/  IMAD.WIDE.U32 R6, R15, 0x4, R6 ;  /* 0x000000040f067825 */ /* 0x000fc600078e0006 */
[----:B------:R-:W4:Y:S04]  /*1a00*/  LDG.E.CONSTANT R15, desc[UR6][R2.64+0x400] ;  /* 0x00040006020f7981 */ /* 0x000f28000c1e9900 */
[----:B------:R-:W5:Y:S01]  /*1a10*/  LDG.E.CONSTANT R7, desc[UR6][R6.64] ;  /* 0x0000000606077981 */ /* 0x000f62000c1e9900 */
[----:B------:R-:W-:Y:S02]  /*1a20*/  PLOP3.LUT P0, PT, PT, PT, PT, 0x8, 0x80 ;  /* 0x000000000080781c */ /* 0x000fe40003f0e170 */
[----:B------:R-:W-:Y:S02]  /*1a30*/  IADD3 R8, PT, PT, R8, 0x800, RZ ;  /* 0x0000080008087810 */ /* 0x000fe40007ffe0ff */
[----:B------:R-:W-:Y:S01]  /*1a40*/  IADD3 R11, PT, PT, R11, 0x800, RZ ;  /* 0x000008000b0b7810 */ /* 0x000fe20007ffe0ff */
[----:B--2---:R-:W-:-:S04]  /*1a50*/  FADD R21, R21, R4 ;  /* 0x0000000415157221 */ /* 0x004fc80000000000 */
[----:B------:R-:W-:-:S04]  /*1a60*/  FADD R10, R21, R10 ;  /* 0x0000000a150a7221 */ /* 0x000fc80000000000 */
[----:B---3--:R-:W-:-:S04]  /*1a70*/  FADD R10, R10, R13 ;  /* 0x0000000d0a0a7221 */ /* 0x008fc80000000000 */
[----:B----4-:R-:W-:-:S04]  /*1a80*/  FADD R10, R10, R15 ;  /* 0x0000000f0a0a7221 */ /* 0x010fc80000000000 */
[----:B-----5:R-:W-:Y:S01]  /*1a90*/  FADD R10, R10, R7 ;  /* 0x000000070a0a7221 */ /* 0x020fe20000000000 */
[----:B------:R-:W-:-:S03]  /*1aa0*/  IADD3 R4, P1, PT, R2, 0x2000, RZ ;  /* 0x0000200002047810 */ /* 0x000fc60007f3e0ff */
[----:B------:R-:W-:Y:S01]  /*1ab0*/  FADD R10, R10, R17 ;  /* 0x000000110a0a7221 */ /* 0x000fe20000000000 */
[----:B------:R-:W-:-:S03]  /*1ac0*/  IADD3.X R5, PT, PT, RZ, R3, RZ, P1, !PT ;  /* 0x00000003ff057210 */ /* 0x000fc60000ffe4ff */
[----:B------:R-:W-:Y:S01]  /*1ad0*/  FADD R10, R10, R19 ;  /* 0x000000130a0a7221 */ /* 0x000fe20000000000 */
[----:B-1----:R-:W-:Y:S02]  /*1ae0*/  MOV R2, R4 ;  /* 0x0000000400027202 */ /* 0x002fe40000000f00 */
[----:B------:R-:W-:Y:S01]  /*1af0*/  MOV R3, R5 ;  /* 0x0000000500037202 */ /* 0x000fe20000000f00 */
[----:B------:R-:W-:-:S07]  /*1b00*/  FADD R21, R10, R23 ;  /* 0x000000170a157221 */ /* 0x000fce0000000000 */
.L_x_29:
[----:B------:R-:W-:Y:S05]  /*1b10*/  BSYNC.RECONVERGENT B2 ;  /* 0x0000000000027941 */ /* 0x000fea0003800200 */
.L_x_28:
[----:B------:R-:W-:-:S13]  /*1b20*/  ISETP.LT.OR P0, PT, R8, R9, P0 ;  /* 0x000000090800720c */ /* 0x000fda0000701670 */
[----:B------:R-:W-:Y:S05]  /*1b30*/  @!P0 BRA `(.L_x_21) ;  /* 0x0000000000288947 */ /* 0x000fea0003800000 */
[----:B------:R-:W0:Y:S01]  /*1b40*/  LDC.64 R4, c[0x0][0x380] ;  /* 0x0000e000ff047b82 */ /* 0x000e220000000a00 */
[----:B------:R-:W2:Y:S04]  /*1b50*/  LDG.E.CONSTANT R6, desc[UR6][R2.64+-0x400] ;  /* 0xfffc000602067981 */ /* 0x000ea8000c1e9900 */
[----:B------:R-:W3:Y:S04]  /*1b60*/  LDG.E.CONSTANT R7, desc[UR6][R2.64] ;  /* 0x0000000602077981 */ /* 0x000ee8000c1e9900 */
[----:B------:R-:W4:Y:S01]  /*1b70*/  LDG.E.CONSTANT R9, desc[UR6][R2.64+0x400] ;  /* 0x0004000602097981 */ /* 0x000f22000c1e9900 */
[----:B0-----:R-:W-:-:S06]  /*1b80*/  IMAD.WIDE.U32 R4, R11, 0x4, R4 ;  /* 0x000000040b047825 */ /* 0x001fcc00078e0004 */
[----:B------:R-:W5:Y:S02]  /*1b90*/  LDG.E.CONSTANT R4, desc[UR6][R4.64] ;  /* 0x0000000604047981 */ /* 0x000f64000c1e9900 */
[----:B-----5:R-:W-:-:S04]  /*1ba0*/  FADD R21, R21, R4 ;  /* 0x0000000415157221 */ /* 0x020fc80000000000 */
[----:B--2---:R-:W-:-:S04]  /*1bb0*/  FADD R6, R21, R6 ;  /* 0x0000000615067221 */ /* 0x004fc80000000000 */
[----:B---3--:R-:W-:-:S04]  /*1bc0*/  FADD R6, R6, R7 ;  /* 0x0000000706067221 */ /* 0x008fc80000000000 */
[----:B----4-:R-:W-:-:S07]  /*1bd0*/  FADD R21, R6, R9 ;  /* 0x0000000906157221 */ /* 0x010fce0000000000 */
.L_x_21:
[----:B------:R-:W-:Y:S05]  /*1be0*/  BSYNC.RECONVERGENT B1 ;  /* 0x0000000000017941 */ /* 0x000fea0003800200 */
.L_x_19:
[----:B------:R-:W0:Y:S01]  /*1bf0*/  S2R R6, SR_LANEID ;  /* 0x0000000000067919 */ /* 0x000e220000000000 */
[----:B------:R-:W1:Y:S01]  /*1c00*/  SHFL.DOWN PT, R2, R21, 0x1, 0x1f ;  /* 0x08201f0015027f89 */ /* 0x000e6200000e0000 */
[C---:B0-----:R-:W-:Y:S02]  /*1c10*/  ISETP.GT.AND P0, PT, R6.reuse, 0x1e, PT ;  /* 0x0000001e0600780c */ /* 0x041fe40003f04270 */
[----:B------:R-:W-:-:S11]  /*1c20*/  ISETP.NE.AND P1, PT, R6, RZ, PT ;  /* 0x000000ff0600720c */ /* 0x000fd60003f25270 */
[----:B-1----:R-:W-:Y:S01]  /*1c30*/  @!P0 FADD R21, R2, R21 ;  /* 0x0000001502158221 */ /* 0x002fe20000000000 */
[----:B------:R-:W-:Y:S01]  /*1c40*/  ISETP.GT.AND P0, PT, R6, 0x1d, PT ;  /* 0x0000001d0600780c */ /* 0x000fe20003f04270 */
[----:B------:R-:W0:Y:S01]  /*1c50*/  @!P1 S2R R5, SR_CgaCtaId ;  /* 0x0000000000059919 */ /* 0x000e220000008800 */
[----:B------:R-:W-:Y:S02]  /*1c60*/  @!P1 MOV R4, 0x400 ;  /* 0x0000040000049802 */ /* 0x000fe40000000f00 */
[----:B------:R-:W-:Y:S01]  /*1c70*/  @!P1 SHF.R.U32.HI R3, RZ, 0x3, R0 ;  /* 0x00000003ff039819 */ /* 0x000fe20000011600 */
[----:B------:R-:W1:Y:S03]  /*1c80*/  SHFL.DOWN PT, R2, R21, 0x2, 0x1f ;  /* 0x08401f0015027f89 */ /* 0x000e6600000e0000 */
[----:B------:R-:W-:-:S05]  /*1c90*/  @!P1 LOP3.LUT R3, R3, 0x7c, RZ, 0xc0, !PT ;  /* 0x0000007c03039812 */ /* 0x000fca00078ec0ff */
[----:B-1----:R-:W-:Y:S01]  /*1ca0*/  @!P0 FADD R21, R21, R2 ;  /* 0x0000000215158221 */ /* 0x002fe20000000000 */
[----:B------:R-:W-:Y:S02]  /*1cb0*/  ISETP.GT.AND P0, PT, R6, 0x1b, PT ;  /* 0x0000001b0600780c */ /* 0x000fe40003f04270 */
[----:B0-----:R-:W-:Y:S02]  /*1cc0*/  @!P1 LEA R4, R5, R4, 0x18 ;  /* 0x0000000405049211 */ /* 0x001fe400078ec0ff */
[----:B------:R-:W0:Y:S02]  /*1cd0*/  SHFL.DOWN PT, R2, R21, 0x4, 0x1f ;  /* 0x08801f0015027f89 */ /* 0x000e2400000e0000 */
[----:B------:R-:W-:-:S07]  /*1ce0*/  @!P1 IADD3 R3, PT, PT, R3, R4, RZ ;  /* 0x0000000403039210 */ /* 0x000fce0007ffe0ff */
        /* <DEDUP_REMOVED lines=12> */
[----:B------:R-:W0:Y:S01]  /*1db0*/  S2UR UR5, SR_CgaCtaId ;  /* 0x00000000000579c3 */ /* 0x000e220000008800 */
[----:B------:R-:W-:Y:S02]  /*1dc0*/  UMOV UR4, 0x400 ;  /* 0x0000040000047882 */ /* 0x000fe40000000000 */
[----:B0-----:R-:W-:-:S09]  /*1dd0*/  ULEA UR4, UR5, UR4, 0x18 ;  /* 0x0000000405047291 */ /* 0x001fd2000f8ec0ff */
[----:B---3--:R-:W0:Y:S04]  /*1de0*/  LDS R3, [UR4+0xc] ;  /* 0x00000c04ff037984 */ /* 0x008e280008000800 */
        /* <DEDUP_REMOVED lines=10> */
.L_x_2:
        /* <DEDUP_REMOVED lines=12> */
.L_x_32:
[----:B------:R-:W-:Y:S05]  /*1f50*/  BSYNC.RECONVERGENT B1 ;  /* 0x0000000000017941 */ /* 0x000fea0003800200 */
.L_x_31:
[----:B------:R-:W-:Y:S01]  /*1f60*/  ISETP.GE.AND P0, PT, R11, R20, PT ;  /* 0x000000140b00720c */ /* 0x000fe20003f06270 */
[----:B------:R-:W-:-:S12]  /*1f70*/  BSSY.RECONVERGENT B1, `(.L_x_33) ;  /* 0x0000074000017945 */ /* 0x000fd80003800200 */
[----:B------:R-:W-:Y:S05]  /*1f80*/  @P0 BRA `(.L_x_34) ;  /* 0x0000000400c80947 */ /* 0x000fea0003800000 */
[----:B0-----:R-:W-:Y:S01]  /*1f90*/  LOP3.LUT R3, RZ, R11, RZ, 0x33, !PT ;  /* 0x0000000bff037212 */ /* 0x001fe200078e33ff */
[----:B------:R-:W-:Y:S04]  /*1fa0*/  BSSY.RECONVERGENT B2, `(.L_x_35) ;  /* 0x0000015000027945 */ /* 0x000fe80003800200 */
[----:B------:R-:W-:-:S05]  /*1fb0*/  IMAD.IADD R4, R3, 0x1, R20 ;  /* 0x0000000103047824 */ /* 0x000fca00078e0214 */
        /* <DEDUP_REMOVED lines=10> */
.L_x_37:
[----:B------:R-:W-:-:S06]  /*2060*/  MOV R3, R5 ;  /* 0x0000000500037202 */ /* 0x000fcc0000000f00 */
[----:B------:R0:W2:Y:S01]  /*2070*/  LDG.E.CONSTANT R3, desc[UR6][R2.64] ;  /* 0x0000000602037981 */ /* 0x0000a2000c1e9900 */
[----:B------:R-:W-:Y:S02]  /*2080*/  IADD3 R4, PT, PT, R4, 0x1, RZ ;  /* 0x0000000104047810 */ /* 0x000fe40007ffe0ff */
[----:B------:R-:W-:Y:S02]  /*2090*/  IADD3 R11, PT, PT, R11, 0x100, RZ ;  /* 0x000001000b0b7810 */ /* 0x000fe40007ffe0ff */
[----:B------:R-:W-:Y:S02]  /*20a0*/  ISETP.NE.AND P0, PT, R4, RZ, PT ;  /* 0x000000ff0400720c */ /* 0x000fe40003f05270 */
[----:B0-----:R-:W-:-:S04]  /*20b0*/  IADD3 R2, P2, PT, R2, 0x400, RZ ;  /* 0x0000040002027810 */ /* 0x001fc80007f5e0ff */
[----:B------:R-:W-:Y:S01]  /*20c0*/  IADD3.X R5, PT, PT, RZ, R5, RZ, P2, !PT ;  /* 0x00000005ff057210 */ /* 0x000fe200017fe4ff */
[----:B--2--5:R-:W-:-:S06]  /*20d0*/  FADD R0, R3, R0 ;  /* 0x0000000003007221 */ /* 0x024fcc0000000000 */
[----:B------:R-:W-:Y:S05]  /*20e0*/  @P0 BRA `(.L_x_37) ;  /* 0xfffffffc00dc0947 */ /* 0x000fea000383ffff */
.L_x_36:
[----:B------:R-:W-:Y:S05]  /*20f0*/  BSYNC.RECONVERGENT B2 ;  /* 0x0000000000027941 */ /* 0x000fea0003800200 */
.L_x_35:
        /* <DEDUP_REMOVED lines=8> */
.L_x_40:
        /* <DEDUP_REMOVED lines=9> */
[----:B------:R-:W-:-:S03]  /*2210*/  VIADD R3, R11, 0x800 ;  /* 0x000008000b037836 */ /* 0x000fc60000000000 */
[----:B------:R-:W4:Y:S01]  /*2220*/  LDG.E.CONSTANT R15, desc[UR6][R4.64+0x400] ;  /* 0x00040006040f7981 */ /* 0x000f22000c1e9900 */
        /* <DEDUP_REMOVED lines=32> */
.L_x_39:
[----:B------:R-:W-:Y:S05]  /*2430*/  BSYNC.RECONVERGENT B2 ;  /* 0x0000000000027941 */ /* 0x000fea0003800200 */
.L_x_38:
[----:B------:R-:W-:Y:S01]  /*2440*/  IADD3 R2, PT, PT, -R11, R20, RZ ;  /* 0x000000140b027210 */ /* 0x000fe20007ffe1ff */
[----:B------:R-:W-:Y:S03]  /*2450*/  BSSY.RECONVERGENT B2, `(.L_x_41) ;  /* 0x0000019000027945 */ /* 0x000fe60003800200 */
[----:B------:R-:W-:-:S13]  /*2460*/  ISETP.GT.AND P1, PT, R2, 0x400, PT ;  /* 0x000004000200780c */ /* 0x000fda0003f24270 */
[----:B------:R-:W-:Y:S05]  /*2470*/  @!P1 BRA `(.L_x_42) ;  /* 0x0000000000589947 */ /* 0x000fea0003800000 */
        /* <DEDUP_REMOVED lines=22> */
.L_x_42:
[----:B------:R-:W-:Y:S05]  /*25e0*/  BSYNC.RECONVERGENT B2 ;  /* 0x0000000000027941 */ /* 0x000fea0003800200 */
.L_x_41:
        /* <DEDUP_REMOVED lines=12> */
.L_x_34:
[----:B------:R-:W-:Y:S05]  /*26b0*/  BSYNC.RECONVERGENT B1 ;  /* 0x0000000000017941 */ /* 0x000fea0003800200 */
.L_x_33:
        /* <DEDUP_REMOVED lines=35> */
[----:B--2---:R-:W0:Y:S04]  /*28f0*/  LDS R3, [UR4+0xc] ;  /* 0x00000c04ff037984 */ /* 0x004e280008000800 */
        /* <DEDUP_REMOVED lines=10> */
.L_x_43:
[----:B0-----:R-:W0:Y:S01]  /*29a0*/  S2R R2, SR_LANEID ;  /* 0x0000000000027919 */ /* 0x001e220000000000 */
[----:B------:R-:W-:-:S04]  /*29b0*/  LOP3.LUT R0, R9, 0x3e0, RZ, 0xc0, !PT ;  /* 0x000003e009007812 */ /* 0x000fc800078ec0ff */
[----:B------:R-:W-:Y:S02]  /*29c0*/  IADD3 R3, PT, PT, R0, 0x20, RZ ;  /* 0x0000002000037810 */ /* 0x000fe40007ffe0ff */
[----:B------:R-:W-:Y:S02]  /*29d0*/  LOP3.LUT R7, RZ, R0, RZ, 0x33, !PT ;  /* 0x00000000ff077212 */ /* 0x000fe400078e33ff */
[-C--:B------:R-:W-:Y:S02]  /*29e0*/  ISETP.GT.AND P0, PT, R3, R20.reuse, PT ;  /* 0x000000140300720c */ /* 0x080fe40003f04270 */
[----:B------:R-:W-:-:S04]  /*29f0*/  IADD3 R7, PT, PT, R7, R20, RZ ;  /* 0x0000001407077210 */ /* 0x000fc80007ffe0ff */
[----:B------:R-:W-:-:S05]  /*2a00*/  SEL R4, R7, 0x1f, P0 ;  /* 0x0000001f07047807 */ /* 0x000fca0000000000 */
[----:B------:R-:W1:Y:S01]  /*2a10*/  SHFL.DOWN PT, R0, R5, 0x1, R4 ;  /* 0x0820000005007989 */ /* 0x000e6200000e0004 */
[C---:B0-----:R-:W-:Y:S01]  /*2a20*/  ISETP.GE.AND P0, PT, R2.reuse, R4, PT ;  /* 0x000000040200720c */ /* 0x041fe20003f06270 */
[C---:B------:R-:W-:Y:S01]  /*2a30*/  VIADD R3, R2.reuse, 0x2 ;  /* 0x0000000202037836 */ /* 0x040fe20000000000 */
[----:B------:R-:W-:-:S11]  /*2a40*/  ISETP.NE.AND P1, PT, R2, RZ, PT ;  /* 0x000000ff0200720c */ /* 0x000fd60003f25270 */
[----:B-1----:R-:W-:Y:S01]  /*2a50*/  @!P0 FADD R5, R0, R5 ;  /* 0x0000000500058221 */ /* 0x002fe20000000000 */
[-C--:B------:R-:W-:Y:S01]  /*2a60*/  ISETP.GT.AND P0, PT, R3, R4.reuse, PT ;  /* 0x000000040300720c */ /* 0x080fe20003f04270 */
[----:B------:R-:W0:Y:S01]  /*2a70*/  @!P1 S2R R6, SR_CgaCtaId ;  /* 0x0000000000069919 */ /* 0x000e220000008800 */
[----:B------:R-:W-:Y:S02]  /*2a80*/  IADD3 R3, PT, PT, R2, 0x4, RZ ;  /* 0x0000000402037810 */ /* 0x000fe40007ffe0ff */
[----:B------:R-:W1:Y:S09]  /*2a90*/  SHFL.DOWN PT, R0, R5, 0x2, R4 ;  /* 0x0840000005007989 */ /* 0x000e7200000e0004 */
[----:B-1----:R-:W-:Y:S01]  /*2aa0*/  @!P0 FADD R5, R5, R0 ;  /* 0x0000000005058221 */ /* 0x002fe20000000000 */
[----:B------:R-:W-:-:S02]  /*2ab0*/  ISETP.GT.AND P0, PT, R3, R4, PT ;  /* 0x000000040300720c */ /* 0x000fc40003f04270 */
[----:B------:R-:W-:Y:S02]  /*2ac0*/  IADD3 R3, PT, PT, R2, 0x8, RZ ;  /* 0x0000000802037810 */ /* 0x000fe40007ffe0ff */
[----:B------:R-:W1:Y:S09]  /*2ad0*/  SHFL.DOWN PT, R0, R5, 0x4, R4 ;  /* 0x0880000005007989 */ /* 0x000e7200000e0004 */
[----:B-1----:R-:W-:Y:S01]  /*2ae0*/  @!P0 FADD R5, R5, R0 ;  /* 0x0000000005058221 */ /* 0x002fe20000000000 */
[----:B------:R-:W-:-:S02]  /*2af0*/  ISETP.GT.AND P0, PT, R3, R4, PT ;  /* 0x000000040300720c */ /* 0x000fc40003f04270 */
[----:B------:R-:W-:Y:S02]  /*2b00*/  IADD3 R3, PT, PT, R2, 0x10, RZ ;  /* 0x0000001002037810 */ /* 0x000fe40007ffe0ff */
[----:B------:R-:W1:Y:S01]  /*2b10*/  SHFL.DOWN PT, R0, R5, 0x8, R4 ;  /* 0x0900000005007989 */ /* 0x000e6200000e0004 */
[----:B------:R-:W-:-:S04]  /*2b20*/  @!P1 SHF.R.U32.HI R2, RZ, 0x3, R9 ;  /* 0x00000003ff029819 */ /* 0x000fc80000011609 */
[----:B------:R-:W-:-:S04]  /*2b30*/  @!P1 LOP3.LUT R2, R2, 0x7c, RZ, 0xc0, !PT ;  /* 0x0000007c02029812 */ /* 0x000fc800078ec0ff */
[----:B-1----:R-:W-:Y:S01]  /*2b40*/  @!P0 FADD R5, R5, R0 ;  /* 0x0000000005058221 */ /* 0x002fe20000000000 */
[----:B------:R-:W-:Y:S02]  /*2b50*/  ISETP.GT.AND P0, PT, R3, R4, PT ;  /* 0x000000040300720c */ /* 0x000fe40003f04270 */
[----:B------:R-:W-:Y:S02]  /*2b60*/  @!P1 MOV R3, 0x400 ;  /* 0x0000040000039802 */ /* 0x000fe40000000f00 */
[----:B------:R-:W1:Y:S02]  /*2b70*/  SHFL.DOWN PT, R0, R5, 0x10, R4 ;  /* 0x0a00000005007989 */ /* 0x000e6400000e0004 */
[----:B0-----:R-:W-:-:S04]  /*2b80*/  @!P1 LEA R3, R6, R3, 0x18 ;  /* 0x0000000306039211 */ /* 0x001fc800078ec0ff */
[----:B------:R-:W-:-:S03]  /*2b90*/  @!P1 IADD3 R3, PT, PT, R2, R3, RZ ;  /* 0x0000000302039210 */ /* 0x000fc60007ffe0ff */
[----:B-1----:R-:W-:Y:S01]  /*2ba0*/  @!P0 FADD R5, R5, R0 ;  /* 0x0000000005058221 */ /* 0x002fe20000000000 */
        /* <DEDUP_REMOVED lines=12> */
[----:B-1----:R-:W0:Y:S04]  /*2c70*/  LDS R3, [UR4+0xc] ;  /* 0x00000c04ff037984 */ /* 0x002e280008000800 */
        /* <DEDUP_REMOVED lines=13> */
.L_x_30:
[----:B------:R-:W0:Y:S01]  /*2d50*/  S2R R8, SR_TID.X ;  /* 0x0000000000087919 */ /* 0x000e220000002100 */
[----:B------:R-:W0:Y:S02]  /*2d60*/  LDC.64 R2, c[0x0][0x380] ;  /* 0x0000e000ff027b82 */ /* 0x000e240000000a00 */
[----:B0-----:R-:W-:-:S05]  /*2d70*/  IMAD.WIDE.U32 R2, R8, 0x4, R2 ;  /* 0x0000000408027825 */ /* 0x001fca00078e0002 */
[----:B------:R-:W2:Y:S04]  /*2d80*/  LDG.E.CONSTANT R19, desc[UR6][R2.64] ;  /* 0x0000000602137981 */ /* 0x000ea8000c1e9900 */
[----:B------:R-:W2:Y:S04]  /*2d90*/  LDG.E.CONSTANT R0, desc[UR6][R2.64+0x400] ;  /* 0x0004000602007981 */ /* 0x000ea8000c1e9900 */
[----:B------:R-:W3:Y:S04]  /*2da0*/  LDG.E.CONSTANT R4, desc[UR6][R2.64+0x800] ;  /* 0x0008000602047981 */ /* 0x000ee8000c1e9900 */
[----:B------:R-:W3:Y:S04]  /*2db0*/  LDG.E.CONSTANT R5, desc[UR6][R2.64+0xc00] ;  /* 0x000c000602057981 */ /* 0x000ee8000c1e9900 */
[----:B------:R-:W4:Y:S04]  /*2dc0*/  LDG.E.CONSTANT R6, desc[UR6][R2.64+0x1000] ;  /* 0x0010000602067981 */ /* 0x000f28000c1e9900 */
[----:B------:R-:W4:Y:S04]  /*2dd0*/  LDG.E.CONSTANT R7, desc[UR6][R2.64+0x1400] ;  /* 0x0014000602077981 */ /* 0x000f28000c1e9900 */
[----:B------:R-:W5:Y:S04]  /*2de0*/  LDG.E.CONSTANT R9, desc[UR6][R2.64+0x1800] ;  /* 0x0018000602097981 */ /* 0x000f68000c1e9900 */
        /* <DEDUP_REMOVED lines=8> */
[----:B------:R-:W5:Y:S01]  /*2e70*/  LDG.E.CONSTANT R18, desc[UR6][R2.64+0x3c00] ;  /* 0x003c000602127981 */ /* 0x000f62000c1e9900 */
[----:B------:R-:W-:Y:S01]  /*2e80*/  ISETP.GE.U32.AND P0, PT, R20, 0x2000, PT ;  /* 0x000020001400780c */ /* 0x000fe20003f06070 */
[----:B--2---:R-:W-:Y:S01]  /*2e90*/  FADD R0, R19, R0 ;  /* 0x0000000013007221 */ /* 0x004fe20000000000 */
[----:B---3--:R-:W-:-:S04]  /*2ea0*/  FADD R5, R4, R5 ;  /* 0x0000000504057221 */ /* 0x008fc80000000000 */
[----:B------:R-:W-:Y:S01]  /*2eb0*/  FADD R0, R0, R5 ;  /* 0x0000000500007221 */ /* 0x000fe20000000000 */
[----:B----4-:R-:W-:Y:S01]  /*2ec0*/  FADD R6, R6, R7 ;  /* 0x0000000706067221 */ /* 0x010fe20000000000 */
[----:B-----5:R-:W-:-:S04]  /*2ed0*/  FADD R9, R9, R10 ;  /* 0x0000000a09097221 */ /* 0x020fc80000000000 */
[----:B------:R-:W-:Y:S01]  /*2ee0*/  FADD R9, R6, R9 ;  /* 0x0000000906097221 */ /* 0x000fe20000000000 */
[----:B------:R-:W-:-:S03]  /*2ef0*/  FADD R11, R11, R12 ;  /* 0x0000000c0b0b7221 */ /* 0x000fc60000000000 */
[----:B------:R-:W-:Y:S01]  /*2f00*/  FADD R0, R0, R9 ;  /* 0x0000000900007221 */ /* 0x000fe20000000000 */
[----:B------:R-:W-:-:S04]  /*2f10*/  FADD R14, R13, R14 ;  /* 0x0000000e0d0e7221 */ /* 0x000fc80000000000 */
[----:B------:R-:W-:Y:S01]  /*2f20*/  FADD R11, R11, R14 ;  /* 0x0000000e0b0b7221 */ /* 0x000fe20000000000 */
[----:B------:R-:W-:Y:S01]  /*2f30*/  FADD R15, R15, R16 ;  /* 0x000000100f0f7221 */ /* 0x000fe20000000000 */
[----:B------:R-:W-:-:S04]  /*2f40*/  FADD R18, R17, R18 ;  /* 0x0000001211127221 */ /* 0x000fc80000000000 */
[----:B------:R-:W-:-:S04]  /*2f50*/  FADD R18, R15, R18 ;  /* 0x000000120f127221 */ /* 0x000fc80000000000 */
[----:B------:R-:W-:Y:S01]  /*2f60*/  FADD R5, R11, R18 ;  /* 0x000000120b057221 */ /* 0x000fe20000000000 */
[----:B------:R-:W-:-:S03]  /*2f70*/  HFMA2 R11, -RZ, RZ, 0, 0.00048828125 ;  /* 0x00001000ff0b7431 */ /* 0x000fc600000001ff */
[----:B------:R-:W-:Y:S01]  /*2f80*/  FADD R0, R0, R5 ;  /* 0x0000000500007221 */ /* 0x000fe20000000000 */
[----:B------:R-:W-:Y:S06]  /*2f90*/  @!P0 BRA `(.L_x_44) ;  /* 0x0000000000ac8947 */ /* 0x000fec0003800000 */
[----:B------:R-:W0:Y:S01]  /*2fa0*/  LDC R7, c[0x0][0x390] ;  /* 0x0000e400ff077b82 */ /* 0x000e220000000800 */
[----:B------:R-:W-:Y:S02]  /*2fb0*/  IADD3 R6, PT, PT, R20, -0x1000, RZ ;  /* 0xfffff00014067810 */ /* 0x000fe40007ffe0ff */
[----:B------:R-:W-:-:S07]  /*2fc0*/  MOV R11, 0x1000 ;  /* 0x00001000000b7802 */ /* 0x000fce0000000f00 */
.L_x_46:
[----:B------:R-:W-:-:S05]  /*2fd0*/  IMAD.WIDE R4, R11, 0x4, R2 ;  /* 0x000000040b047825 */ /* 0x000fca00078e0202 */
[----:B------:R-:W2:Y:S04]  /*2fe0*/  LDG.E.CONSTANT R20, desc[UR6][R4.64+0x400] ;  /* 0x0004000604147981 */ /* 0x000ea8000c1e9900 */
[----:B------:R-:W2:Y:S04]  /*2ff0*/  LDG.E.CONSTANT R21, desc[UR6][R4.64+0x800] ;  /* 0x0008000604157981 */ /* 0x000ea8000c1e9900 */
        /* <DEDUP_REMOVED lines=13> */
[----:B------:R1:W5:Y:S01]  /*30d0*/  LDG.E.CONSTANT R18, desc[UR6][R4.64+0x3c00] ;  /* 0x003c000604127981 */ /* 0x000362000c1e9900 */
[----:B--2---:R-:W-:Y:S01]  /*30e0*/  FADD R21, R20, R21 ;  /* 0x0000001514157221 */ /* 0x004fe20000000000 */
[----:B0-----:R-:W-:-:S05]  /*30f0*/  MOV R20, R7 ;  /* 0x0000000700147202 */ /* 0x001fca0000000f00 */
[----:B-1----:R-:W-:Y:S02]  /*3100*/  IMAD.IADD R4, R20, 0x1, -R11 ;  /* 0x0000000114047824 */ /* 0x002fe400078e0a0b */
[----:B---3--:R-:W-:-:S03]  /*3110*/  FADD R0, R19, R0 ;  /* 0x0000000013007221 */ /* 0x008fc60000000000 */
[----:B------:R-:W-:Y:S01]  /*3120*/  ISETP.GE.AND P0, PT, R4, 0x1000, PT ;  /* 0x000010000400780c */ /* 0x000fe20003f06270 */
[----:B----4-:R-:W-:Y:S01]  /*3130*/  FADD R22, R22, R23 ;  /* 0x0000001716167221 */ /* 0x010fe20000000000 */
[----:B------:R-:W-:Y:S01]  /*3140*/  FADD R0, R0, R21 ;  /* 0x0000001500007221 */ /* 0x000fe20000000000 */
[----:B-----5:R-:W-:-:S04]  /*3150*/  FADD R25, R24, R25 ;  /* 0x0000001918197221 */ /* 0x020fc80000000000 */
[----:B------:R-:W-:Y:S01]  /*3160*/  FADD R25, R22, R25 ;  /* 0x0000001916197221 */ /* 0x000fe20000000000 */
[----:B------:R-:W-:Y:S01]  /*3170*/  FADD R16, R16, R17 ;  /* 0x0000001110107221 */ /* 0x000fe20000000000 */
[----:B------:R-:W-:-:S04]  /*3180*/  FADD R15, R15, R10 ;  /* 0x0000000a0f0f7221 */ /* 0x000fc80000000000 */
[----:B------:R-:W-:Y:S01]  /*3190*/  FADD R15, R16, R15 ;  /* 0x0000000f100f7221 */ /* 0x000fe20000000000 */
[----:B------:R-:W-:Y:S01]  /*31a0*/  FADD R9, R14, R9 ;  /* 0x000000090e097221 */ /* 0x000fe20000000000 */
[----:B------:R-:W-:-:S04]  /*31b0*/  FADD R12, R13, R12 ;  /* 0x0000000c0d0c7221 */ /* 0x000fc80000000000 */
[----:B------:R-:W-:Y:S01]  /*31c0*/  FADD R12, R9, R12 ;  /* 0x0000000c090c7221 */ /* 0x000fe20000000000 */
[----:B------:R-:W-:-:S03]  /*31d0*/  FADD R0, R0, R25 ;  /* 0x0000001900007221 */ /* 0x000fc60000000000 */
[----:B------:R-:W-:-:S04]  /*31e0*/  FADD R15, R15, R12 ;  /* 0x0000000c0f0f7221 */ /* 0x000fc80000000000 */
[----:B------:R-:W-:-:S04]  /*31f0*/  FADD R15, R0, R15 ;  /* 0x0000000f000f7221 */ /* 0x000fc80000000000 */
[----:B------:R-:W-:Y:S01]  /*3200*/  FADD R0, R18, R15 ;  /* 0x0000000f12007221 */ /* 0x000fe20000000000 */
[----:B------:R-:W-:Y:S06]  /*3210*/  @!P0 BRA `(.L_x_45) ;  /* 0x0000000800308947 */ /* 0x000fec0003800000 */
[----:B------:R-:W-:-:S04]  /*3220*/  IADD3 R11, PT, PT, R11, 0x1000, RZ ;  /* 0x000010000b0b7810 */ /* 0x000fc80007ffe0ff */
[----:B------:R-:W-:-:S13]  /*3230*/  ISETP.GT.AND P0, PT, R11, R6, PT ;  /* 0x000000060b00720c */ /* 0x000fda0003f04270 */
[----:B------:R-:W-:Y:S05]  /*3240*/  @!P0 BRA `(.L_x_46) ;  /* 0xfffffffc00608947 */ /* 0x000fea000383ffff */
.L_x_44:
[----:B------:R-:W-:-:S13]  /*3250*/  ISETP.GE.AND P0, PT, R11, R20, PT ;  /* 0x000000140b00720c */ /* 0x000fda0003f06270 */
[----:B------:R-:W-:Y:S05]  /*3260*/  @P0 BRA `(.L_x_45) ;  /* 0x00000008001c0947 */ /* 0x000fea0003800000 */
[----:B------:R-:W-:Y:S01]  /*3270*/  IADD3 R9, PT, PT, -R11, R20, RZ ;  /* 0x000000140b097210 */ /* 0x000fe20007ffe1ff */
[----:B------:R-:W-:Y:S03]  /*3280*/  BSSY.RECONVERGENT B1, `(.L_x_45) ;  /* 0x0000085000017945 */ /* 0x000fe60003800200 */
        /* <DEDUP_REMOVED lines=16> */
.L_x_50:
        /* <DEDUP_REMOVED lines=8> */
.L_x_49:
[----:B------:R-:W-:Y:S05]  /*3410*/  BSYNC.RECONVERGENT B2 ;  /* 0x0000000000027941 */ /* 0x000fea0003800200 */
.L_x_48:
[----:B------:R-:W-:Y:S05]  /*3420*/  @!P1 BRA `(.L_x_47) ;  /* 0x0000000400a89947 */ /* 0x000fea0003800000 */
[----:B------:R-:W0:Y:S01]  /*3430*/  LDCU.64 UR4, c[0x0][0x380] ;  /* 0x00007000ff0477ac */ /* 0x000e220008000a00 */
[----:B------:R-:W-:Y:S01]  /*3440*/  IADD3 R5, PT, PT, R9, -R10, RZ ;  /* 0x8000000a09057210 */ /* 0x000fe20007ffe0ff */
[----:B------:R-:W-:Y:S01]  /*3450*/  BSSY.RECONVERGENT B2, `(.L_x_51) ;  /* 0x000003b000027945 */ /* 0x000fe20003800200 */
[CC--:B------:R-:W-:Y:S02]  /*3460*/  IADD3 R3, P0, PT, R10.reuse, R11.reuse, RZ ;  /* 0x0000000b0a037210 */ /* 0x0c0fe40007f1e0ff */
[----:B------:R-:W-:Y:S02]  /*3470*/  ISETP.GT.AND P1, PT, R5, 0xc00, PT ;  /* 0x00000c000500780c */ /* 0x000fe40003f24270 */
[----:B------:R-:W-:Y:S01]  /*3480*/  IADD3 R11, PT, PT, R10, R11, RZ ;  /* 0x0000000b0a0b7210 */ /* 0x000fe20007ffe0ff */
[----:B------:R-:W-:Y:S01]  /*3490*/  IMAD.X R4, RZ, RZ, RZ, P0 ;  /* 0x000000ffff047224 */ /* 0x000fe200000e06ff */
[----:B0-----:R-:W-:-:S04]  /*34a0*/  LEA R2, P0, R3, UR4, 0x2 ;  /* 0x0000000403027c11 */ /* 0x001fc8000f8010ff */
[----:B------:R-:W-:Y:S02]  /*34b0*/  LEA.HI.X R3, R3, UR5, R4, 0x2, P0 ;  /* 0x0000000503037c11 */ /* 0x000fe400080f1404 */
[----:B------:R-:W-:-:S04]  /*34c0*/  IADD3 R2, P0, PT, R2, 0x800, RZ ;  /* 0x0000080002027810 */ /* 0x000fc80007f1e0ff */
[----:B------:R-:W-:Y:S02]  /*34d0*/  IADD3.X R3, PT, PT, RZ, R3, RZ, P0, !PT ;  /* 0x00000003ff037210 */ /* 0x000fe400007fe4ff */
[----:B------:R-:W-:Y:S01]  /*34e0*/  PLOP3.LUT P0, PT, PT, PT, PT, 0x80, 0x8 ;  /* 0x000000000008781c */ /* 0x000fe20003f0f070 */
[----:B------:R-:W-:-:S12]  /*34f0*/  @!P1 BRA `(.L_x_52) ;  /* 0x0000000000c09947 */ /* 0x000fd80003800000 */
[----:B------:R-:W-:Y:S02]  /*3500*/  PLOP3.LUT P0, PT, PT, PT, PT, 0x8, 0x80 ;  /* 0x000000000080781c */ /* 0x000fe40003f0e170 */
[----:B------:R-:W-:-:S11]  /*3510*/  IADD3 R13, PT, PT, R9, -0xc00, RZ ;  /* 0xfffff400090d7810 */ /* 0x000fd60007ffe0ff */
.L_x_53:
[----:B------:R-:W0:Y:S01]  /*3520*/  LDC.64 R4, c[0x0][0x380] ;  /* 0x0000e000ff047b82 */ /* 0x000e220000000a00 */
[----:B------:R-:W2:Y:S01]  /*3530*/  LDG.E.CONSTANT R12, desc[UR6][R2.64+-0x400] ;  /* 0xfffc0006020c7981 */ /* 0x000ea2000c1e9900 */
[----:B------:R-:W-:-:S03]  /*3540*/  IADD3 R25, PT, PT, R11, 0x400, RZ ;  /* 0x000004000b197810 */ /* 0x000fc60007ffe0ff */
[----:B------:R-:W3:Y:S04]  /*3550*/  LDG.E.CONSTANT R20, desc[UR6][R2.64] ;  /* 0x0000000602147981 */ /* 0x000ee8000c1e9900 */
[----:B------:R-:W4:Y:S01]  /*3560*/  LDG.E.CONSTANT R19, desc[UR6][R2.64+0x400] ;  /* 0x0004000602137981 */ /* 0x000f22000c1e9900 */
[----:B------:R-:W-:-:S03]  /*3570*/  IADD3 R7, PT, PT, R11, 0x800, RZ ;  /* 0x000008000b077810 */ /* 0x000fc60007ffe0ff */
[----:B------:R-:W5:Y:S04]  /*3580*/  LDG.E.CONSTANT R17, desc[UR6][R2.64+0xc00] ;  /* 0x000c000602117981 */ /* 0x000f68000c1e9900 */
[----:B------:R-:W5:Y:S01]  /*3590*/  LDG.E.CONSTANT R16, desc[UR6][R2.64+0x1000] ;  /* 0x0010000602107981 */ /* 0x000f62000c1e9900 */
[----:B------:R-:W-:-:S03]  /*35a0*/  IADD3 R23, PT, PT, R11, 0xc00, RZ ;  /* 0x00000c000b177810 */ /* 0x000fc60007ffe0ff */
[----:B------:R-:W5:Y:S01]  /*35b0*/  LDG.E.CONSTANT R22, desc[UR6][R2.64+0x1c00] ;  /* 0x001c000602167981 */ /* 0x000f62000c1e9900 */
[----:B0-----:R-:W-:-:S03]  /*35c0*/  IMAD.WIDE.U32 R14, R11, 0x4, R4 ;  /* 0x000000040b0e7825 */ /* 0x001fc600078e0004 */
[----:B------:R-:W5:Y:S04]  /*35d0*/  LDG.E.CONSTANT R21, desc[UR6][R2.64+0x2000] ;  /* 0x0020000602157981 */ /* 0x000f68000c1e9900 */
[----:B------:R-:W5:Y:S04]  /*35e0*/  LDG.E.CONSTANT R26, desc[UR6][R2.64+0x3000] ;  /* 0x00300006021a7981 */ /* 0x000f68000c1e9900 */
[----:B------:R-:W2:Y:S01]  /*35f0*/  LDG.E.CONSTANT R15, desc[UR6][R14.64] ;  /* 0x000000060e0f7981 */ /* 0x000ea2000c1e9900 */
[----:B------:R-:W-:-:S05]  /*3600*/  IMAD.WIDE.U32 R24, R25, 0x4, R4 ;  /* 0x0000000419187825 */ /* 0x000fca00078e0004 */
[----:B------:R-:W5:Y:S01]  /*3610*/  LDG.E.CONSTANT R18, desc[UR6][R24.64] ;  /* 0x0000000618127981 */ /* 0x000f62000c1e9900 */
[----:B------:R-:W-:-:S03]  /*3620*/  IMAD.WIDE.U32 R6, R7, 0x4, R4 ;  /* 0x0000000407067825 */ /* 0x000fc600078e0004 */
        /* <DEDUP_REMOVED lines=8> */
[----:B------:R-:W-:Y:S01]  /*36b0*/  ISETP.GE.AND P1, PT, R10, R13, PT ;  /* 0x0000000d0a00720c */ /* 0x000fe20003f26270 */
[----:B------:R-:W-:Y:S01]  /*36c0*/  VIADD R11, R11, 0x1000 ;  /* 0x000010000b0b7836 */ /* 0x000fe20000000000 */
[----:B0-----:R-:W-:-:S04]  /*36d0*/  IADD3 R2, P2, PT, R2, 0x4000, RZ ;  /* 0x0000400002027810 */ /* 0x001fc80007f5e0ff */
        /* <DEDUP_REMOVED lines=18> */
.L_x_52:
[----:B------:R-:W-:Y:S05]  /*3800*/  BSYNC.RECONVERGENT B2 ;  /* 0x0000000000027941 */ /* 0x000fea0003800200 */
.L_x_51:
[----:B------:R-:W-:Y:S01]  /*3810*/  IADD3 R4, PT, PT, R9, -R10, RZ ;  /* 0x8000000a09047210 */ /* 0x000fe20007ffe0ff */
[----:B------:R-:W-:Y:S03]  /*3820*/  BSSY.RECONVERGENT B2, `(.L_x_54) ;  /* 0x000001e000027945 */ /* 0x000fe60003800200 */
[----:B------:R-:W-:-:S13]  /*3830*/  ISETP.GT.AND P1, PT, R4, 0x400, PT ;  /* 0x000004000400780c */ /* 0x000fda0003f24270 */
[----:B------:R-:W-:Y:S05]  /*3840*/  @!P1 BRA `(.L_x_55) ;  /* 0x00000000006c9947 */ /* 0x000fea0003800000 */
[----:B------:R-:W0:Y:S01]  /*3850*/  LDC.64 R6, c[0x0][0x380] ;  /* 0x0000e000ff067b82 */ /* 0x000e220000000a00 */
[----:B------:R-:W2:Y:S01]  /*3860*/  LDG.E.CONSTANT R13, desc[UR6][R2.64+-0x400] ;  /* 0xfffc0006020d7981 */ /* 0x000ea2000c1e9900 */
[----:B------:R-:W-:-:S03]  /*3870*/  IADD3 R17, PT, PT, R11, 0x400, RZ ;  /* 0x000004000b117810 */ /* 0x000fc60007ffe0ff */
[----:B------:R-:W3:Y:S04]  /*3880*/  LDG.E.CONSTANT R15, desc[UR6][R2.64] ;  /* 0x00000006020f7981 */ /* 0x000ee8000c1e9900 */
[----:B------:R-:W4:Y:S04]  /*3890*/  LDG.E.CONSTANT R19, desc[UR6][R2.64+0xc00] ;  /* 0x000c000602137981 */ /* 0x000f28000c1e9900 */
[----:B------:R-:W5:Y:S04]  /*38a0*/  LDG.E.CONSTANT R21, desc[UR6][R2.64+0x1000] ;  /* 0x0010000602157981 */ /* 0x000f68000c1e9900 */
[----:B------:R-:W5:Y:S01]  /*38b0*/  LDG.E.CONSTANT R23, desc[UR6][R2.64+0x1400] ;  /* 0x0014000602177981 */ /* 0x000f62000c1e9900 */
[----:B0-----:R-:W-:-:S06]  /*38c0*/  IMAD.WIDE.U32 R4, R11, 0x4, R6 ;  /* 0x000000040b047825 */ /* 0x001fcc00078e0006 */
[----:B------:R0:W2:Y:S01]  /*38d0*/  LDG.E.CONSTANT R5, desc[UR6][R4.64] ;  /* 0x0000000604057981 */ /* 0x0000a2000c1e9900 */
[----:B------:R-:W-:-:S03]  /*38e0*/  IMAD.WIDE.U32 R6, R17, 0x4, R6 ;  /* 0x0000000411067825 */ /* 0x000fc600078e0006 */
[----:B------:R1:W4:Y:S04]  /*38f0*/  LDG.E.CONSTANT R17, desc[UR6][R2.64+0x400] ;  /* 0x0004000602117981 */ /* 0x000328000c1e9900 */
[----:B------:R-:W5:Y:S01]  /*3900*/  LDG.E.CONSTANT R7, desc[UR6][R6.64] ;  /* 0x0000000606077981 */ /* 0x000f62000c1e9900 */
[----:B0-----:R-:W-:Y:S02]  /*3910*/  IADD3 R4, P1, PT, R2, 0x2000, RZ ;  /* 0x0000200002047810 */ /* 0x001fe40007f3e0ff */
[----:B------:R-:W-:Y:S02]  /*3920*/  PLOP3.LUT P0, PT, PT, PT, PT, 0x8, 0x80 ;  /* 0x000000000080781c */ /* 0x000fe40003f0e170 */
[----:B------:R-:W-:Y:S02]  /*3930*/  IADD3 R10, PT, PT, R10, 0x800, RZ ;  /* 0x000008000a0a7810 */ /* 0x000fe40007ffe0ff */
[----:B------:R-:W-:-:S02]  /*3940*/  IADD3 R11, PT, PT, R11, 0x800, RZ ;  /* 0x000008000b0b7810 */ /* 0x000fc40007ffe0ff */
[----:B-1----:R-:W-:Y:S01]  /*3950*/  MOV R2, R4 ;  /* 0x0000000400027202 */ /* 0x002fe20000000f00 */
[----:B--2---:R-:W-:-:S04]  /*3960*/  FADD R0, R0, R5 ;  /* 0x0000000500007221 */ /* 0x004fc80000000000 */
[----:B------:R-:W-:-:S04]  /*3970*/  FADD R0, R0, R13 ;  /* 0x0000000d00007221 */ /* 0x000fc80000000000 */
[----:B---3--:R-:W-:-:S04]  /*3980*/  FADD R0, R0, R15 ;  /* 0x0000000f00007221 */ /* 0x008fc80000000000 */
[----:B----4-:R-:W-:-:S04]  /*3990*/  FADD R0, R0, R17 ;  /* 0x0000001100007221 */ /* 0x010fc80000000000 */
[----:B-----5:R-:W-:-:S04]  /*39a0*/  FADD R0, R0, R7 ;  /* 0x0000000700007221 */ /* 0x020fc80000000000 */
[----:B------:R-:W-:Y:S01]  /*39b0*/  FADD R0, R0, R19 ;  /* 0x0000001300007221 */ /* 0x000fe20000000000 */
[----:B------:R-:W-:-:S03]  /*39c0*/  IADD3.X R5, PT, PT, RZ, R3, RZ, P1, !PT ;  /* 0x00000003ff057210 */ /* 0x000fc60000ffe4ff */
[----:B------:R-:W-:Y:S01]  /*39d0*/  FADD R0, R0, R21 ;  /* 0x0000001500007221 */ /* 0x000fe20000000000 */
[----:B------:R-:W-:-:S03]  /*39e0*/  MOV R3, R5 ;  /* 0x0000000500037202 */ /* 0x000fc60000000f00 */
[----:B------:R-:W-:-:S07]  /*39f0*/  FADD R0, R0, R23 ;  /* 0x0000001700007221 */ /* 0x000fce0000000000 */
.L_x_55:
[----:B------:R-:W-:Y:S05]  /*3a00*/  BSYNC.RECONVERGENT B2 ;  /* 0x0000000000027941 */ /* 0x000fea0003800200 */
.L_x_54:
[----:B------:R-:W-:-:S13]  /*3a10*/  ISETP.LT.OR P0, PT, R10, R9, P0 ;  /* 0x000000090a00720c */ /* 0x000fda0000701670 */
[----:B------:R-:W-:Y:S05]  /*3a20*/  @!P0 BRA `(.L_x_47) ;  /* 0x0000000000288947 */ /* 0x000fea0003800000 */
[----:B------:R-:W0:Y:S01]  /*3a30*/  LDC.64 R4, c[0x0][0x380] ;  /* 0x0000e000ff047b82 */ /* 0x000e220000000a00 */
[----:B------:R-:W2:Y:S04]  /*3a40*/  LDG.E.CONSTANT R7, desc[UR6][R2.64+-0x400] ;  /* 0xfffc000602077981 */ /* 0x000ea8000c1e9900 */
[----:B------:R-:W3:Y:S01]  /*3a50*/  LDG.E.CONSTANT R9, desc[UR6][R2.64] ;  /* 0x0000000602097981 */ /* 0x000ee2000c1e9900 */
[----:B0-----:R-:W-:-:S03]  /*3a60*/  IMAD.WIDE.U32 R4, R11, 0x4, R4 ;  /* 0x000000040b047825 */ /* 0x001fc600078e0004 */
[----:B------:R-:W4:Y:S04]  /*3a70*/  LDG.E.CONSTANT R11, desc[UR6][R2.64+0x400] ;  /* 0x00040006020b7981 */ /* 0x000f28000c1e9900 */
[----:B------:R-:W5:Y:S02]  /*3a80*/  LDG.E.CONSTANT R5, desc[UR6][R4.64] ;  /* 0x0000000604057981 */ /* 0x000f64000c1e9900 */
[----:B-----5:R-:W-:-:S04]  /*3a90*/  FADD R0, R0, R5 ;  /* 0x0000000500007221 */ /* 0x020fc80000000000 */
[----:B--2---:R-:W-:-:S04]  /*3aa0*/  FADD R0, R0, R7 ;  /* 0x0000000700007221 */ /* 0x004fc80000000000 */
[----:B---3--:R-:W-:-:S04]  /*3ab0*/  FADD R0, R0, R9 ;  /* 0x0000000900007221 */ /* 0x008fc80000000000 */
[----:B----4-:R-:W-:-:S07]  /*3ac0*/  FADD R0, R0, R11 ;  /* 0x0000000b00007221 */ /* 0x010fce0000000000 */
.L_x_47:
[----:B------:R-:W-:Y:S05]  /*3ad0*/  BSYNC.RECONVERGENT B1 ;  /* 0x0000000000017941 */ /* 0x000fea0003800200 */
.L_x_45:
[----:B------:R-:W0:Y:S01]  /*3ae0*/  S2R R6, SR_LANEID ;  /* 0x0000000000067919 */ /* 0x000e220000000000 */
[----:B------:R-:W-:-:S05]  /*3af0*/  MOV R3, R0 ;  /* 0x0000000000037202 */ /* 0x000fca0000000f00 */
        /* <DEDUP_REMOVED lines=30> */
[----:B------:R-:W1:Y:S04]  /*3ce0*/  LDS R3, [UR4+0xc] ;  /* 0x00000c04ff037984 */ /* 0x000e680008000800 */
[----:B0-----:R-:W0:Y:S04]  /*3cf0*/  LDS.128 R4, [UR4+0x10] ;  /* 0x00001004ff047984 */ /* 0x001e280008000c00 */
[----:B------:R-:W2:Y:S01]  /*3d00*/  LDS.64 R8, [UR4+0x20] ;  /* 0x00002004ff087984 */ /* 0x000ea20008000a00 */
[----:B-1----:R-:W-:-:S04]  /*3d10*/  FADD R3, R0, R3 ;  /* 0x0000000300037221 */ /* 0x002fc80000000000 */
[----:B0-----:R-:W-:-:S04]  /*3d20*/  FADD R4, R3, R4 ;  /* 0x0000000403047221 */ /* 0x001fc80000000000 */
[----:B------:R-:W-:-:S04]  /*3d30*/  FADD R5, R4, R5 ;  /* 0x0000000504057221 */ /* 0x000fc80000000000 */
[----:B------:R-:W-:-:S04]  /*3d40*/  FADD R6, R5, R6 ;  /* 0x0000000605067221 */ /* 0x000fc80000000000 */
[----:B------:R-:W-:-:S04]  /*3d50*/  FADD R7, R6, R7 ;  /* 0x0000000706077221 */ /* 0x000fc80000000000 */
[----:B--2---:R-:W-:-:S04]  /*3d60*/  FADD R8, R7, R8 ;  /* 0x0000000807087221 */ /* 0x004fc80000000000 */
[----:B------:R-:W-:-:S07]  /*3d70*/  FADD R0, R8, R9 ;  /* 0x0000000908007221 */ /* 0x000fce0000000000 */
.L_x_17:
[----:B------:R-:W-:Y:S05]  /*3d80*/  BSYNC.RECONVERGENT B0 ;  /* 0x0000000000007941 */ /* 0x000fea0003800200 */
.L_x_1:
[----:B------:R-:W-:Y:S05]  /*3d90*/  @P0 EXIT ;  /* 0x000000000000094d */ /* 0x000fea0003800000 */
[----:B01234-:R-:W0:Y:S01]  /*3da0*/  LDC.64 R2, c[0x0][0x388] ;  /* 0x0000e200ff027b82 */ /* 0x01fe220000000a00 */
[----:B------:R-:W1:Y:S02]  /*3db0*/  LDCU UR4, c[0x0][0x398] ;  /* 0x00007300ff0477ac */ /* 0x000e640008000800 */
[----:B-1----:R-:W-:-:S05]  /*3dc0*/  FADD R5, R0, UR4 ;  /* 0x0000000400057e21 */ /* 0x002fca0008000000 */
[----:B0-----:R-:W-:Y:S01]  /*3dd0*/  STG.E desc[UR6][R2.64], R5 ;  /* 0x0000000502007986 */ /* 0x001fe2000c101906 */
[----:B------:R-:W-:Y:S05]  /*3de0*/  EXIT ;  /* 0x000000000000794d */ /* 0x000fea0003800000 */
.L_x_56:
[----:B------:R-:W-:-:S00]  /*3df0*/  BRA `(.L_x_56) ;  /* 0xfffffffc00fc7947 */ /* 0x000fc0000383ffff */
[----:B------:R-:W-:-:S00]  /*3e00*/  NOP ;  /* 0x0000000000007918 */ /* 0x000fc00000000000 */
[----:B------:R-:W-:-:S00]  /*3e10*/  NOP ;  /* 0x0000000000007918 */ /* 0x000fc00000000000 */
[----:B------:R-:W-:-:S00]  /*3e20*/  NOP ;  /* 0x0000000000007918 */ /* 0x000fc00000000000 */
[----:B------:R-:W-:-:S00]  /*3e30*/  NOP ;  /* 0x0000000000007918 */ /* 0x000fc00000000000 */
[----:B------:R-:W-:-:S00]  /*3e40*/  NOP ;  /* 0x0000000000007918 */ /* 0x000fc00000000000 */
[----:B------:R-:W-:-:S00]  /*3e50*/  NOP ;  /* 0x0000000000007918 */ /* 0x000fc00000000000 */
[----:B------:R-:W-:-:S00]  /*3e60*/  NOP ;  /* 0x0000000000007918 */ /* 0x000fc00000000000 */
[----:B------:R-:W-:-:S00]  /*3e70*/  NOP ;  /* 0x0000000000007918 */ /* 0x000fc00000000000 */
.L_x_355:


//--------------------- .text._ZN3cub18CUB_300001_SM_10006detail6reduce18DeviceReduceKernelINS2_10policy_hubIfyN4cuda3std3__44plusIfEEE10Policy1000EN6thrust24THRUST_300001_SM_1000_NS18transform_iteratorINSD_12zip_functionINS7_10multipliesIfEEEENSD_12zip_iteratorINS7_5tupleIJNSD_6detail15normal_iteratorINSD_10device_ptrIdEEEESP_EEEEENSD_11use_defaultESS_EEyS9_fNS7_10__identityEEEvT0_PT3_T1_NS0_13GridEvenShareISY_EET2_T4_ --------------------------
	.section	.text._ZN3cub18CUB_300001_SM_10006detail6reduce18DeviceReduceKernelINS2_10policy_hubIfyN4cuda3std3__44plusIfEEE10Policy1000EN6thrust24THRUST_300001_SM_1000_NS18transform_iteratorINSD_12zip_functionINS7_10multipliesIfEEEENSD_12zip_iteratorINS7_5tupleIJNSD_6detail15normal_iteratorINSD_10device_ptrIdEEEESP_EEEEENSD_11use_defaultESS_EEyS9_fNS7_10__identityEEEvT0_PT3_T1_NS0_13GridEvenShareISY_EET2_T4_,"ax",@progbits
	.align	128
        .global         _ZN3cub18CUB_300001_SM_10006detail6reduce18DeviceReduceKernelINS2_10policy_hubIfyN4cuda3std3__44plusIfEEE10Policy1000EN6thrust24THRUST_300001_SM_1000_NS18transform_iteratorINSD_12zip_functionINS7_10multipliesIfEEEENSD_12zip_iteratorINS7_5tupleIJNSD_6detail15normal_iteratorINSD_10device_ptrIdEEEESP_EEEEENSD_11use_defaultESS_EEyS9_fNS7_10__identityEEEvT0_PT3_T1_NS0_13GridEvenShareISY_EET2_T4_
        .type           _ZN3cub18CUB_300001_SM_10006detail6reduce18DeviceReduceKernelINS2_10policy_hubIfyN4cuda3std3__44plusIfEEE10Policy1000EN6thrust24THRUST_300001_SM_1000_NS18transform_iteratorINSD_12zip_functionINS7_10multipliesIfEEEENSD_12zip_iteratorINS7_5tupleIJNSD_6detail15normal_iteratorINSD_10device_ptrIdEEEESP_EEEEENSD_11use_defaultESS_EEyS9_fNS7_10__identityEEEvT0_PT3_T1_NS0_13GridEvenShareISY_EET2_T4_,@function
        .size           _ZN3cub18CUB_300001_SM_10006detail6reduce18DeviceReduceKernelINS2_10policy_hubIfyN4cuda3std3__44plusIfEEE10Policy1000EN6thrust24THRUST_300001_SM_1000_NS18transform_iteratorINSD_12zip_functionINS7_10multipliesIfEEEENSD_12zip_iteratorINS7_5tupleIJNSD_6detail15normal_iteratorINSD_10device_ptrIdEEEESP_EEEEENSD_11use_defaultESS_EEyS9_fNS7_10__identityEEEvT0_PT3_T1_NS0_13GridEvenShareISY_EET2_T4_,(.L_x_356 - _ZN3cub18CUB_300001_SM_10006detail6reduce18DeviceReduceKernelINS2_10policy_hubIfyN4cuda3std3__44plusIfEEE10Policy1000EN6thrust24THRUST_300001_SM_1000_NS18transform_iteratorINSD_12zip_functionINS7_10multipliesIfEEEENSD_12zip_iteratorINS7_5tupleIJNSD_6detail15normal_iteratorINSD_10device_ptrIdEEEESP_EEEEENSD_11use_defaultESS_EEyS9_fNS7_10__identityEEEvT0_PT3_T1_NS0_13GridEvenShareISY_EET2_T4_)
        .other          _ZN3cub18CUB_300001_SM_10006detail6reduce18DeviceReduceKernelINS2_10policy_hubIfyN4cuda3std3__44plusIfEEE10Policy1000EN6thrust24THRUST_300001_SM_1000_NS18transform_iteratorINSD_12zip_functionINS7_10multipliesIfEEEENSD_12zip_iteratorINS7_5tupleIJNSD_6detail15normal_iteratorINSD_10device_ptrIdEEEESP_EEEEENSD_11use_defaultESS_EEyS9_fNS7_10__identityEEEvT0_PT3_T1_NS0_13GridEvenShareISY_EET2_T4_,@"STO_CUDA_ENTRY STV_DEFAULT"
_ZN3cub18CUB_300001_SM_10006detail6reduce18DeviceReduceKernelINS2_10policy_hubIfyN4cuda3std3__44plusIfEEE10Policy1000EN6thrust24THRUST_300001_SM_1000_NS18transform_iteratorINSD_12zip_functionINS7_10multipliesIfEEEENSD_12zip_iteratorINS7_5tupleIJNSD_6detail15normal_iteratorINSD_10device_ptrIdEEEESP_EEEEENSD_11use_defaultESS_EEyS9_fNS7_10__identityEEEvT0_PT3_T1_NS0_13GridEvenShareISY_EET2_T4_:
.text._ZN3cub18CUB_300001_SM_10006detail6reduce18DeviceReduceKernelINS2_10policy_hubIfyN4cuda3std3__44plusIfEEE10Policy1000EN6thrust24THRUST_300001_SM_1000_NS18transform_iteratorINSD_12zip_functionINS7_10multipliesIfEEEENSD_12zip_iteratorINS7_5tupleIJNSD_6detail15normal_iteratorINSD_10device_ptrIdEEEESP_EEEEENSD_11use_defaultESS_EEyS9_fNS7_10__identityEEEvT0_PT3_T1_NS0_13GridEvenShareISY_EET2_T4_:
[----:B------:R-:W-:Y:S08]  /*0000*/  LDC R1, c[0x0][0x37c] ;  /* 0x0000df00ff017b82 */ /* 0x000ff00000000800 */
[----:B------:R-:W0:Y:S01]  /*0010*/  S2UR UR16, SR_CTAID.X ;  /* 0x00000000001079c3 */ /* 0x000e220000002500 */
[----:B------:R-:W1:Y:S01]  /*0020*/  LDCU.64 UR12, c[0x0][0x3c8] ;  /* 0x00007900ff0c77ac */ /* 0x000e620008000a00 */
[----:B------:R-:W-:Y:S01]  /*0030*/  BSSY.RECONVERGENT B0, `(.L_x_57) ;  /* 0x00002e0000007945 */ /* 0x000fe20003800200 */
[----:B------:R-:W2:Y:S01]  /*0040*/  LDCU UR6, c[0x0][0x3d0] ;  /* 0x00007a00ff0677ac */ /* 0x000ea20008000800 */
[----:B------:R-:W3:Y:S01]  /*0050*/  LDCU.64 UR14, c[0x0][0x358] ;  /* 0x00006b00ff0e77ac */ /* 0x000ee20008000a00 */
[----:B--2---:R-:W-:-:S02]  /*0060*/  USHF.L.U32 UR4, UR6, 0xc, URZ ;  /* 0x0000000c06047899 */ /* 0x004fc400080006ff */
[----:B0-----:R-:W-:Y:S02]  /*0070*/  USHF.L.U32 UR7, UR16, 0xc, URZ ;  /* 0x0000000c10077899 */ /* 0x001fe400080006ff */
[----:B------:R-:W-:Y:S02]  /*0080*/  USHF.R.S32.HI UR17, URZ, 0x1f, UR4 ;  /* 0x0000001fff117899 */ /* 0x000fe40008011404 */
[----:B-1----:R-:W-:-:S04]  /*0090*/  UIADD3 UR5, UP0, UPT, -UR7, UR12, URZ ;  /* 0x0000000c07057290 */ /* 0x002fc8000ff1e1ff */
[----:B------:R-:W-:Y:S02]  /*00a0*/  UIADD3.X UR18, UPT, UPT, UR13, -0x1, URZ, UP0, !UPT ;  /* 0xffffffff0d127890 */ /* 0x000fe400087fe4ff */
[----:B------:R-:W-:-:S04]  /*00b0*/  UISETP.GT.U32.AND UP0, UPT, UR5, 0xfff, UPT ;  /* 0x00000fff0500788c */ /* 0x000fc8000bf04070 */
[----:B------:R-:W-:-:S09]  /*00c0*/  UISETP.GT.U32.AND.EX UP0, UPT, UR18, URZ, UPT, UP0 ;  /* 0x000000ff1200728c */ /* 0x000fd2000bf04100 */
[----:B---3--:R-:W-:Y:S05]  /*00d0*/  BRA.U UP0, `(.L_x_58) ;  /* 0x0000001100687547 */ /* 0x008fea000b800000 */
[----:B------:R-:W0:Y:S01]  /*00e0*/  S2R R0, SR_TID.X ;  /* 0x0000000000007919 */ /* 0x000e220000002100 */
[----:B------:R-:W-:Y:S01]  /*00f0*/  UIADD3 UR6, UPT, UPT, -UR7, UR12, URZ ;  /* 0x0000000c07067290 */ /* 0x000fe2000fffe1ff */
[----:B------:R-:W-:Y:S01]  /*0100*/  BSSY.RECONVERGENT B1, `(.L_x_59) ;  /* 0x0000010000017945 */ /* 0x000fe20003800200 */
[----:B------:R-:W-:-:S04]  /*0110*/  IMAD.MOV.U32 R27, RZ, RZ, RZ ;  /* 0x000000ffff1b7224 */ /* 0x000fc800078e00ff */
[----:B0-----:R-:W-:Y:S01]  /*0120*/  ISETP.GE.AND P0, PT, R0, UR6, PT ;  /* 0x0000000600007c0c */ /* 0x001fe2000bf06270 */
[----:B------:R-:W-:-:S12]  /*0130*/  IMAD.MOV.U32 R2, RZ, RZ, R0 ;  /* 0x000000ffff027224 */ /* 0x000fd800078e0000 */
[----:B------:R-:W-:Y:S05]  /*0140*/  @P0 BRA `(.L_x_60) ;  /* 0x00000000002c0947 */ /* 0x000fea0003800000 */
[----:B------:R-:W0:Y:S01]  /*0150*/  LDC.64 R4, c[0x0][0x380] ;  /* 0x0000e000ff047b82 */ /* 0x000e220000000a00 */
[----:B------:R-:W-:-:S07]  /*0160*/  VIADD R3, R0, UR7 ;  /* 0x0000000700037c36 */ /* 0x000fce0008000000 */
[----:B------:R-:W1:Y:S01]  /*0170*/  LDC.64 R6, c[0x0][0x388] ;  /* 0x0000e200ff067b82 */ /* 0x000e620000000a00 */
[----:B0-----:R-:W-:-:S06]  /*0180*/  IMAD.WIDE.U32 R4, R3, 0x8, R4 ;  /* 0x0000000803047825 */ /* 0x001fcc00078e0004 */
[----:B------:R-:W2:Y:S01]  /*0190*/  LDG.E.64 R4, desc[UR14][R4.64] ;  /* 0x0000000e04047981 */ /* 0x000ea2000c1e1b00 */
[----:B-1----:R-:W-:-:S06]  /*01a0*/  IMAD.WIDE.U32 R6, R3, 0x8, R6 ;  /* 0x0000000803067825 */ /* 0x002fcc00078e0006 */
[----:B------:R-:W3:Y:S01]  /*01b0*/  LDG.E.64 R6, desc[UR14][R6.64] ;  /* 0x0000000e06067981 */ /* 0x000ee2000c1e1b00 */
[----:B------:R-:W-:Y:S01]  /*01c0*/  IADD3 R2, PT, PT, R0, 0x100, RZ ;  /* 0x0000010000027810 */ /* 0x000fe20007ffe0ff */
[----:B--2---:R-:W-:Y:S08]  /*01d0*/  F2F.F32.F64 R27, R4 ;  /* 0x00000004001b7310 */ /* 0x004ff00000301000 */
[----:B---3--:R-:W0:Y:S02]  /*01e0*/  F2F.F32.F64 R8, R6 ;  /* 0x0000000600087310 */ /* 0x008e240000301000 */
[----:B0-----:R-:W-:-:S07]  /*01f0*/  FMUL R27, R27, R8 ;  /* 0x000000081b1b7220 */ /* 0x001fce0000400000 */
.L_x_60:
[----:B------:R-:W-:Y:S05]  /*0200*/  BSYNC.RECONVERGENT B1 ;  /* 0x0000000000017941 */ /* 0x000fea0003800200 */
.L_x_59:
[----:B------:R-:W-:Y:S01]  /*0210*/  ISETP.GE.AND P0, PT, R2, UR6, PT ;  /* 0x0000000602007c0c */ /* 0x000fe2000bf06270 */
[----:B------:R-:W-:-:S12]  /*0220*/  BSSY.RECONVERGENT B1, `(.L_x_61) ;  /* 0x0000096000017945 */ /* 0x000fd80003800200 */
[----:B------:R-:W-:Y:S05]  /*0230*/  @P0 BRA `(.L_x_62) ;  /* 0x0000000800500947 */ /* 0x000fea0003800000 */
[----:B------:R-:W-:Y:S01]  /*0240*/  LOP3.LUT R3, RZ, R2, RZ, 0x33, !PT ;  /* 0x00000002ff037212 */ /* 0x000fe200078e33ff */
[----:B------:R-:W-:Y:S04]  /*0250*/  BSSY.RECONVERGENT B2, `(.L_x_63) ;  /* 0x0000045000027945 */ /* 0x000fe80003800200 */
[----:B------:R-:W-:-:S04]  /*0260*/  VIADD R3, R3, UR12 ;  /* 0x0000000c03037c36 */ /* 0x000fc80008000000 */
[----:B------:R-:W-:-:S05]  /*0270*/  VIADD R6, R3, -UR7 ;  /* 0x8000000703067c36 */ /* 0x000fca0008000000 */
[C---:B------:R-:W-:Y:S02]  /*0280*/  ISETP.GE.U32.AND P1, PT, R6.reuse, 0x700, PT ;  /* 0x000007000600780c */ /* 0x040fe40003f26070 */
[----:B------:R-:W-:-:S04]  /*0290*/  LEA.HI R4, R6, 0x1, RZ, 0x18 ;  /* 0x0000000106047811 */ /* 0x000fc800078fc0ff */
[----:B------:R-:W-:-:S04]  /*02a0*/  LOP3.LUT R5, R4, 0x7, RZ, 0xc0, !PT ;  /* 0x0000000704057812 */ /* 0x000fc800078ec0ff */
[----:B------:R-:W-:-:S03]  /*02b0*/  ISETP.NE.AND P0, PT, R5, RZ, PT ;  /* 0x000000ff0500720c */ /* 0x000fc60003f05270 */
[----:B------:R-:W-:Y:S10]  /*02c0*/  @!P1 BRA `(.L_x_64) ;  /* 0x0000000000f49947 */ /* 0x000ff40003800000 */
[----:B------:R-:W0:Y:S01]  /*02d0*/  LDCU.128 UR8, c[0x0][0x380] ;  /* 0x00007000ff0877ac */ /* 0x000e220008000c00 */
[----:B------:R-:W-:Y:S01]  /*02e0*/  IMAD.WIDE.U32 R6, R2, 0x8, RZ ;  /* 0x0000000802067825 */ /* 0x000fe200078e00ff */
[----:B------:R-:W-:-:S06]  /*02f0*/  UIMAD.WIDE.U32 UR4, UR16, 0x8000, URZ ;  /* 0x00008000100478a5 */ /* 0x000fcc000f8e00ff */
[----:B------:R-:W-:Y:S02]  /*0300*/  LOP3.LUT R12, R6, UR4, RZ, 0xfc, !PT ;  /* 0x00000004060c7c12 */ /* 0x000fe4000f8efcff */
[----:B------:R-:W-:Y:S02]  /*0310*/  LOP3.LUT R13, R7, UR5, RZ, 0xfc, !PT ;  /* 0x00000005070d7c12 */ /* 0x000fe4000f8efcff */
[----:B------:R-:W-:Y:S02]  /*0320*/  IADD3 R12, P1, PT, R12, 0x2000, RZ ;  /* 0x000020000c0c7810 */ /* 0x000fe40007f3e0ff */
[----:B------:R-:W-:Y:S02]  /*0330*/  LOP3.LUT R7, R4, 0x1fffff8, RZ, 0xc0, !PT ;  /* 0x01fffff804077812 */ /* 0x000fe400078ec0ff */
[C---:B0-----:R-:W-:Y:S01]  /*0340*/  IADD3 R10, P2, PT, R12.reuse, UR8, RZ ;  /* 0x000000080c0a7c10 */ /* 0x041fe2000ff5e0ff */
[----:B------:R-:W-:Y:S01]  /*0350*/  IMAD.X R13, RZ, RZ, R13, P1 ;  /* 0x000000ffff0d7224 */ /* 0x000fe200008e060d */
[----:B------:R-:W-:-:S02]  /*0360*/  IADD3 R12, P3, PT, R12, UR10, RZ ;  /* 0x0000000a0c0c7c10 */ /* 0x000fc4000ff7e0ff */
[----:B------:R-:W-:Y:S02]  /*0370*/  IADD3 R7, PT, PT, -R7, RZ, RZ ;  /* 0x000000ff07077210 */ /* 0x000fe40007ffe1ff */
[C---:B------:R-:W-:Y:S02]  /*0380*/  IADD3.X R11, PT, PT, R13.reuse, UR9, RZ, P2, !PT ;  /* 0x000000090d0b7c10 */ /* 0x040fe400097fe4ff */
[----:B------:R-:W-:-:S07]  /*0390*/  IADD3.X R13, PT, PT, R13, UR11, RZ, P3, !PT ;  /* 0x0000000b0d0d7c10 */ /* 0x000fce0009ffe4ff */
.L_x_65:
[----:B------:R-:W2:Y:S04]  /*03a0*/  LDG.E.64 R24, desc[UR14][R10.64+-0x2000] ;  /* 0xffe0000e0a187981 */ /* 0x000ea8000c1e1b00 */
[----:B------:R-:W3:Y:S04]  /*03b0*/  LDG.E.64 R8, desc[UR14][R12.64+-0x2000] ;  /* 0xffe0000e0c087981 */ /* 0x000ee8000c1e1b00 */
[----:B------:R-:W4:Y:S04]  /*03c0*/  LDG.E.64 R36, desc[UR14][R10.64+-0x1800] ;  /* 0xffe8000e0a247981 */ /* 0x000f28000c1e1b00 */
[----:B------:R-:W5:Y:S04]  /*03d0*/  LDG.E.64 R34, desc[UR14][R12.64+-0x1800] ;  /* 0xffe8000e0c227981 */ /* 0x000f68000c1e1b00 */
[----:B------:R-:W5:Y:S04]  /*03e0*/  LDG.E.64 R30, desc[UR14][R12.64+-0x1000] ;  /* 0xfff0000e0c1e7981 */ /* 0x000f68000c1e1b00 */
[----:B------:R-:W5:Y:S04]  /*03f0*/  LDG.E.64 R32, desc[UR14][R10.64+-0x1000] ;  /* 0xfff0000e0a207981 */ /* 0x000f68000c1e1b00 */
[----:B------:R-:W5:Y:S04]  /*0400*/  LDG.E.64 R22, desc[UR14][R10.64+-0x800] ;  /* 0xfff8000e0a167981 */ /* 0x000f68000c1e1b00 */
[----:B------:R-:W5:Y:S04]  /*0410*/  LDG.E.64 R14, desc[UR14][R12.64+-0x800] ;  /* 0xfff8000e0c0e7981 */ /* 0x000f68000c1e1b00 */
[----:B------:R-:W5:Y:S04]  /*0420*/  LDG.E.64 R16, desc[UR14][R10.64] ;  /* 0x0000000e0a107981 */ /* 0x000f68000c1e1b00 */
[----:B------:R-:W5:Y:S04]  /*0430*/  LDG.E.64 R18, desc[UR14][R12.64] ;  /* 0x0000000e0c127981 */ /* 0x000f68000c1e1b00 */
[----:B------:R-:W5:Y:S01]  /*0440*/  LDG.E.64 R20, desc[UR14][R10.64+0x800] ;  /* 0x0008000e0a147981 */ /* 0x000f62000c1e1b00 */
[----:B--2---:R0:W-:Y:S08]  /*0450*/  F2F.F32.F64 R28, R24 ;  /* 0x00000018001c7310 */ /* 0x0041f00000301000 */
[----:B---3--:R-:W1:Y:S01]  /*0460*/  F2F.F32.F64 R8, R8 ;  /* 0x0000000800087310 */ /* 0x008e620000301000 */
[----:B0-----:R-:W2:Y:S07]  /*0470*/  LDG.E.64 R24, desc[UR14][R12.64+0x800] ;  /* 0x0008000e0c187981 */ /* 0x001eae000c1e1b00 */
[----:B----4-:R-:W-:Y:S08]  /*0480*/  F2F.F32.F64 R26, R36 ;  /* 0x00000024001a7310 */ /* 0x010ff00000301000 */
[----:B-----5:R1:W0:Y:S02]  /*0490*/  F2F.F32.F64 R29, R34 ;  /* 0x00000022001d7310 */ /* 0x0202240000301000 */
[----:B-1----:R-:W-:-:S06]  /*04a0*/  FFMA R35, R28, R8, R27 ;  /* 0x000000081c237223 */ /* 0x002fcc000000001b */
[----:B------:R1:W-:Y:S01]  /*04b0*/  F2F.F32.F64 R9, R30 ;  /* 0x0000001e00097310 */ /* 0x0003e20000301000 */
[----:B0-----:R-:W-:Y:S02]  /*04c0*/  FFMA R35, R26, R29, R35 ;  /* 0x0000001d1a237223 */ /* 0x001fe40000000023 */
[----:B------:R-:W3:Y:S04]  /*04d0*/  LDG.E.64 R28, desc[UR14][R12.64+0x1000] ;  /* 0x0010000e0c1c7981 */ /* 0x000ee8000c1e1b00 */
[----:B-1----:R-:W4:Y:S01]  /*04e0*/  LDG.E.64 R30, desc[UR14][R10.64+0x1000] ;  /* 0x0010000e0a1e7981 */ /* 0x002f22000c1e1b00 */
[----:B------:R0:W1:Y:S03]  /*04f0*/  F2F.F32.F64 R6, R32 ;  /* 0x0000002000067310 */ /* 0x0000660000301000 */
[----:B------:R5:W4:Y:S04]  /*0500*/  LDG.E.64 R26, desc[UR14][R10.64+0x1800] ;  /* 0x0018000e0a1a7981 */ /* 0x000b28000c1e1b00 */
[----:B0-----:R0:W4:Y:S01]  /*0510*/  LDG.E.64 R32, desc[UR14][R12.64+0x1800] ;  /* 0x0018000e0c207981 */ /* 0x001122000c1e1b00 */
[----:B------:R-:W-:Y:S08]  /*0520*/  F2F.F32.F64 R22, R22 ;  /* 0x0000001600167310 */ /* 0x000ff00000301000 */
[----:B------:R-:W5:Y:S01]  /*0530*/  F2F.F32.F64 R15, R14 ;  /* 0x0000000e000f7310 */ /* 0x000f620000301000 */
[----:B-1----:R-:W-:-:S07]  /*0540*/  FFMA R9, R6, R9, R35 ;  /* 0x0000000906097223 */ /* 0x002fce0000000023 */
[----:B------:R-:W-:Y:S01]  /*0550*/  F2F.F32.F64 R16, R16 ;  /* 0x0000001000107310 */ /* 0x000fe20000301000 */
[----:B------:R-:W-:-:S07]  /*0560*/  VIADD R7, R7, 0x8 ;  /* 0x0000000807077836 */ /* 0x000fce0000000000 */
[----:B------:R-:W1:Y:S01]  /*0570*/  F2F.F32.F64 R19, R18 ;  /* 0x0000001200137310 */ /* 0x000e620000301000 */
[----:B-----5:R-:W-:-:S07]  /*0580*/  FFMA R9, R22, R15, R9 ;  /* 0x0000000f16097223 */ /* 0x020fce0000000009 */
[----:B------:R-:W-:Y:S01]  /*0590*/  F2F.F32.F64 R20, R20 ;  /* 0x0000001400147310 */ /* 0x000fe20000301000 */
[----:B------:R-:W-:Y:S01]  /*05a0*/  ISETP.NE.AND P1, PT, R7, RZ, PT ;  /* 0x000000ff0700720c */ /* 0x000fe20003f25270 */
[----:B-1----:R-:W-:Y:S01]  /*05b0*/  FFMA R9, R16, R19, R9 ;  /* 0x0000001310097223 */ /* 0x002fe20000000009 */
[----:B------:R-:W-:Y:S02]  /*05c0*/  IADD3 R10, P2, PT, R10, 0x4000, RZ ;  /* 0x000040000a0a7810 */ /* 0x000fe40007f5e0ff */
[----:B0-----:R-:W-:Y:S02]  /*05d0*/  IADD3 R12, P3, PT, R12, 0x4000, RZ ;  /* 0x000040000c0c7810 */ /* 0x001fe40007f7e0ff */
[----:B------:R-:W-:Y:S01]  /*05e0*/  IADD3 R2, PT, PT, R2, 0x800, RZ ;  /* 0x0000080002027810 */ /* 0x000fe20007ffe0ff */
[----:B------:R-:W-:Y:S02]  /*05f0*/  IMAD.X R11, RZ, RZ, R11, P2 ;  /* 0x000000ffff0b7224 */ /* 0x000fe400010e060b */
[----:B------:R-:W-:Y:S01]  /*0600*/  IMAD.X R13, RZ, RZ, R13, P3 ;  /* 0x000000ffff0d7224 */ /* 0x000fe200018e060d */
[----:B--2---:R-:W0:Y:S02]  /*0610*/  F2F.F32.F64 R25, R24 ;  /* 0x0000001800197310 */ /* 0x004e240000301000 */
[----:B0-----:R-:W-:-:S06]  /*0620*/  FFMA R9, R20, R25, R9 ;  /* 0x0000001914097223 */ /* 0x001fcc0000000009 */
[----:B---3--:R-:W-:Y:S08]  /*0630*/  F2F.F32.F64 R29, R28 ;  /* 0x0000001c001d7310 */ /* 0x008ff00000301000 */
[----:B----4-:R-:W0:Y:S08]  /*0640*/  F2F.F32.F64 R30, R30 ;  /* 0x0000001e001e7310 */ /* 0x010e300000301000 */
[----:B------:R-:W-:Y:S08]  /*0650*/  F2F.F32.F64 R27, R26 ;  /* 0x0000001a001b7310 */ /* 0x000ff00000301000 */
[----:B------:R-:W1:Y:S01]  /*0660*/  F2F.F32.F64 R32, R32 ;  /* 0x0000002000207310 */ /* 0x000e620000301000 */
[----:B0-----:R-:W-:-:S04]  /*0670*/  FFMA R30, R30, R29, R9 ;  /* 0x0000001d1e1e7223 */ /* 0x001fc80000000009 */
[----:B-1----:R-:W-:Y:S01]  /*0680*/  FFMA R27, R27, R32, R30 ;  /* 0x000000201b1b7223 */ /* 0x002fe2000000001e */
[----:B------:R-:W-:Y:S06]  /*0690*/  @P1 BRA `(.L_x_65) ;  /* 0xfffffffc00401947 */ /* 0x000fec000383ffff */
.L_x_64:
[----:B------:R-:W-:Y:S05]  /*06a0*/  BSYNC.RECONVERGENT B2 ;  /* 0x0000000000027941 */ /* 0x000fea0003800200 */
.L_x_63:
[----:B------:R-:W-:Y:S05]  /*06b0*/  @!P0 BRA `(.L_x_62) ;  /* 0x0000000400308947 */ /* 0x000fea0003800000 */
[----:B------:R-:W-:Y:S01]  /*06c0*/  ISETP.GE.U32.AND P0, PT, R5, 0x4, PT ;  /* 0x000000040500780c */ /* 0x000fe20003f06070 */
[----:B------:R-:W-:Y:S01]  /*06d0*/  BSSY.RECONVERGENT B2, `(.L_x_66) ;  /* 0x0000021000027945 */ /* 0x000fe20003800200 */
[----:B------:R-:W-:-:S11]  /*06e0*/  LOP3.LUT P1, R20, R4, 0x3, RZ, 0xc0, !PT ;  /* 0x0000000304147812 */ /* 0x000fd6000782c0ff */
[----:B------:R-:W-:Y:S05]  /*06f0*/  @!P0 BRA `(.L_x_67) ;  /* 0x0000000000788947 */ /* 0x000fea0003800000 */
[----:B------:R-:W0:Y:S01]  /*0700*/  LDCU.128 UR8, c[0x0][0x380] ;  /* 0x00007000ff0877ac */ /* 0x000e220008000c00 */
[----:B------:R-:W-:-:S04]  /*0710*/  IADD3 R4, P0, PT, R2, UR7, RZ ;  /* 0x0000000702047c10 */ /* 0x000fc8000ff1e0ff */
[----:B------:R-:W-:Y:S01]  /*0720*/  LEA.HI.X.SX32 R5, R2, RZ, 0x1, P0 ;  /* 0x000000ff02057211 */ /* 0x000fe200000f0eff */
[----:B------:R-:W-:-:S03]  /*0730*/  IMAD.SHL.U32 R22, R4, 0x8, RZ ;  /* 0x0000000804167824 */ /* 0x000fc600078e00ff */
[----:B------:R-:W-:Y:S02]  /*0740*/  SHF.L.U64.HI R4, R4, 0x3, R5 ;  /* 0x0000000304047819 */ /* 0x000fe40000010205 */
[C---:B0-----:R-:W-:Y:S02]  /*0750*/  IADD3 R24, P0, PT, R22.reuse, UR8, RZ ;  /* 0x0000000816187c10 */ /* 0x041fe4000ff1e0ff */
[----:B------:R-:W-:Y:S02]  /*0760*/  IADD3 R22, P2, PT, R22, UR10, RZ ;  /* 0x0000000a16167c10 */ /* 0x000fe4000ff5e0ff */
[C---:B------:R-:W-:Y:S02]  /*0770*/  IADD3.X R25, PT, PT, R4.reuse, UR9, RZ, P0, !PT ;  /* 0x0000000904197c10 */ /* 0x040fe400087fe4ff */
[----:B------:R-:W-:-:S03]  /*0780*/  IADD3.X R23, PT, PT, R4, UR11, RZ, P2, !PT ;  /* 0x0000000b04177c10 */ /* 0x000fc600097fe4ff */
[----:B------:R-:W2:Y:S04]  /*0790*/  LDG.E.64 R4, desc[UR14][R24.64] ;  /* 0x0000000e18047981 */ /* 0x000ea8000c1e1b00 */
[----:B------:R-:W3:Y:S04]  /*07a0*/  LDG.E.64 R6, desc[UR14][R22.64] ;  /* 0x0000000e16067981 */ /* 0x000ee8000c1e1b00 */
[----:B------:R-:W4:Y:S04]  /*07b0*/  LDG.E.64 R8, desc[UR14][R24.64+0x800] ;  /* 0x0008000e18087981 */ /* 0x000f28000c1e1b00 */
[----:B------:R-:W5:Y:S04]  /*07c0*/  LDG.E.64 R10, desc[UR14][R22.64+0x800] ;  /* 0x0008000e160a7981 */ /* 0x000f68000c1e1b00 */
[----:B------:R-:W5:Y:S04]  /*07d0*/  LDG.E.64 R12, desc[UR14][R24.64+0x1000] ;  /* 0x0010000e180c7981 */ /* 0x000f68000c1e1b00 */
[----:B------:R-:W5:Y:S04]  /*07e0*/  LDG.E.64 R14, desc[UR14][R22.64+0x1000] ;  /* 0x0010000e160e7981 */ /* 0x000f68000c1e1b00 */
[----:B------:R-:W5:Y:S04]  /*07f0*/  LDG.E.64 R16, desc[UR14][R24.64+0x1800] ;  /* 0x0018000e18107981 */ /* 0x000f68000c1e1b00 */
[----:B------:R-:W5:Y:S01]  /*0800*/  LDG.E.64 R18, desc[UR14][R22.64+0x1800] ;  /* 0x0018000e16127981 */ /* 0x000f62000c1e1b00 */
[----:B------:R-:W-:Y:S01]  /*0810*/  VIADD R2, R2, 0x400 ;  /* 0x0000040002027836 */ /* 0x000fe20000000000 */
[----:B--2---:R-:W-:Y:S08]  /*0820*/  F2F.F32.F64 R4, R4 ;  /* 0x0000000400047310 */ /* 0x004ff00000301000 */
[----:B---3--:R-:W0:Y:S08]  /*0830*/  F2F.F32.F64 R6, R6 ;  /* 0x0000000600067310 */ /* 0x008e300000301000 */
[----:B----4-:R-:W-:Y:S08]  /*0840*/  F2F.F32.F64 R8, R8 ;  /* 0x0000000800087310 */ /* 0x010ff00000301000 */
[----:B-----5:R-:W1:Y:S01]  /*0850*/  F2F.F32.F64 R10, R10 ;  /* 0x0000000a000a7310 */ /* 0x020e620000301000 */
[----:B0-----:R-:W-:-:S07]  /*0860*/  FFMA R27, R4, R6, R27 ;  /* 0x00000006041b7223 */ /* 0x001fce000000001b */
[----:B------:R-:W-:Y:S08]  /*0870*/  F2F.F32.F64 R12, R12 ;  /* 0x0000000c000c7310 */ /* 0x000ff00000301000 */
[----:B------:R-:W0:Y:S01]  /*0880*/  F2F.F32.F64 R14, R14 ;  /* 0x0000000e000e7310 */ /* 0x000e220000301000 */
[----:B-1----:R-:W-:-:S07]  /*0890*/  FFMA R27, R8, R10, R27 ;  /* 0x0000000a081b7223 */ /* 0x002fce000000001b */
[----:B------:R-:W-:Y:S08]  /*08a0*/  F2F.F32.F64 R16, R16 ;  /* 0x0000001000107310 */ /* 0x000ff00000301000 */
[----:B------:R-:W1:Y:S01]  /*08b0*/  F2F.F32.F64 R18, R18 ;  /* 0x0000001200127310 */ /* 0x000e620000301000 */
[----:B0-----:R-:W-:-:S04]  /*08c0*/  FFMA R27, R12, R14, R27 ;  /* 0x0000000e0c1b7223 */ /* 0x001fc8000000001b */
[----:B-1----:R-:W-:-:S07]  /*08d0*/  FFMA R27, R16, R18, R27 ;  /* 0x00000012101b7223 */ /* 0x002fce000000001b */
.L_x_67:
[----:B------:R-:W-:Y:S05]  /*08e0*/  BSYNC.RECONVERGENT B2 ;  /* 0x0000000000027941 */ /* 0x000fea0003800200 */
.L_x_66:
[----:B------:R-:W-:Y:S05]  /*08f0*/  @!P1 BRA `(.L_x_62) ;  /* 0x0000000000a09947 */ /* 0x000fea0003800000 */
[----:B------:R-:W-:Y:S01]  /*0900*/  ISETP.NE.AND P1, PT, R20, 0x1, PT ;  /* 0x000000011400780c */ /* 0x000fe20003f25270 */
[----:B------:R-:W-:Y:S01]  /*0910*/  BSSY.RECONVERGENT B2, `(.L_x_68) ;  /* 0x0000017000027945 */ /* 0x000fe20003800200 */
[----:B------:R-:W-:-:S11]  /*0920*/  LOP3.LUT P0, RZ, R3, 0x100, RZ, 0xc0, !PT ;  /* 0x0000010003ff7812 */ /* 0x000fd6000780c0ff */
        /* <DEDUP_REMOVED lines=13> */
[----:B------:R-:W5:Y:S01]  /*0a00*/  LDG.E.64 R14, desc[UR14][R6.64+0x800] ;  /* 0x0008000e060e7981 */ /* 0x000f62000c1e1b00 */
[----:B------:R-:W-:Y:S01]  /*0a10*/  IADD3 R2, PT, PT, R2, 0x200, RZ ;  /* 0x0000020002027810 */ /* 0x000fe20007ffe0ff */
[----:B--2---:R-:W-:Y:S08]  /*0a20*/  F2F.F32.F64 R8, R8 ;  /* 0x0000000800087310 */ /* 0x004ff00000301000 */
[----:B---3--:R-:W0:Y:S08]  /*0a30*/  F2F.F32.F64 R10, R10 ;  /* 0x0000000a000a7310 */ /* 0x008e300000301000 */
[----:B----4-:R-:W-:Y:S08]  /*0a40*/  F2F.F32.F64 R12, R12 ;  /* 0x0000000c000c7310 */ /* 0x010ff00000301000 */
[----:B-----5:R-:W1:Y:S01]  /*0a50*/  F2F.F32.F64 R14, R14 ;  /* 0x0000000e000e7310 */ /* 0x020e620000301000 */
[----:B0-----:R-:W-:-:S04]  /*0a60*/  FFMA R27, R8, R10, R27 ;  /* 0x0000000a081b7223 */ /* 0x001fc8000000001b */
[----:B-1----:R-:W-:-:S07]  /*0a70*/  FFMA R27, R12, R14, R27 ;  /* 0x0000000e0c1b7223 */ /* 0x002fce000000001b */
.L_x_69:
[----:B------:R-:W-:Y:S05]  /*0a80*/  BSYNC.RECONVERGENT B2 ;  /* 0x0000000000027941 */ /* 0x000fea0003800200 */
.L_x_68:
[----:B------:R-:W-:Y:S05]  /*0a90*/  @P0 BRA `(.L_x_62) ;  /* 0x0000000000380947 */ /* 0x000fea0003800000 */
        /* <DEDUP_REMOVED lines=8> */
[----:B------:R-:W-:-:S04]  /*0b20*/  IADD3.X R5, PT, PT, R5, UR11, RZ, P1, !PT ;  /* 0x0000000b05057c10 */ /* 0x000fc80008ffe4ff */
[----:B------:R-:W2:Y:S04]  /*0b30*/  LDG.E.64 R2, desc[UR14][R2.64] ;  /* 0x0000000e02027981 */ /* 0x000ea8000c1e1b00 */
[----:B------:R-:W3:Y:S01]  /*0b40*/  LDG.E.64 R4, desc[UR14][R4.64] ;  /* 0x0000000e04047981 */ /* 0x000ee2000c1e1b00 */
[----:B--2---:R-:W-:Y:S08]  /*0b50*/  F2F.F32.F64 R6, R2 ;  /* 0x0000000200067310 */ /* 0x004ff00000301000 */
[----:B---3--:R-:W0:Y:S02]  /*0b60*/  F2F.F32.F64 R7, R4 ;  /* 0x0000000400077310 */ /* 0x008e240000301000 */
[----:B0-----:R-:W-:-:S07]  /*0b70*/  FFMA R27, R6, R7, R27 ;  /* 0x00000007061b7223 */ /* 0x001fce000000001b */
.L_x_62:
[----:B------:R-:W-:Y:S05]  /*0b80*/  BSYNC.RECONVERGENT B1 ;  /* 0x0000000000017941 */ /* 0x000fea0003800200 */
.L_x_61:
[----:B------:R-:W-:-:S09]  /*0b90*/  UISETP.GE.AND UP0, UPT, UR6, 0x100, UPT ;  /* 0x000001000600788c */ /* 0x000fd2000bf06270 */
[----:B------:R-:W-:Y:S05]  /*0ba0*/  BRA.U !UP0, `(.L_x_70) ;  /* 0x0000000108ac7547 */ /* 0x000fea000b800000 */
[----:B------:R-:W0:Y:S01]  /*0bb0*/  S2R R7, SR_LANEID ;  /* 0x0000000000077919 */ /* 0x000e220000000000 */
[----:B------:R-:W1:Y:S02]  /*0bc0*/  SHFL.DOWN PT, R2, R27, 0x1, 0x1f ;  /* 0x08201f001b027f89 */ /* 0x000e6400000e0000 */
[----:B-1----:R-:W-:Y:S01]  /*0bd0*/  FADD R2, R2, R27 ;  /* 0x0000001b02027221 */ /* 0x002fe20000000000 */
[C---:B0-----:R-:W-:Y:S02]  /*0be0*/  ISETP.GT.AND P0, PT, R7.reuse, 0x1e, PT ;  /* 0x0000001e0700780c */ /* 0x041fe40003f04270 */
[----:B------:R-:W-:Y:S02]  /*0bf0*/  ISETP.NE.AND P1, PT, R7, RZ, PT ;  /* 0x000000ff0700720c */ /* 0x000fe40003f25270 */
[----:B------:R-:W-:Y:S02]  /*0c00*/  FSEL R2, R27, R2, P0 ;  /* 0x000000021b027208 */ /* 0x000fe40000000000 */
[----:B------:R-:W-:-:S03]  /*0c10*/  ISETP.GT.AND P0, PT, R7, 0x1d, PT ;  /* 0x0000001d0700780c */ /* 0x000fc60003f04270 */
[----:B------:R-:W0:Y:S06]  /*0c20*/  SHFL.DOWN PT, R3, R2, 0x2, 0x1f ;  /* 0x08401f0002037f89 */ /* 0x000e2c00000e0000 */
[----:B------:R-:W1:Y:S01]  /*0c30*/  @!P1 S2R R6, SR_CgaCtaId ;  /* 0x0000000000069919 */ /* 0x000e620000008800 */
[----:B------:R-:W-:Y:S02]  /*0c40*/  @!P1 MOV R5, 0x400 ;  /* 0x0000040000059802 */ /* 0x000fe40000000f00 */
[----:B------:R-:W-:-:S04]  /*0c50*/  @!P1 SHF.R.U32.HI R4, RZ, 0x3, R0 ;  /* 0x00000003ff049819 */ /* 0x000fc80000011600 */
[----:B------:R-:W-:Y:S01]  /*0c60*/  @!P1 LOP3.LUT R4, R4, 0x7c, RZ, 0xc0, !PT ;  /* 0x0000007c04049812 */ /* 0x000fe200078ec0ff */
[----:B0-----:R-:W-:Y:S01]  /*0c70*/  @!P0 FADD R2, R2, R3 ;  /* 0x0000000302028221 */ /* 0x001fe20000000000 */
[----:B------:R-:W-:-:S04]  /*0c80*/  ISETP.GT.AND P0, PT, R7, 0x1b, PT ;  /* 0x0000001b0700780c */ /* 0x000fc80003f04270 */
[----:B------:R-:W0:Y:S01]  /*0c90*/  SHFL.DOWN PT, R3, R2, 0x4, 0x1f ;  /* 0x08801f0002037f89 */ /* 0x000e2200000e0000 */
[----:B-1----:R-:W-:-:S05]  /*0ca0*/  @!P1 LEA R5, R6, R5, 0x18 ;  /* 0x0000000506059211 */ /* 0x002fca00078ec0ff */
[----:B------:R-:W-:-:S03]  /*0cb0*/  @!P1 IMAD.IADD R4, R4, 0x1, R5 ;  /* 0x0000000104049824 */ /* 0x000fc600078e0205 */
        /* <DEDUP_REMOVED lines=15> */
[----:B------:R-:W0:Y:S04]  /*0db0*/  LDS R0, [UR4+0xc] ;  /* 0x00000c04ff007984 */ /* 0x000e280008000800 */
[----:B--2---:R-:W1:Y:S04]  /*0dc0*/  LDS.128 R4, [UR4+0x10] ;  /* 0x00001004ff047984 */ /* 0x004e680008000c00 */
        /* <DEDUP_REMOVED lines=9> */
.L_x_70:
[----:B------:R-:W0:Y:S01]  /*0e60*/  S2R R7, SR_LANEID ;  /* 0x0000000000077919 */ /* 0x000e220000000000 */
[----:B------:R-:W-:-:S04]  /*0e70*/  LOP3.LUT R2, R0, 0x3e0, RZ, 0xc0, !PT ;  /* 0x000003e000027812 */ /* 0x000fc800078ec0ff */
[----:B------:R-:W-:Y:S02]  /*0e80*/  IADD3 R3, PT, PT, R2, 0x20, RZ ;  /* 0x0000002002037810 */ /* 0x000fe40007ffe0ff */
[----:B------:R-:W-:Y:S02]  /*0e90*/  LOP3.LUT R2, RZ, R2, RZ, 0x33, !PT ;  /* 0x00000002ff027212 */ /* 0x000fe400078e33ff */
[----:B------:R-:W-:-:S03]  /*0ea0*/  ISETP.GT.AND P0, PT, R3, UR6, PT ;  /* 0x0000000603007c0c */ /* 0x000fc6000bf04270 */
[----:B------:R-:W-:-:S05]  /*0eb0*/  VIADD R2, R2, UR6 ;  /* 0x0000000602027c36 */ /* 0x000fca0008000000 */
[----:B------:R-:W-:-:S05]  /*0ec0*/  SEL R2, R2, 0x1f, P0 ;  /* 0x0000001f02027807 */ /* 0x000fca0000000000 */
[----:B------:R-:W1:Y:S01]  /*0ed0*/  SHFL.DOWN PT, R3, R27, 0x1, R2 ;  /* 0x082000001b037989 */ /* 0x000e6200000e0002 */
[C---:B0-----:R-:W-:Y:S01]  /*0ee0*/  ISETP.GE.AND P0, PT, R7.reuse, R2, PT ;  /* 0x000000020700720c */ /* 0x041fe20003f06270 */
[C---:B------:R-:W-:Y:S01]  /*0ef0*/  VIADD R5, R7.reuse, 0x2 ;  /* 0x0000000207057836 */ /* 0x040fe20000000000 */
[----:B------:R-:W-:-:S11]  /*0f00*/  ISETP.NE.AND P1, PT, R7, RZ, PT ;  /* 0x000000ff0700720c */ /* 0x000fd60003f25270 */
[----:B-1----:R-:W-:Y:S01]  /*0f10*/  @!P0 FADD R27, R3, R27 ;  /* 0x0000001b031b8221 */ /* 0x002fe20000000000 */
[----:B------:R-:W-:Y:S01]  /*0f20*/  ISETP.GT.AND P0, PT, R5, R2, PT ;  /* 0x000000020500720c */ /* 0x000fe20003f04270 */
[----:B------:R-:W0:Y:S01]  /*0f30*/  @!P1 S2R R6, SR_CgaCtaId ;  /* 0x0000000000069919 */ /* 0x000e220000008800 */
[----:B------:R-:W-:Y:S02]  /*0f40*/  IADD3 R5, PT, PT, R7, 0x4, RZ ;  /* 0x0000000407057810 */ /* 0x000fe40007ffe0ff */
[----:B------:R-:W-:Y:S01]  /*0f50*/  @!P1 SHF.R.U32.HI R4, RZ, 0x3, R0 ;  /* 0x00000003ff049819 */ /* 0x000fe20000011600 */
[----:B------:R-:W1:Y:S03]  /*0f60*/  SHFL.DOWN PT, R3, R27, 0x2, R2 ;  /* 0x084000001b037989 */ /* 0x000e6600000e0002 */
[----:B------:R-:W-:-:S05]  /*0f70*/  @!P1 LOP3.LUT R4, R4, 0x7c, RZ, 0xc0, !PT ;  /* 0x0000007c04049812 */ /* 0x000fca00078ec0ff */
[----:B-1----:R-:W-:Y:S01]  /*0f80*/  @!P0 FADD R27, R27, R3 ;  /* 0x000000031b1b8221 */ /* 0x002fe20000000000 */
[----:B------:R-:W-:Y:S01]  /*0f90*/  ISETP.GT.AND P0, PT, R5, R2, PT ;  /* 0x000000020500720c */ /* 0x000fe20003f04270 */
[----:B------:R-:W-:-:S03]  /*0fa0*/  VIADD R5, R7, 0x8 ;  /* 0x0000000807057836 */ /* 0x000fc60000000000 */
[----:B------:R-:W1:Y:S09]  /*0fb0*/  SHFL.DOWN PT, R3, R27, 0x4, R2 ;  /* 0x088000001b037989 */ /* 0x000e7200000e0002 */
[----:B-1----:R-:W-:Y:S01]  /*0fc0*/  @!P0 FADD R27, R27, R3 ;  /* 0x000000031b1b8221 */ /* 0x002fe20000000000 */
[----:B------:R-:W-:Y:S01]  /*0fd0*/  ISETP.GT.AND P0, PT, R5, R2, PT ;  /* 0x000000020500720c */ /* 0x000fe20003f04270 */
[----:B------:R-:W-:-:S03]  /*0fe0*/  VIADD R5, R7, 0x10 ;  /* 0x0000001007057836 */ /* 0x000fc60000000000 */
[----:B------:R-:W1:Y:S09]  /*0ff0*/  SHFL.DOWN PT, R3, R27, 0x8, R2 ;  /* 0x090000001b037989 */ /* 0x000e7200000e0002 */
[----:B-1----:R-:W-:Y:S01]  /*1000*/  @!P0 FADD R27, R27, R3 ;  /* 0x000000031b1b8221 */ /* 0x002fe20000000000 */
[----:B------:R-:W-:-:S02]  /*1010*/  ISETP.GT.AND P0, PT, R5, R2, PT ;  /* 0x000000020500720c */ /* 0x000fc40003f04270 */
[----:B------:R-:W-:Y:S02]  /*1020*/  @!P1 MOV R5, 0x400 ;  /* 0x0000040000059802 */ /* 0x000fe40000000f00 */
[----:B------:R-:W1:Y:S02]  /*1030*/  SHFL.DOWN PT, R3, R27, 0x10, R2 ;  /* 0x0a0000001b037989 */ /* 0x000e6400000e0002 */
[----:B0-----:R-:W-:-:S04]  /*1040*/  @!P1 LEA R5, R6, R5, 0x18 ;  /* 0x0000000506059211 */ /* 0x001fc800078ec0ff */
[----:B------:R-:W-:-:S03]  /*1050*/  @!P1 IADD3 R4, PT, PT, R4, R5, RZ ;  /* 0x0000000504049210 */ /* 0x000fc60007ffe0ff */
[----:B-1----:R-:W-:Y:S01]  /*1060*/  @!P0 FADD R27, R27, R3 ;  /* 0x000000031b1b8221 */ /* 0x002fe20000000000 */
[----:B------:R-:W-:-:S03]  /*1070*/  ISETP.NE.AND P0, PT, R0, RZ, PT ;  /* 0x000000ff0000720c */ /* 0x000fc60003f05270 */
[----:B------:R-:W-:-:S05]  /*1080*/  IMAD.MOV.U32 R9, RZ, RZ, R27 ;  /* 0x000000ffff097224 */ /* 0x000fca00078e001b */
[----:B------:R1:W-:Y:S01]  /*1090*/  @!P1 STS [R4+0x8], R9 ;  /* 0x0000080904009388 */ /* 0x0003e20000000800 */
[----:B------:R-:W-:Y:S06]  /*10a0*/  BAR.SYNC.DEFER_BLOCKING 0x0 ;  /* 0x0000000000007b1d */ /* 0x000fec0000010000 */
[----:B------:R-:W-:Y:S05]  /*10b0*/  @P0 BRA `(.L_x_71) ;  /* 0x0000001c005c0947 */ /* 0x000fea0003800000 */
[----:B------:R-:W0:Y:S01]  /*10c0*/  S2UR UR5, SR_CgaCtaId ;  /* 0x00000000000579c3 */ /* 0x000e220000008800 */
[----:B------:R-:W-:Y:S01]  /*10d0*/  UMOV UR4, 0x400 ;  /* 0x0000040000047882 */ /* 0x000fe20000000000 */
[----:B------:R-:W-:Y:S02]  /*10e0*/  UISETP.GT.AND UP1, UPT, UR6, 0x20, UPT ;  /* 0x000000200600788c */ /* 0x000fe4000bf24270 */
[----:B------:R-:W-:-:S04]  /*10f0*/  UISETP.GT.AND UP0, UPT, UR6, 0x40, UPT ;  /* 0x000000400600788c */ /* 0x000fc8000bf04270 */
[----:B------:R-:W-:Y:S01]  /*1100*/  PLOP3.LUT P2, PT, PT, PT, UP1, 0x80, 0x8 ;  /* 0x000000000008781c */ /* 0x000fe20003f4f018 */
[----:B------:R-:W-:Y:S01]  /*1110*/  UISETP.GT.AND UP1, UPT, UR6, 0x60, UPT ;  /* 0x000000600600788c */ /* 0x000fe2000bf24270 */
[----:B------:R-:W-:Y:S01]  /*1120*/  PLOP3.LUT P4, PT, PT, PT, UP0, 0x80, 0x8 ;  /* 0x000000000008781c */ /* 0x000fe20003f8f008 */
[----:B------:R-:W-:-:S04]  /*1130*/  UISETP.GT.AND UP0, UPT, UR6, 0x80, UPT ;  /* 0x000000800600788c */ /* 0x000fc8000bf04270 */
[----:B------:R-:W-:Y:S01]  /*1140*/  PLOP3.LUT P3, PT, PT, PT, UP1, 0x80, 0x8 ;  /* 0x000000000008781c */ /* 0x000fe20003f6f018 */
[----:B------:R-:W-:Y:S01]  /*1150*/  UISETP.GT.AND UP1, UPT, UR6, 0xa0, UPT ;  /* 0x000000a00600788c */ /* 0x000fe2000bf24270 */
[----:B------:R-:W-:Y:S01]  /*1160*/  PLOP3.LUT P1, PT, PT, PT, UP0, 0x80, 0x8 ;  /* 0x000000000008781c */ /* 0x000fe20003f2f008 */
[----:B------:R-:W-:Y:S02]  /*1170*/  UISETP.GT.AND UP0, UPT, UR6, 0xc0, UPT ;  /* 0x000000c00600788c */ /* 0x000fe4000bf04270 */
[----:B0-----:R-:W-:-:S09]  /*1180*/  ULEA UR4, UR5, UR4, 0x18 ;  /* 0x0000000405047291 */ /* 0x001fd2000f8ec0ff */
[----:B------:R-:W0:Y:S04]  /*1190*/  LDS R0, [UR4+0xc] ;  /* 0x00000c04ff007984 */ /* 0x000e280008000800 */
[----:B-1----:R-:W1:Y:S04]  /*11a0*/  LDS.128 R4, [UR4+0x10] ;  /* 0x00001004ff047984 */ /* 0x002e680008000c00 */
[----:B------:R-:W2:Y:S01]  /*11b0*/  LDS.64 R2, [UR4+0x20] ;  /* 0x00002004ff027984 */ /* 0x000ea20008000a00 */
[----:B0-----:R-:W-:Y:S01]  /*11c0*/  @P2 FADD R9, R9, R0 ;  /* 0x0000000009092221 */ /* 0x001fe20000000000 */
[----:B------:R-:W-:Y:S01]  /*11d0*/  PLOP3.LUT P2, PT, PT, PT, UP1, 0x80, 0x8 ;  /* 0x000000000008781c */ /* 0x000fe20003f4f018 */
[----:B------:R-:W-:-:S02]  /*11e0*/  UISETP.GT.AND UP1, UPT, UR6, 0xe0, UPT ;  /* 0x000000e00600788c */ /* 0x000fc4000bf24270 */
[----:B-1----:R-:W-:Y:S01]  /*11f0*/  @P4 FADD R9, R9, R4 ;  /* 0x0000000409094221 */ /* 0x002fe20000000000 */
[----:B------:R-:W-:-:S03]  /*1200*/  PLOP3.LUT P4, PT, PT, PT, UP0, 0x80, 0x8 ;  /* 0x000000000008781c */ /* 0x000fc60003f8f008 */
[----:B------:R-:W-:Y:S01]  /*1210*/  @P3 FADD R9, R9, R5 ;  /* 0x0000000509093221 */ /* 0x000fe20000000000 */
[----:B------:R-:W-:-:S03]  /*1220*/  PLOP3.LUT P3, PT, PT, PT, UP1, 0x80, 0x8 ;  /* 0x000000000008781c */ /* 0x000fc60003f6f018 */
[----:B------:R-:W-:-:S04]  /*1230*/  @P1 FADD R9, R9, R6 ;  /* 0x0000000609091221 */ /* 0x000fc80000000000 */
[----:B------:R-:W-:-:S04]  /*1240*/  @P2 FADD R9, R9, R7 ;  /* 0x0000000709092221 */ /* 0x000fc80000000000 */
[----:B--2---:R-:W-:-:S04]  /*1250*/  @P4 FADD R9, R9, R2 ;  /* 0x0000000209094221 */ /* 0x004fc80000000000 */
[----:B------:R-:W-:Y:S01]  /*1260*/  @P3 FADD R9, R9, R3 ;  /* 0x0000000309093221 */ /* 0x000fe20000000000 */
[----:B------:R-:W-:Y:S06]  /*1270*/  BRA `(.L_x_71) ;  /* 0x0000001800ec7947 */ /* 0x000fec0003800000 */
.L_x_58:
[----:B------:R-:W0:Y:S01]  /*1280*/  S2R R0, SR_TID.X ;  /* 0x0000000000007919 */ /* 0x000e220000002100 */
[----:B------:R-:W1:Y:S01]  /*1290*/  LDCU.128 UR8, c[0x0][0x380] ;  /* 0x00007000ff0877ac */ /* 0x000e620008000c00 */
[----:B0-----:R-:W-:-:S04]  /*12a0*/  IADD3 R2, P0, PT, R0, UR7, RZ ;  /* 0x0000000700027c10 */ /* 0x001fc8000ff1e0ff */
[----:B------:R-:W-:Y:S01]  /*12b0*/  SHF.L.U32 R14, R2, 0x3, RZ ;  /* 0x00000003020e7819 */ /* 0x000fe200000006ff */
[----:B------:R-:W-:-:S03]  /*12c0*/  IMAD.X R3, RZ, RZ, RZ, P0 ;  /* 0x000000ffff037224 */ /* 0x000fc600000e06ff */
[----:B-1----:R-:W-:Y:S02]  /*12d0*/  IADD3 R34, P0, PT, R14, UR8, RZ ;  /* 0x000000080e227c10 */ /* 0x002fe4000ff1e0ff */
[----:B------:R-:W-:Y:S02]  /*12e0*/  SHF.L.U64.HI R2, R2, 0x3, R3 ;  /* 0x0000000302027819 */ /* 0x000fe40000010203 */
        /* <DEDUP_REMOVED lines=16> */
[----:B--2---:R0:W-:Y:S03]  /*13f0*/  F2F.F32.F64 R8, R16 ;  /* 0x0000001000087310 */ /* 0x0041e60000301000 */
[----:B0-----:R-:W2:Y:S05]  /*1400*/  LDG.E.64 R16, desc[UR14][R14.64+0x5800] ;  /* 0x0058000e0e107981 */ /* 0x001eaa000c1e1b00 */
[----:B---3--:R0:W-:Y:S02]  /*1410*/  F2F.F32.F64 R7, R26 ;  /* 0x0000001a00077310 */ /* 0x0081e40000301000 */
[----:B0-----:R-:W3:Y:S06]  /*1420*/  LDG.E.64 R26, desc[UR14][R34.64+0x1000] ;  /* 0x0010000e221a7981 */ /* 0x001eec000c1e1b00 */
[----:B----4-:R0:W-:Y:S08]  /*1430*/  F2F.F32.F64 R6, R20 ;  /* 0x0000001400067310 */ /* 0x0101f00000301000 */
[----:B-----5:R-:W1:Y:S01]  /*1440*/  F2F.F32.F64 R3, R2 ;  /* 0x0000000200037310 */ /* 0x020e620000301000 */
[----:B0-----:R-:W4:Y:S07]  /*1450*/  LDG.E.64 R20, desc[UR14][R34.64+0x3000] ;  /* 0x0030000e22147981 */ /* 0x001f2e000c1e1b00 */
[----:B------:R-:W-:Y:S08]  /*1460*/  F2F.F32.F64 R24, R24 ;  /* 0x0000001800187310 */ /* 0x000ff00000301000 */
[----:B------:R0:W5:Y:S01]  /*1470*/  F2F.F32.F64 R9, R28 ;  /* 0x0000001c00097310 */ /* 0x0001620000301000 */
[----:B-1----:R-:W-:-:S07]  /*1480*/  FMUL R3, R8, R3 ;  /* 0x0000000308037220 */ /* 0x002fce0000400000 */
[----:B------:R1:W-:Y:S01]  /*1490*/  F2F.F32.F64 R2, R30 ;  /* 0x0000001e00027310 */ /* 0x0003e20000301000 */
[----:B0-----:R-:W4:Y:S01]  /*14a0*/  LDG.E.64 R28, desc[UR14][R34.64] ;  /* 0x0000000e221c7981 */ /* 0x001f22000c1e1b00 */
[----:B-----5:R-:W-:-:S03]  /*14b0*/  FMUL R24, R24, R9 ;  /* 0x0000000918187220 */ /* 0x020fc60000400000 */
[----:B------:R-:W5:Y:S04]  /*14c0*/  LDG.E.64 R8, desc[UR14][R34.64+0x6000] ;  /* 0x0060000e22087981 */ /* 0x000f68000c1e1b00 */
[----:B-1----:R-:W4:Y:S01]  /*14d0*/  LDG.E.64 R30, desc[UR14][R34.64+0x7000] ;  /* 0x0070000e221e7981 */ /* 0x002f22000c1e1b00 */
[----:B--2---:R-:W0:Y:S08]  /*14e0*/  F2F.F32.F64 R17, R16 ;  /* 0x0000001000117310 */ /* 0x004e300000301000 */
[----:B---3--:R1:W-:Y:S01]  /*14f0*/  F2F.F32.F64 R25, R26 ;  /* 0x0000001a00197310 */ /* 0x0083e20000301000 */
[----:B0-----:R-:W-:-:S02]  /*1500*/  FMUL R6, R6, R17 ;  /* 0x0000001106067220 */ /* 0x001fc40000400000 */
[----:B------:R-:W2:Y:S04]  /*1510*/  LDG.E.64 R16, desc[UR14][R14.64+0x6000] ;  /* 0x0060000e0e107981 */ /* 0x000ea8000c1e1b00 */
[----:B-1----:R-:W3:Y:S01]  /*1520*/  LDG.E.64 R26, desc[UR14][R34.64+0x5000] ;  /* 0x0050000e221a7981 */ /* 0x002ee2000c1e1b00 */
[----:B------:R0:W-:Y:S08]  /*1530*/  F2F.F32.F64 R5, R22 ;  /* 0x0000001600057310 */ /* 0x0001f00000301000 */
[----:B------:R-:W1:Y:S01]  /*1540*/  F2F.F32.F64 R10, R10 ;  /* 0x0000000a000a7310 */ /* 0x000e620000301000 */
[----:B0-----:R-:W3:Y:S07]  /*1550*/  LDG.E.64 R22, desc[UR14][R34.64+0x2000] ;  /* 0x0020000e22167981 */ /* 0x001eee000c1e1b00 */
[----:B------:R0:W-:Y:S01]  /*1560*/  F2F.F32.F64 R4, R36 ;  /* 0x0000002400047310 */ /* 0x0001e20000301000 */
[----:B-1----:R-:W-:Y:S01]  /*1570*/  FMUL R5, R5, R10 ;  /* 0x0000000a05057220 */ /* 0x002fe20000400000 */
[----:B0-----:R-:W3:Y:S06]  /*1580*/  LDG.E.64 R36, desc[UR14][R34.64+0x4000] ;  /* 0x0040000e22247981 */ /* 0x001eec000c1e1b00 */
[----:B------:R-:W-:Y:S08]  /*1590*/  F2F.F32.F64 R12, R12 ;  /* 0x0000000c000c7310 */ /* 0x000ff00000301000 */
[----:B-----5:R-:W-:Y:S08]  /*15a0*/  F2F.F32.F64 R9, R8 ;  /* 0x0000000800097310 */ /* 0x020ff00000301000 */
[----:B------:R0:W-:Y:S08]  /*15b0*/  F2F.F32.F64 R13, R32 ;  /* 0x00000020000d7310 */ /* 0x0001f00000301000 */
[----:B----4-:R1:W-:Y:S01]  /*15c0*/  F2F.F32.F64 R8, R30 ;  /* 0x0000001e00087310 */ /* 0x0103e20000301000 */
[----:B0-----:R-:W4:Y:S04]  /*15d0*/  LDG.E.64 R32, desc[UR14][R34.64+0x7800] ;  /* 0x0078000e22207981 */ /* 0x001f28000c1e1b00 */
[----:B-1----:R-:W5:Y:S03]  /*15e0*/  LDG.E.64 R30, desc[UR14][R14.64+0x1000] ;  /* 0x0010000e0e1e7981 */ /* 0x002f66000c1e1b00 */
[----:B------:R-:W0:Y:S01]  /*15f0*/  F2F.F32.F64 R19, R18 ;  /* 0x0000001200137310 */ /* 0x000e220000301000 */
[----:B------:R-:W5:Y:S07]  /*1600*/  LDG.E.64 R34, desc[UR14][R14.64+0x3000] ;  /* 0x0030000e0e227981 */ /* 0x000f6e000c1e1b00 */
[----:B--2---:R1:W-:Y:S08]  /*1610*/  F2F.F32.F64 R10, R16 ;  /* 0x00000010000a7310 */ /* 0x0043f00000301000 */
[----:B---3--:R2:W-:Y:S01]  /*1620*/  F2F.F32.F64 R11, R26 ;  /* 0x0000001a000b7310 */ /* 0x0085e20000301000 */
[----:B-1----:R-:W3:Y:S04]  /*1630*/  LDG.E.64 R16, desc[UR14][R14.64+0x7000] ;  /* 0x0070000e0e107981 */ /* 0x002ee8000c1e1b00 */
[----:B--2---:R-:W2:Y:S03]  /*1640*/  LDG.E.64 R26, desc[UR14][R14.64] ;  /* 0x0000000e0e1a7981 */ /* 0x004ea6000c1e1b00 */
[----:B------:R-:W-:Y:S01]  /*1650*/  F2F.F32.F64 R28, R28 ;  /* 0x0000001c001c7310 */ /* 0x000fe20000301000 */
[----:B0-----:R-:W-:-:S07]  /*1660*/  FMUL R4, R19, R4 ;  /* 0x0000000413047220 */ /* 0x001fce0000400000 */
[----:B------:R0:W-:Y:S02]  /*1670*/  F2F.F32.F64 R18, R36 ;  /* 0x0000002400127310 */ /* 0x0001e40000301000 */
[----:B0-----:R-:W5:Y:S06]  /*1680*/  LDG.E.64 R36, desc[UR14][R14.64+0x2000] ;  /* 0x0020000e0e247981 */ /* 0x001f6c000c1e1b00 */
[----:B----4-:R0:W-:Y:S02]  /*1690*/  F2F.F32.F64 R19, R32 ;  /* 0x0000002000137310 */ /* 0x0101e40000301000 */
[----:B0-----:R-:W4:Y:S06]  /*16a0*/  LDG.E.64 R32, desc[UR14][R14.64+0x4000] ;  /* 0x0040000e0e207981 */ /* 0x001f2c000c1e1b00 */
[----:B---3--:R0:W-:Y:S08]  /*16b0*/  F2F.F32.F64 R29, R16 ;  /* 0x00000010001d7310 */ /* 0x0081f00000301000 */
[----:B--2---:R-:W1:Y:S01]  /*16c0*/  F2F.F32.F64 R27, R26 ;  /* 0x0000001a001b7310 */ /* 0x004e620000301000 */
[----:B0-----:R-:W2:Y:S07]  /*16d0*/  LDG.E.64 R16, desc[UR14][R14.64+0x7800] ;  /* 0x0078000e0e107981 */ /* 0x001eae000c1e1b00 */
[----:B-----5:R0:W3:Y:S02]  /*16e0*/  F2F.F32.F64 R26, R30 ;  /* 0x0000001e001a7310 */ /* 0x0200e40000301000 */
[----:B0-----:R-:W5:Y:S06]  /*16f0*/  LDG.E.64 R30, desc[UR14][R14.64+0x5000] ;  /* 0x0050000e0e1e7981 */ /* 0x001f6c000c1e1b00 */
[----:B------:R-:W-:Y:S01]  /*1700*/  F2F.F32.F64 R23, R22 ;  /* 0x0000001600177310 */ /* 0x000fe20000301000 */
[----:B------:R-:W-:Y:S01]  /*1710*/  FMUL R7, R7, R12 ;  /* 0x0000000c07077220 */ /* 0x000fe20000400000 */
[----:B------:R-:W-:-:S06]  /*1720*/  FMUL R2, R13, R2 ;  /* 0x000000020d027220 */ /* 0x000fcc0000400000 */
[----:B------:R-:W0:Y:S08]  /*1730*/  F2F.F32.F64 R22, R36 ;  /* 0x0000002400167310 */ /* 0x000e300000301000 */
[----:B------:R-:W-:Y:S08]  /*1740*/  F2F.F32.F64 R20, R20 ;  /* 0x0000001400147310 */ /* 0x000ff00000301000 */
[----:B------:R-:W0:Y:S08]  /*1750*/  F2F.F32.F64 R21, R34 ;  /* 0x0000002200157310 */ /* 0x000e300000301000 */
[----:B----4-:R-:W4:Y:S01]  /*1760*/  F2F.F32.F64 R13, R32 ;  /* 0x00000020000d7310 */ /* 0x010f220000301000 */
[----:B------:R-:W-:Y:S01]  /*1770*/  UISETP.GE.U32.AND UP0, UPT, UR5, UR4, UPT ;  /* 0x000000040500728c */ /* 0x000fe2000bf06070 */
[----:B-1----:R-:W-:Y:S01]  /*1780*/  FFMA R3, R28, R27, R3 ;  /* 0x0000001b1c037223 */ /* 0x002fe20000000003 */
[----:B---3--:R-:W-:Y:S01]  /*1790*/  FFMA R24, R25, R26, R24 ;  /* 0x0000001a19187223 */ /* 0x008fe20000000018 */
[----:B0-----:R-:W-:Y:S01]  /*17a0*/  FFMA R4, R23, R22, R4 ;  /* 0x0000001617047223 */ /* 0x001fe20000000004 */
[----:B------:R-:W-:Y:S01]  /*17b0*/  FFMA R2, R9, R10, R2 ;  /* 0x0000000a09027223 */ /* 0x000fe20000000002 */
[----:B------:R-:W-:Y:S01]  /*17c0*/  UISETP.GE.U32.AND.EX UP0, UPT, UR18, UR17, UPT, UP0 ;  /* 0x000000111200728c */ /* 0x000fe2000bf06100 */
[----:B------:R-:W-:Y:S01]  /*17d0*/  FFMA R7, R20, R21, R7 ;  /* 0x0000001514077223 */ /* 0x000fe20000000007 */
[----:B------:R-:W-:-:S03]  /*17e0*/  FADD R3, R3, R24 ;  /* 0x0000001803037221 */ /* 0x000fc60000000000 */
[----:B------:R-:W-:Y:S01]  /*17f0*/  FADD R4, R4, R7 ;  /* 0x0000000704047221 */ /* 0x000fe20000000000 */
[----:B----4-:R-:W-:-:S03]  /*1800*/  FFMA R5, R18, R13, R5 ;  /* 0x0000000d12057223 */ /* 0x010fc60000000005 */
[----:B------:R-:W-:Y:S01]  /*1810*/  FADD R3, R3, R4 ;  /* 0x0000000403037221 */ /* 0x000fe20000000000 */
[----:B--2---:R-:W0:Y:S08]  /*1820*/  F2F.F32.F64 R36, R16 ;  /* 0x0000001000247310 */ /* 0x004e300000301000 */
[----:B-----5:R-:W1:Y:S01]  /*1830*/  F2F.F32.F64 R12, R30 ;  /* 0x0000001e000c7310 */ /* 0x020e620000301000 */
[----:B0-----:R-:W-:-:S04]  /*1840*/  FMUL R19, R19, R36 ;  /* 0x0000002413137220 */ /* 0x001fc80000400000 */
[----:B------:R-:W-:-:S04]  /*1850*/  FFMA R19, R8, R29, R19 ;  /* 0x0000001d08137223 */ /* 0x000fc80000000013 */
[----:B------:R-:W-:Y:S01]  /*1860*/  FADD R2, R2, R19 ;  /* 0x0000001302027221 */ /* 0x000fe20000000000 */
[----:B-1----:R-:W-:-:S04]  /*1870*/  FFMA R6, R11, R12, R6 ;  /* 0x0000000c0b067223 */ /* 0x002fc80000000006 */
[----:B------:R-:W-:-:S04]  /*1880*/  FADD R5, R5, R6 ;  /* 0x0000000605057221 */ /* 0x000fc80000000000 */
[----:B------:R-:W-:-:S04]  /*1890*/  FADD R2, R5, R2 ;  /* 0x0000000205027221 */ /* 0x000fc80000000000 */
[----:B------:R-:W-:Y:S01]  /*18a0*/  FADD R6, R3, R2 ;  /* 0x0000000203067221 */ /* 0x000fe20000000000 */
[----:B------:R-:W-:Y:S06]  /*18b0*/  BRA.U !UP0, `(.L_x_72) ;  /* 0x0000001108b47547 */ /* 0x000fec000b800000 */
[----:B------:R-:W-:Y:S02]  /*18c0*/  UIADD3 UR21, UP0, UPT, UR4, UR7, URZ ;  /* 0x0000000704157290 */ /* 0x000fe4000ff1e0ff */
[----:B------:R-:W-:Y:S01]  /*18d0*/  IMAD.U32 R3, RZ, RZ, UR4 ;  /* 0x00000004ff037e24 */ /* 0x000fe2000f8e00ff */
[----:B------:R-:W-:Y:S01]  /*18e0*/  UIADD3 UR19, UP1, UPT, UR12, -0x1000, URZ ;  /* 0xfffff0000c137890 */ /* 0x000fe2000ff3e0ff */
[----:B------:R-:W-:Y:S01]  /*18f0*/  IMAD.U32 R5, RZ, RZ, UR4 ;  /* 0x00000004ff057e24 */ /* 0x000fe2000f8e00ff */
[----:B------:R-:W-:Y:S01]  /*1900*/  UIADD3.X UR5, UPT, UPT, URZ, UR17, URZ, UP0, !UPT ;  /* 0x00000011ff057290 */ /* 0x000fe200087fe4ff */
[----:B------:R-:W-:Y:S01]  /*1910*/  LOP3.LUT R2, RZ, R0, RZ, 0x33, !PT ;  /* 0x00000000ff027212 */ /* 0x000fe200078e33ff */
[----:B------:R-:W-:Y:S01]  /*1920*/  UIADD3.X UR20, UPT, UPT, UR13, -0x1, URZ, UP1, !UPT ;  /* 0xffffffff0d147890 */ /* 0x000fe20008ffe4ff */
[----:B------:R-:W-:Y:S01]  /*1930*/  IADD3 R3, P0, P1, R0, UR7, R3 ;  /* 0x0000000700037c10 */ /* 0x000fe2000f91e003 */
[----:B------:R-:W-:Y:S01]  /*1940*/  UISETP.GT.U32.AND UP0, UPT, UR21, UR19, UPT ;  /* 0x000000131500728c */ /* 0x000fe2000bf04070 */
[----:B------:R-:W-:-:S02]  /*1950*/  IADD3 R5, PT, PT, -R5, UR12, R2 ;  /* 0x0000000c05057c10 */ /* 0x000fc4000fffe102 */
[----:B------:R-:W-:Y:S01]  /*1960*/  LEA R4, P2, R3, 0x2000, 0x3 ;  /* 0x0000200003047811 */ /* 0x000fe200078418ff */
[----:B------:R-:W-:Y:S01]  /*1970*/  UISETP.GT.U32.AND.EX UP0, UPT, UR5, UR20, UPT, UP0 ;  /* 0x000000140500728c */ /* 0x000fe2000bf04100 */
[----:B------:R-:W-:Y:S01]  /*1980*/  IADD3.X R8, PT, PT, RZ, UR17, RZ, P0, P1 ;  /* 0x00000011ff087c10 */ /* 0x000fe200087e24ff */
[----:B------:R-:W-:Y:S01]  /*1990*/  VIADD R5, R5, -UR7 ;  /* 0x8000000705057c36 */ /* 0x000fe20008000000 */
[C---:B------:R-:W-:Y:S02]  /*19a0*/  IADD3 R2, P0, PT, R4.reuse, UR8, RZ ;  /* 0x0000000804027c10 */ /* 0x040fe4000ff1e0ff */
[----:B------:R-:W-:Y:S02]  /*19b0*/  LEA.HI.X R3, R3, RZ, R8, 0x3, P2 ;  /* 0x000000ff03037211 */ /* 0x000fe400010f1c08 */
[----:B------:R-:W-:Y:S02]  /*19c0*/  IADD3 R4, P1, PT, R4, UR10, RZ ;  /* 0x0000000a04047c10 */ /* 0x000fe4000ff3e0ff */
[----:B------:R-:W-:-:S02]  /*19d0*/  IADD3.X R7, PT, PT, R3, UR9, RZ, P0, !PT ;  /* 0x0000000903077c10 */ /* 0x000fc400087fe4ff */
[----:B------:R-:W-:Y:S02]  /*19e0*/  IADD3.X R3, PT, PT, R3, UR11, RZ, P1, !PT ;  /* 0x0000000b03037c10 */ /* 0x000fe40008ffe4ff */
[----:B------:R-:W-:Y:S01]  /*19f0*/  MOV R8, UR4 ;  /* 0x0000000400087c02 */ /* 0x000fe20008000f00 */
[----:B------:R-:W-:Y:S01]  /*1a00*/  UMOV UR4, URZ ;  /* 0x000000ff00047c82 */ /* 0x000fe20008000000 */
[----:B------:R-:W-:Y:S05]  /*1a10*/  BRA.U UP0, `(.L_x_73) ;  /* 0x0000000500f47547 */ /* 0x000fea000b800000 */
[----:B------:R-:W0:Y:S01]  /*1a20*/  LDCU UR6, c[0x0][0x3d0] ;  /* 0x00007a00ff0677ac */ /* 0x000e220008000800 */
[----:B------:R-:W1:Y:S01]  /*1a30*/  LDCU.64 UR12, c[0x0][0x3c8] ;  /* 0x00007900ff0c77ac */ /* 0x000e620008000a00 */
[----:B------:R-:W2:Y:S01]  /*1a40*/  LDCU.128 UR8, c[0x0][0x380] ;  /* 0x00007000ff0877ac */ /* 0x000ea20008000c00 */
[----:B------:R-:W-:Y:S01]  /*1a50*/  NOP ;  /* 0x0000000000007918 */ /* 0x000fe20000000000 */
.L_x_74:
[----:B------:R-:W-:-:S04]  /*1a60*/  IADD3 R8, P0, PT, R0, UR21, RZ ;  /* 0x0000001500087c10 */ /* 0x000fc8000ff1e0ff */
[----:B------:R-:W-:Y:S01]  /*1a70*/  SHF.L.U32 R14, R8, 0x3, RZ ;  /* 0x00000003080e7819 */ /* 0x000fe200000006ff */
[----:B------:R-:W-:-:S03]  /*1a80*/  IMAD.X R9, RZ, RZ, UR5, P0 ;  /* 0x00000005ff097e24 */ /* 0x000fc600080e06ff */
[----:B--2---:R-:W-:Y:S02]  /*1a90*/  IADD3 R26, P0, PT, R14, UR8, RZ ;  /* 0x000000080e1a7c10 */ /* 0x004fe4000ff1e0ff */
        /* <DEDUP_REMOVED lines=17> */
[----:B--2---:R-:W2:Y:S05]  /*1bb0*/  LDG.E.64 R28, desc[UR14][R14.64+0x5000] ;  /* 0x0050000e0e1c7981 */ /* 0x004eaa000c1e1b00 */
[----:B---3--:R-:W-:Y:S08]  /*1bc0*/  F2F.F32.F64 R12, R12 ;  /* 0x0000000c000c7310 */ /* 0x008ff00000301000 */
[----:B----4-:R-:W3:Y:S08]  /*1bd0*/  F2F.F32.F64 R17, R16 ;  /* 0x0000001000117310 */ /* 0x010ef00000301000 */
[----:B-----5:R4:W5:Y:S01]  /*1be0*/  F2F.F32.F64 R19, R22 ;  /* 0x0000001600137310 */ /* 0x0209620000301000 */
[----:B---3--:R-:W-:-:S07]  /*1bf0*/  FMUL R17, R12, R17 ;  /* 0x000000110c117220 */ /* 0x008fce0000400000 */
[----:B------:R5:W-:Y:S01]  /*1c00*/  F2F.F32.F64 R24, R24 ;  /* 0x0000001800187310 */ /* 0x000be20000301000 */
[----:B----4-:R-:W3:Y:S01]  /*1c10*/  LDG.E.64 R22, desc[UR14][R26.64+0x5000] ;  /* 0x0050000e1a167981 */ /* 0x010ee2000c1e1b00 */
[----:B-----5:R-:W-:-:S06]  /*1c20*/  FFMA R25, R18, R19, R17 ;  /* 0x0000001312197223 */ /* 0x020fcc0000000011 */
[----:B------:R-:W-:Y:S01]  /*1c30*/  F2F.F32.F64 R8, R8 ;  /* 0x0000000800087310 */ /* 0x000fe20000301000 */
[----:B------:R-:W4:Y:S07]  /*1c40*/  LDG.E.64 R18, desc[UR14][R14.64+0x7000] ;  /* 0x0070000e0e127981 */ /* 0x000f2e000c1e1b00 */
[----:B--2---:R2:W-:Y:S02]  /*1c50*/  F2F.F32.F64 R17, R28 ;  /* 0x0000001c00117310 */ /* 0x0045e40000301000 */
[----:B--2---:R-:W2:Y:S06]  /*1c60*/  LDG.E.64 R28, desc[UR14][R26.64+0x6000] ;  /* 0x0060000e1a1c7981 */ /* 0x004eac000c1e1b00 */
[----:B------:R-:W5:Y:S08]  /*1c70*/  F2F.F32.F64 R21, R20 ;  /* 0x0000001400157310 */ /* 0x000f700000301000 */
[----:B------:R0:W-:Y:S02]  /*1c80*/  F2F.F32.F64 R9, R36 ;  /* 0x0000002400097310 */ /* 0x0001e40000301000 */
[----:B0-----:R-:W4:Y:S01]  /*1c90*/  LDG.E.64 R36, desc[UR14][R14.64+0x6000] ;  /* 0x0060000e0e247981 */ /* 0x001f22000c1e1b00 */
[----:B-----5:R-:W-:-:S05]  /*1ca0*/  FFMA R6, R21, R24, R6 ;  /* 0x0000001815067223 */ /* 0x020fca0000000006 */
[----:B--2---:R0:W-:Y:S02]  /*1cb0*/  F2F.F32.F64 R24, R28 ;  /* 0x0000001c00187310 */ /* 0x0041e40000301000 */
[----:B0-----:R-:W2:Y:S06]  /*1cc0*/  LDG.E.64 R28, desc[UR14][R26.64+0x4800] ;  /* 0x0048000e1a1c7981 */ /* 0x001eac000c1e1b00 */
[----:B------:R-:W0:Y:S08]  /*1cd0*/  F2F.F32.F64 R11, R10 ;  /* 0x0000000a000b7310 */ /* 0x000e300000301000 */
[----:B------:R-:W5:Y:S08]  /*1ce0*/  F2F.F32.F64 R10, R34 ;  /* 0x00000022000a7310 */ /* 0x000f700000301000 */
[----:B---3--:R-:W3:Y:S08]  /*1cf0*/  F2F.F32.F64 R16, R22 ;  /* 0x0000001600107310 */ /* 0x008ef00000301000 */
[----:B----4-:R4:W1:Y:S01]  /*1d00*/  F2F.F32.F64 R21, R36 ;  /* 0x0000002400157310 */ /* 0x0108620000301000 */
[----:B0-----:R-:W-:Y:S01]  /*1d10*/  FMUL R8, R8, R11 ;  /* 0x0000000b08087220 */ /* 0x001fe20000400000 */
[----:B-----5:R-:W-:Y:S01]  /*1d20*/  FMUL R9, R9, R10 ;  /* 0x0000000a09097220 */ /* 0x020fe20000400000 */
[----:B------:R-:W5:Y:S01]  /*1d30*/  LDG.E.64 R34, desc[UR14][R26.64+0x7000] ;  /* 0x0070000e1a227981 */ /* 0x000f62000c1e1b00 */
[----:B------:R-:W-:-:S03]  /*1d40*/  FADD R6, R6, R25 ;  /* 0x0000001906067221 */ /* 0x000fc60000000000 */
[----:B------:R-:W5:Y:S01]  /*1d50*/  LDG.E.64 R10, desc[UR14][R26.64+0x1800] ;  /* 0x0018000e1a0a7981 */ /* 0x000f62000c1e1b00 */
[----:B------:R0:W-:Y:S01]  /*1d60*/  F2F.F32.F64 R13, R32 ;  /* 0x00000020000d7310 */ /* 0x0001e20000301000 */
[----:B---3--:R-:W-:Y:S02]  /*1d70*/  FMUL R16, R16, R17 ;  /* 0x0000001110107220 */ /* 0x008fe40000400000 */
[----:B----4-:R-:W3:Y:S01]  /*1d80*/  LDG.E.64 R36, desc[UR14][R26.64+0x5800] ;  /* 0x0058000e1a247981 */ /* 0x010ee2000c1e1b00 */
[----:B-1----:R-:W-:-:S03]  /*1d90*/  FMUL R21, R24, R21 ;  /* 0x0000001518157220 */ /* 0x002fc60000400000 */
[----:B------:R-:W4:Y:S04]  /*1da0*/  LDG.E.64 R24, desc[UR14][R14.64+0x2800] ;  /* 0x0028000e0e187981 */ /* 0x000f28000c1e1b00 */
[----:B0-----:R-:W3:Y:S01]  /*1db0*/  LDG.E.64 R32, desc[UR14][R26.64+0x2800] ;  /* 0x0028000e1a207981 */ /* 0x001ee2000c1e1b00 */
[----:B--2---:R0:W-:Y:S03]  /*1dc0*/  F2F.F32.F64 R17, R28 ;  /* 0x0000001c00117310 */ /* 0x0041e60000301000 */
[----:B0-----:R-:W2:Y:S05]  /*1dd0*/  LDG.E.64 R28, desc[UR14][R14.64+0x3800] ;  /* 0x0038000e0e1c7981 */ /* 0x001eaa000c1e1b00 */
[----:B------:R0:W-:Y:S02]  /*1de0*/  F2F.F32.F64 R20, R30 ;  /* 0x0000001e00147310 */ /* 0x0001e40000301000 */
[----:B0-----:R-:W2:Y:S06]  /*1df0*/  LDG.E.64 R30, desc[UR14][R26.64+0x3800] ;  /* 0x0038000e1a1e7981 */ /* 0x001eac000c1e1b00 */
[----:B-----5:R0:W-:Y:S08]  /*1e00*/  F2F.F32.F64 R23, R34 ;  /* 0x0000002200177310 */ /* 0x0201f00000301000 */
[----:B------:R-:W-:Y:S01]  /*1e10*/  F2F.F32.F64 R11, R10 ;  /* 0x0000000a000b7310 */ /* 0x000fe20000301000 */
[----:B0-----:R-:W5:Y:S07]  /*1e20*/  LDG.E.64 R34, desc[UR14][R26.64+0x6800] ;  /* 0x0068000e1a227981 */ /* 0x001f6e000c1e1b00 */
[----:B----4-:R-:W-:Y:S08]  /*1e30*/  F2F.F32.F64 R24, R24 ;  /* 0x0000001800187310 */ /* 0x010ff00000301000 */
[----:B---3--:R0:W-:Y:S02]  /*1e40*/  F2F.F32.F64 R10, R32 ;  /* 0x00000020000a7310 */ /* 0x0081e40000301000 */
[----:B0-----:R0:W3:Y:S04]  /*1e50*/  LDG.E.64 R32, desc[UR14][R26.64+0x7800] ;  /* 0x0078000e1a207981 */ /* 0x0010e8000c1e1b00 */
[----:B------:R-:W0:Y:S02]  /*1e60*/  LDG.E.64 R26, desc[UR14][R14.64+0x4800] ;  /* 0x0048000e0e1a7981 */ /* 0x000e24000c1e1b00 */
[----:B--2---:R1:W-:Y:S02]  /*1e70*/  F2F.F32.F64 R25, R28 ;  /* 0x0000001c00197310 */ /* 0x0043e40000301000 */
[----:B-1----:R-:W2:Y:S06]  /*1e80*/  LDG.E.64 R28, desc[UR14][R14.64+0x5800] ;  /* 0x0058000e0e1c7981 */ /* 0x002eac000c1e1b00 */
[----:B------:R1:W-:Y:S02]  /*1e90*/  F2F.F32.F64 R12, R30 ;  /* 0x0000001e000c7310 */ /* 0x0003e40000301000 */
[----:B-1----:R-:W4:Y:S06]  /*1ea0*/  LDG.E.64 R30, desc[UR14][R14.64+0x1800] ;  /* 0x0018000e0e1e7981 */ /* 0x002f2c000c1e1b00 */
[----:B0-----:R-:W-:Y:S08]  /*1eb0*/  F2F.F32.F64 R26, R26 ;  /* 0x0000001a001a7310 */ /* 0x001ff00000301000 */
[----:B--2---:R0:W-:Y:S02]  /*1ec0*/  F2F.F32.F64 R27, R28 ;  /* 0x0000001c001b7310 */ /* 0x0041e40000301000 */
[----:B0-----:R-:W2:Y:S04]  /*1ed0*/  LDG.E.64 R28, desc[UR14][R14.64+0x6800] ;  /* 0x0068000e0e1c7981 */ /* 0x001ea8000c1e1b00 */
[----:B------:R-:W2:Y:S02]  /*1ee0*/  LDG.E.64 R14, desc[UR14][R14.64+0x7800] ;  /* 0x0078000e0e0e7981 */ /* 0x000ea4000c1e1b00 */
[----:B------:R-:W0:Y:S08]  /*1ef0*/  F2F.F32.F64 R22, R18 ;  /* 0x0000001200167310 */ /* 0x000e300000301000 */
[----:B------:R-:W1:Y:S01]  /*1f00*/  F2F.F32.F64 R18, R36 ;  /* 0x0000002400127310 */ /* 0x000e620000301000 */
[----:B0-----:R-:W-:-:S07]  /*1f10*/  FMUL R22, R23, R22 ;  /* 0x0000001617167220 */ /* 0x001fce0000400000 */
[----:B-----5:R-:W-:Y:S08]  /*1f20*/  F2F.F32.F64 R19, R34 ;  /* 0x0000002200137310 */ /* 0x020ff00000301000 */
[----:B----4-:R-:W0:Y:S01]  /*1f30*/  F2F.F32.F64 R23, R30 ;  /* 0x0000001e00177310 */ /* 0x010e220000301000 */
[----:B------:R-:W-:Y:S01]  /*1f40*/  FMUL R13, R13, R20 ;  /* 0x000000140d0d7220 */ /* 0x000fe20000400000 */
[----:B------:R-:W-:-:S02]  /*1f50*/  UIADD3 UR17, UP0, UPT, -UR21, UR12, URZ ;  /* 0x0000000c15117290 */ /* 0x000fc4000ff1e1ff */
[----:B------:R-:W-:Y:S01]  /*1f60*/  USHF.L.U32 UR22, UR6, 0xc, URZ ;  /* 0x0000000c06167899 */ /* 0x000fe200080006ff */
[----:B------:R-:W-:Y:S01]  /*1f70*/  FFMA R9, R10, R24, R9 ;  /* 0x000000180a097223 */ /* 0x000fe20000000009 */
[----:B------:R-:W-:Y:S01]  /*1f80*/  FFMA R12, R12, R25, R13 ;  /* 0x000000190c0c7223 */ /* 0x000fe2000000000d */
[----:B------:R-:W-:Y:S01]  /*1f90*/  FFMA R17, R17, R26, R16 ;  /* 0x0000001a11117223 */ /* 0x000fe20000000010 */
[----:B-1----:R-:W-:Y:S01]  /*1fa0*/  FFMA R18, R18, R27, R21 ;  /* 0x0000001b12127223 */ /* 0x002fe20000000015 */
[----:B------:R-:W-:Y:S01]  /*1fb0*/  UIADD3.X UR18, UPT, UPT, ~UR5, UR13, URZ, UP0, !UPT ;  /* 0x0000000d05127290 */ /* 0x000fe200087fe5ff */
[----:B---3--:R-:W-:Y:S01]  /*1fc0*/  F2F.F32.F64 R20, R32 ;  /* 0x0000002000147310 */ /* 0x008fe20000301000 */
[----:B------:R-:W-:Y:S02]  /*1fd0*/  USHF.R.S32.HI UR7, URZ, 0x1f, UR22 ;  /* 0x0000001fff077899 */ /* 0x000fe40008011416 */
[----:B------:R-:W-:Y:S01]  /*1fe0*/  UISETP.GE.U32.AND UP0, UPT, UR17, UR22, UPT ;  /* 0x000000161100728c */ /* 0x000fe2000bf06070 */
[----:B0-----:R-:W-:Y:S01]  /*1ff0*/  FFMA R8, R11, R23, R8 ;  /* 0x000000170b087223 */ /* 0x001fe20000000008 */
[----:B------:R-:W-:-:S02]  /*2000*/  FADD R12, R12, R17 ;  /* 0x000000110c0c7221 */ /* 0x000fc40000000000 */
[----:B------:R-:W-:Y:S01]  /*2010*/  UISETP.GE.U32.AND.EX UP0, UPT, UR18, UR7, UPT, UP0 ;  /* 0x000000071200728c */ /* 0x000fe2000bf06100 */
[----:B------:R-:W-:-:S04]  /*2020*/  FADD R9, R8, R9 ;  /* 0x0000000908097221 */ /* 0x000fc80000000000 */
[----:B------:R-:W-:Y:S01]  /*2030*/  FADD R6, R6, R9 ;  /* 0x0000000906067221 */ /* 0x000fe20000000000 */
[----:B--2---:R-:W0:Y:S08]  /*2040*/  F2F.F32.F64 R28, R28 ;  /* 0x0000001c001c7310 */ /* 0x004e300000301000 */
[----:B------:R-:W1:Y:S01]  /*2050*/  F2F.F32.F64 R15, R14 ;  /* 0x0000000e000f7310 */ /* 0x000e620000301000 */
[----:B0-----:R-:W-:-:S04]  /*2060*/  FFMA R19, R19, R28, R22 ;  /* 0x0000001c13137223 */ /* 0x001fc80000000016 */
[----:B------:R-:W-:-:S04]  /*2070*/  FADD R19, R18, R19 ;  /* 0x0000001312137221 */ /* 0x000fc80000000000 */
[----:B------:R-:W-:-:S04]  /*2080*/  FADD R19, R12, R19 ;  /* 0x000000130c137221 */ /* 0x000fc80000000000 */
[----:B------:R-:W-:-:S04]  /*2090*/  FADD R19, R6, R19 ;  /* 0x0000001306137221 */ /* 0x000fc80000000000 */
[----:B-1----:R-:W-:Y:S01]  /*20a0*/  FFMA R6, R20, R15, R19 ;  /* 0x0000000f14067223 */ /* 0x002fe20000000013 */
[----:B------:R-:W-:Y:S06]  /*20b0*/  BRA.U !UP0, `(.L_x_72) ;  /* 0x0000000908b47547 */ /* 0x000fec000b800000 */
[----:B------:R-:W-:Y:S01]  /*20c0*/  UIADD3 UR21, UP0, UPT, UR22, UR21, URZ ;  /* 0x0000001516157290 */ /* 0x000fe2000ff1e0ff */
[----:B------:R-:W-:Y:S01]  /*20d0*/  MOV R9, R7 ;  /* 0x0000000700097202 */ /* 0x000fe20000000f00 */
[----:B------:R-:W-:Y:S01]  /*20e0*/  IMAD.U32 R11, RZ, RZ, UR22 ;  /* 0x00000016ff0b7e24 */ /* 0x000fe2000f8e00ff */
[----:B------:R-:W-:Y:S01]  /*20f0*/  UIADD3 UR4, UPT, UPT, UR4, 0x1, URZ ;  /* 0x0000000104047890 */ /* 0x000fe2000fffe0ff */
[----:B------:R-:W-:Y:S01]  /*2100*/  IMAD.MOV.U32 R8, RZ, RZ, R2 ;  /* 0x000000ffff087224 */ /* 0x000fe200078e0002 */
[----:B------:R-:W-:Y:S01]  /*2110*/  UIADD3.X UR5, UPT, UPT, UR7, UR5, URZ, UP0, !UPT ;  /* 0x0000000507057290 */ /* 0x000fe200087fe4ff */
[----:B------:R-:W-:Y:S01]  /*2120*/  IMAD.U32 R7, RZ, RZ, UR22 ;  /* 0x00000016ff077e24 */ /* 0x000fe2000f8e00ff */
[----:B------:R-:W-:Y:S01]  /*2130*/  UISETP.GT.U32.AND UP0, UPT, UR21, UR19, UPT ;  /* 0x000000131500728c */ /* 0x000fe2000bf04070 */
[----:B------:R-:W-:Y:S02]  /*2140*/  IMAD.MOV.U32 R2, RZ, RZ, R4 ;  /* 0x000000ffff027224 */ /* 0x000fe400078e0004 */
[----:B------:R-:W-:Y:S01]  /*2150*/  IMAD.WIDE R8, R11, 0x8, R8 ;  /* 0x000000080b087825 */ /* 0x000fe200078e0208 */
[----:B------:R-:W-:-:S03]  /*2160*/  UISETP.GT.U32.AND.EX UP0, UPT, UR5, UR20, UPT, UP0 ;  /* 0x000000140500728c */ /* 0x000fc6000bf04100 */
[----:B------:R-:W-:Y:S01]  /*2170*/  IMAD.WIDE R10, R7, 0x8, R2 ;  /* 0x00000008070a7825 */ /* 0x000fe200078e0202 */
[----:B------:R-:W-:-:S03]  /*2180*/  MOV R2, R8 ;  /* 0x0000000800027202 */ /* 0x000fc60000000f00 */
[----:B------:R-:W-:Y:S01]  /*2190*/  IMAD.MOV.U32 R7, RZ, RZ, R9 ;  /* 0x000000ffff077224 */ /* 0x000fe200078e0009 */
[----:B------:R-:W-:Y:S01]  /*21a0*/  MOV R3, R11 ;  /* 0x0000000b00037202 */ /* 0x000fe20000000f00 */
[----:B------:R-:W-:Y:S02]  /*21b0*/  IMAD.MOV.U32 R4, RZ, RZ, R10 ;  /* 0x000000ffff047224 */ /* 0x000fe400078e000a */
[----:B------:R-:W-:Y:S01]  /*21c0*/  VIADD R5, R5, -UR22 ;  /* 0x8000001605057c36 */ /* 0x000fe20008000000 */
[----:B------:R-:W-:Y:S06]  /*21d0*/  BRA.U !UP0, `(.L_x_74) ;  /* 0xfffffff908207547 */ /* 0x000fec000b83ffff */
[----:B------:R-:W-:-:S07]  /*21e0*/  IMAD.U32 R8, RZ, RZ, UR22 ;  /* 0x00000016ff087e24 */ /* 0x000fce000f8e00ff */
.L_x_73:
[----:B------:R-:W-:Y:S01]  /*21f0*/  UIADD3 UR7, UPT, UPT, -UR21, UR12, URZ ;  /* 0x0000000c15077290 */ /* 0x000fe2000fffe1ff */
[----:B------:R-:W-:Y:S01]  /*2200*/  MOV R9, UR5 ;  /* 0x0000000500097c02 */ /* 0x000fe20008000f00 */
[----:B------:R-:W-:Y:S01]  /*2210*/  UISETP.GE.U32.AND UP0, UPT, UR21, UR12, UPT ;  /* 0x0000000c1500728c */ /* 0x000fe2000bf06070 */
[----:B------:R-:W-:Y:S03]  /*2220*/  BSSY.RECONVERGENT B1, `(.L_x_72) ;  /* 0x0000096000017945 */ /* 0x000fe60003800200 */
[----:B------:R-:W-:Y:S02]  /*2230*/  ISETP.GE.AND P0, PT, R0, UR7, PT ;  /* 0x0000000700007c0c */ /* 0x000fe4000bf06270 */
[----:B------:R-:W-:-:S04]  /*2240*/  PLOP3.LUT P1, PT, PT, PT, UP0, 0x80, 0x8 ;  /* 0x000000000008781c */ /* 0x000fc80003f2f008 */
[----:B------:R-:W-:-:S13]  /*2250*/  ISETP.GE.U32.OR.EX P0, PT, R9, UR13, P0, P1 ;  /* 0x0000000d09007c0c */ /* 0x000fda0008706510 */
[----:B------:R-:W-:Y:S05]  /*2260*/  @P0 BRA `(.L_x_75) ;  /* 0x0000000800440947 */ /* 0x000fea0003800000 */
[----:B------:R-:W-:Y:S01]  /*2270*/  LOP3.LUT R9, RZ, R0, RZ, 0x33, !PT ;  /* 0x00000000ff097212 */ /* 0x000fe200078e33ff */
[----:B------:R-:W-:Y:S01]  /*2280*/  USHF.L.U32 UR13, UR16, 0xc, URZ ;  /* 0x0000000c100d7899 */ /* 0x000fe200080006ff */
[----:B------:R-:W-:Y:S01]  /*2290*/  BSSY.RECONVERGENT B2, `(.L_x_76) ;  /* 0x0000044000027945 */ /* 0x000fe20003800200 */
[----:B------:R-:W-:Y:S02]  /*22a0*/  UIMAD UR7, UR4, UR6, URZ ;  /* 0x00000006040772a4 */ /* 0x000fe4000f8e02ff */
[----:B------:R-:W-:-:S04]  /*22b0*/  VIADD R9, R9, UR12 ;  /* 0x0000000c09097c36 */ /* 0x000fc80008000000 */
[----:B------:R-:W-:Y:S01]  /*22c0*/  IMAD.U32 R11, RZ, RZ, UR7 ;  /* 0x00000007ff0b7e24 */ /* 0x000fe2000f8e00ff */
[----:B------:R-:W-:-:S05]  /*22d0*/  IADD3 R8, PT, PT, R9, -UR13, -R8 ;  /* 0x8000000d09087c10 */ /* 0x000fca000fffe808 */
[----:B------:R-:W-:-:S05]  /*22e0*/  IMAD R8, R11, -0x1000, R8 ;  /* 0xfffff0000b087824 */ /* 0x000fca00078e0208 */
[C---:B------:R-:W-:Y:S02]  /*22f0*/  ISETP.GE.U32.AND P0, PT, R8.reuse, 0x700, PT ;  /* 0x000007000800780c */ /* 0x040fe40003f06070 */
[----:B------:R-:W-:Y:S02]  /*2300*/  LEA.HI R10, R8, 0x1, RZ, 0x18 ;  /* 0x00000001080a7811 */ /* 0x000fe400078fc0ff */
[----:B------:R-:W-:Y:S02]  /*2310*/  MOV R8, R0 ;  /* 0x0000000000087202 */ /* 0x000fe40000000f00 */
[----:B------:R-:W-:-:S04]  /*2320*/  LOP3.LUT R11, R10, 0x7, RZ, 0xc0, !PT ;  /* 0x000000070a0b7812 */ /* 0x000fc800078ec0ff */
[----:B------:R-:W-:-:S03]  /*2330*/  ISETP.NE.AND P1, PT, R11, RZ, PT ;  /* 0x000000ff0b00720c */ /* 0x000fc60003f25270 */
[----:B------:R-:W-:Y:S10]  /*2340*/  @!P0 BRA `(.L_x_77) ;  /* 0x0000000000e08947 */ /* 0x000ff40003800000 */
[----:B------:R-:W-:Y:S01]  /*2350*/  LEA.HI R5, R5, 0x1, RZ, 0x18 ;  /* 0x0000000105057811 */ /* 0x000fe200078fc0ff */
[----:B------:R-:W-:-:S03]  /*2360*/  IMAD.MOV.U32 R8, RZ, RZ, R0 ;  /* 0x000000ffff087224 */ /* 0x000fc600078e0000 */
[----:B------:R-:W-:-:S05]  /*2370*/  LOP3.LUT R5, R5, 0x1fffff8, RZ, 0xc0, !PT ;  /* 0x01fffff805057812 */ /* 0x000fca00078ec0ff */
[----:B------:R-:W-:-:S07]  /*2380*/  IMAD.MOV R5, RZ, RZ, -R5 ;  /* 0x000000ffff057224 */ /* 0x000fce00078e0a05 */
.L_x_78:
[----:B------:R-:W-:Y:S01]  /*2390*/  MOV R14, R2 ;  /* 0x00000002000e7202 */ /* 0x000fe20000000f00 */
[----:B------:R-:W-:Y:S01]  /*23a0*/  IMAD.MOV.U32 R15, RZ, RZ, R7 ;  /* 0x000000ffff0f7224 */ /* 0x000fe200078e0007 */
[----:B------:R-:W-:Y:S01]  /*23b0*/  MOV R13, R3 ;  /* 0x00000003000d7202 */ /* 0x000fe20000000f00 */
[----:B------:R-:W-:-:S03]  /*23c0*/  IMAD.MOV.U32 R12, RZ, RZ, R4 ;  /* 0x000000ffff0c7224 */ /* 0x000fc600078e0004 */
        /* <DEDUP_REMOVED lines=15> */
[----:B-----5:R-:W0:Y:S01]  /*24c0*/  F2F.F32.F64 R29, R28 ;  /* 0x0000001c001d7310 */ /* 0x020e220000301000 */
[----:B-1----:R-:W-:-:S02]  /*24d0*/  FFMA R3, R31, R3, R6 ;  /* 0x000000031f037223 */ /* 0x002fc40000000006 */
[----:B------:R-:W3:Y:S05]  /*24e0*/  LDG.E.64 R30, desc[UR14][R12.64+0x1000] ;  /* 0x0010000e0c1e7981 */ /* 0x000eea000c1e1b00 */
[----:B------:R1:W-:Y:S01]  /*24f0*/  F2F.F32.F64 R7, R32 ;  /* 0x0000002000077310 */ /* 0x0003e20000301000 */
[----:B0-----:R-:W-:-:S07]  /*2500*/  FFMA R3, R4, R29, R3 ;  /* 0x0000001d04037223 */ /* 0x001fce0000000003 */
[----:B------:R0:W4:Y:S01]  /*2510*/  F2F.F32.F64 R2, R34 ;  /* 0x0000002200027310 */ /* 0x0001220000301000 */
[----:B------:R-:W5:Y:S04]  /*2520*/  LDG.E.64 R28, desc[UR14][R14.64+0x1800] ;  /* 0x0018000e0e1c7981 */ /* 0x000f68000c1e1b00 */
[----:B-1----:R-:W5:Y:S04]  /*2530*/  LDG.E.64 R32, desc[UR14][R14.64+0x1000] ;  /* 0x0010000e0e207981 */ /* 0x002f68000c1e1b00 */
[----:B0-----:R-:W5:Y:S01]  /*2540*/  LDG.E.64 R34, desc[UR14][R12.64+0x1800] ;  /* 0x0018000e0c227981 */ /* 0x001f62000c1e1b00 */
[----:B------:R-:W-:Y:S08]  /*2550*/  F2F.F32.F64 R24, R24 ;  /* 0x0000001800187310 */ /* 0x000ff00000301000 */
[----:B------:R-:W0:Y:S01]  /*2560*/  F2F.F32.F64 R17, R16 ;  /* 0x0000001000117310 */ /* 0x000e220000301000 */
[----:B----4-:R-:W-:-:S07]  /*2570*/  FFMA R3, R2, R7, R3 ;  /* 0x0000000702037223 */ /* 0x010fce0000000003 */
[----:B------:R-:W-:Y:S01]  /*2580*/  F2F.F32.F64 R18, R18 ;  /* 0x0000001200127310 */ /* 0x000fe20000301000 */
[----:B------:R-:W-:-:S07]  /*2590*/  VIADD R5, R5, 0x8 ;  /* 0x0000000805057836 */ /* 0x000fce0000000000 */
[----:B------:R-:W1:Y:S01]  /*25a0*/  F2F.F32.F64 R21, R20 ;  /* 0x0000001400157310 */ /* 0x000e620000301000 */
[----:B0-----:R-:W-:-:S07]  /*25b0*/  FFMA R3, R24, R17, R3 ;  /* 0x0000001118037223 */ /* 0x001fce0000000003 */
[----:B------:R-:W-:Y:S01]  /*25c0*/  F2F.F32.F64 R22, R22 ;  /* 0x0000001600167310 */ /* 0x000fe20000301000 */
[----:B------:R-:W-:Y:S01]  /*25d0*/  ISETP.NE.AND P0, PT, R5, RZ, PT ;  /* 0x000000ff0500720c */ /* 0x000fe20003f05270 */
[----:B-1----:R-:W-:Y:S01]  /*25e0*/  FFMA R3, R18, R21, R3 ;  /* 0x0000001512037223 */ /* 0x002fe20000000003 */
[----:B------:R-:W-:Y:S02]  /*25f0*/  IADD3 R2, P2, PT, R14, 0x4000, RZ ;  /* 0x000040000e027810 */ /* 0x000fe40007f5e0ff */
[----:B------:R-:W-:Y:S01]  /*2600*/  IADD3 R4, P3, PT, R12, 0x4000, RZ ;  /* 0x000040000c047810 */ /* 0x000fe20007f7e0ff */
[----:B------:R-:W-:Y:S02]  /*2610*/  VIADD R8, R8, 0x800 ;  /* 0x0000080008087836 */ /* 0x000fe40000000000 */
[----:B------:R-:W-:Y:S01]  /*2620*/  IMAD.X R7, RZ, RZ, R15, P2 ;  /* 0x000000ffff077224 */ /* 0x000fe200010e060f */
[----:B--2---:R-:W0:Y:S08]  /*2630*/  F2F.F32.F64 R27, R26 ;  /* 0x0000001a001b7310 */ /* 0x004e300000301000 */
[----:B---3--:R-:W-:Y:S01]  /*2640*/  F2F.F32.F64 R31, R30 ;  /* 0x0000001e001f7310 */ /* 0x008fe20000301000 */
[----:B0-----:R-:W-:-:S07]  /*2650*/  FFMA R3, R22, R27, R3 ;  /* 0x0000001b16037223 */ /* 0x001fce0000000003 */
[----:B-----5:R-:W-:Y:S08]  /*2660*/  F2F.F32.F64 R28, R28 ;  /* 0x0000001c001c7310 */ /* 0x020ff00000301000 */
[----:B------:R-:W0:Y:S08]  /*2670*/  F2F.F32.F64 R32, R32 ;  /* 0x0000002000207310 */ /* 0x000e300000301000 */
[----:B------:R-:W1:Y:S01]  /*2680*/  F2F.F32.F64 R34, R34 ;  /* 0x0000002200227310 */ /* 0x000e620000301000 */
[----:B0-----:R-:W-:Y:S01]  /*2690*/  FFMA R31, R32, R31, R3 ;  /* 0x0000001f201f7223 */ /* 0x001fe20000000003 */
[----:B------:R-:W-:-:S03]  /*26a0*/  IADD3.X R3, PT, PT, RZ, R13, RZ, P3, !PT ;  /* 0x0000000dff037210 */ /* 0x000fc60001ffe4ff */
[----:B-1----:R-:W-:Y:S01]  /*26b0*/  FFMA R6, R28, R34, R31 ;  /* 0x000000221c067223 */ /* 0x002fe2000000001f */
[----:B------:R-:W-:Y:S06]  /*26c0*/  @P0 BRA `(.L_x_78) ;  /* 0xfffffffc00300947 */ /* 0x000fec000383ffff */
.L_x_77:
[----:B------:R-:W-:Y:S05]  /*26d0*/  BSYNC.RECONVERGENT B2 ;  /* 0x0000000000027941 */ /* 0x000fea0003800200 */
.L_x_76:
[----:B------:R-:W-:Y:S05]  /*26e0*/  @!P1 BRA `(.L_x_75) ;  /* 0x0000000400249947 */ /* 0x000fea0003800000 */
[----:B------:R-:W-:Y:S01]  /*26f0*/  ISETP.GE.U32.AND P0, PT, R11, 0x4, PT ;  /* 0x000000040b00780c */ /* 0x000fe20003f06070 */
[----:B------:R-:W-:Y:S01]  /*2700*/  BSSY.RECONVERGENT B2, `(.L_x_79) ;  /* 0x0000020000027945 */ /* 0x000fe20003800200 */
[----:B------:R-:W-:-:S11]  /*2710*/  LOP3.LUT P1, R7, R10, 0x3, RZ, 0xc0, !PT ;  /* 0x000000030a077812 */ /* 0x000fd6000782c0ff */
[----:B------:R-:W-:Y:S05]  /*2720*/  @!P0 BRA `(.L_x_80) ;  /* 0x0000000000748947 */ /* 0x000fea0003800000 */
[----:B------:R-:W-:-:S04]  /*2730*/  IADD3 R2, P0, PT, R8, UR21, RZ ;  /* 0x0000001508027c10 */ /* 0x000fc8000ff1e0ff */
[----:B------:R-:W-:Y:S01]  /*2740*/  SHF.L.U32 R22, R2, 0x3, RZ ;  /* 0x0000000302167819 */ /* 0x000fe200000006ff */
[----:B------:R-:W-:-:S03]  /*2750*/  IMAD.X R3, RZ, RZ, UR5, P0 ;  /* 0x00000005ff037e24 */ /* 0x000fc600080e06ff */
[----:B------:R-:W-:Y:S02]  /*2760*/  IADD3 R24, P0, PT, R22, UR8, RZ ;  /* 0x0000000816187c10 */ /* 0x000fe4000ff1e0ff */
        /* <DEDUP_REMOVED lines=25> */
.L_x_80:
[----:B------:R-:W-:Y:S05]  /*2900*/  BSYNC.RECONVERGENT B2 ;  /* 0x0000000000027941 */ /* 0x000fea0003800200 */
.L_x_79:
[----:B------:R-:W-:Y:S05]  /*2910*/  @!P1 BRA `(.L_x_75) ;  /* 0x0000000000989947 */ /* 0x000fea0003800000 */
[----:B------:R-:W-:Y:S01]  /*2920*/  ISETP.NE.AND P1, PT, R7, 0x1, PT ;  /* 0x000000010700780c */ /* 0x000fe20003f25270 */
[----:B------:R-:W-:Y:S01]  /*2930*/  BSSY.RECONVERGENT B2, `(.L_x_81) ;  /* 0x0000016000027945 */ /* 0x000fe20003800200 */
[----:B------:R-:W-:-:S11]  /*2940*/  LOP3.LUT P0, RZ, R9, 0x100, RZ, 0xc0, !PT ;  /* 0x0000010009ff7812 */ /* 0x000fd6000780c0ff */
[----:B------:R-:W-:Y:S05]  /*2950*/  @!P1 BRA `(.L_x_82) ;  /* 0x00000000004c9947 */ /* 0x000fea0003800000 */
[----:B------:R-:W-:-:S04]  /*2960*/  IADD3 R2, P1, PT, R8, UR21, RZ ;  /* 0x0000001508027c10 */ /* 0x000fc8000ff3e0ff */
[----:B------:R-:W-:Y:S01]  /*2970*/  SHF.L.U32 R4, R2, 0x3, RZ ;  /* 0x0000000302047819 */ /* 0x000fe200000006ff */
[----:B------:R-:W-:-:S05]  /*2980*/  IMAD.X R3, RZ, RZ, UR5, P1 ;  /* 0x00000005ff037e24 */ /* 0x000fca00088e06ff */
[----:B------:R-:W-:Y:S02]  /*2990*/  SHF.L.U64.HI R5, R2, 0x3, R3 ;  /* 0x0000000302057819 */ /* 0x000fe40000010203 */
[C---:B------:R-:W-:Y:S02]  /*29a0*/  IADD3 R2, P1, PT, R4.reuse, UR8, RZ ;  /* 0x0000000804027c10 */ /* 0x040fe4000ff3e0ff */
[----:B------:R-:W-:Y:S02]  /*29b0*/  IADD3 R4, P2, PT, R4, UR10, RZ ;  /* 0x0000000a04047c10 */ /* 0x000fe4000ff5e0ff */
[C---:B------:R-:W-:Y:S02]  /*29c0*/  IADD3.X R3, PT, PT, R5.reuse, UR9, RZ, P1, !PT ;  /* 0x0000000905037c10 */ /* 0x040fe40008ffe4ff */
[----:B------:R-:W-:-:S03]  /*29d0*/  IADD3.X R5, PT, PT, R5, UR11, RZ, P2, !PT ;  /* 0x0000000b05057c10 */ /* 0x000fc600097fe4ff */
[----:B------:R-:W2:Y:S04]  /*29e0*/  LDG.E.64 R10, desc[UR14][R2.64] ;  /* 0x0000000e020a7981 */ /* 0x000ea8000c1e1b00 */
[----:B------:R-:W3:Y:S04]  /*29f0*/  LDG.E.64 R12, desc[UR14][R4.64] ;  /* 0x0000000e040c7981 */ /* 0x000ee8000c1e1b00 */
[----:B------:R-:W4:Y:S04]  /*2a00*/  LDG.E.64 R14, desc[UR14][R2.64+0x800] ;  /* 0x0008000e020e7981 */ /* 0x000f28000c1e1b00 */
[----:B------:R-:W5:Y:S01]  /*2a10*/  LDG.E.64 R16, desc[UR14][R4.64+0x800] ;  /* 0x0008000e04107981 */ /* 0x000f62000c1e1b00 */
[----:B------:R-:W-:Y:S01]  /*2a20*/  VIADD R8, R8, 0x200 ;  /* 0x0000020008087836 */ /* 0x000fe20000000000 */
[----:B--2---:R-:W-:Y:S08]  /*2a30*/  F2F.F32.F64 R11, R10 ;  /* 0x0000000a000b7310 */ /* 0x004ff00000301000 */
[----:B---3--:R-:W0:Y:S08]  /*2a40*/  F2F.F32.F64 R12, R12 ;  /* 0x0000000c000c7310 */ /* 0x008e300000301000 */
[----:B----4-:R-:W-:Y:S08]  /*2a50*/  F2F.F32.F64 R15, R14 ;  /* 0x0000000e000f7310 */ /* 0x010ff00000301000 */
[----:B-----5:R-:W1:Y:S01]  /*2a60*/  F2F.F32.F64 R16, R16 ;  /* 0x0000001000107310 */ /* 0x020e620000301000 */
[----:B0-----:R-:W-:-:S04]  /*2a70*/  FFMA R6, R11, R12, R6 ;  /* 0x0000000c0b067223 */ /* 0x001fc80000000006 */
[----:B-1----:R-:W-:-:S07]  /*2a80*/  FFMA R6, R15, R16, R6 ;  /* 0x000000100f067223 */ /* 0x002fce0000000006 */
.L_x_82:
[----:B------:R-:W-:Y:S05]  /*2a90*/  BSYNC.RECONVERGENT B2 ;  /* 0x0000000000027941 */ /* 0x000fea0003800200 */
.L_x_81:
[----:B------:R-:W-:Y:S05]  /*2aa0*/  @P0 BRA `(.L_x_75) ;  /* 0x0000000000340947 */ /* 0x000fea0003800000 */
[----:B------:R-:W-:-:S04]  /*2ab0*/  IADD3 R5, P0, PT, R8, UR21, RZ ;  /* 0x0000001508057c10 */ /* 0x000fc8000ff1e0ff */
[----:B------:R-:W-:Y:S01]  /*2ac0*/  SHF.L.U32 R4, R5, 0x3, RZ ;  /* 0x0000000305047819 */ /* 0x000fe200000006ff */
[----:B------:R-:W-:-:S05]  /*2ad0*/  IMAD.X R2, RZ, RZ, UR5, P0 ;  /* 0x00000005ff027e24 */ /* 0x000fca00080e06ff */
[----:B------:R-:W-:Y:S02]  /*2ae0*/  SHF.L.U64.HI R5, R5, 0x3, R2 ;  /* 0x0000000305057819 */ /* 0x000fe40000010202 */
[C---:B------:R-:W-:Y:S02]  /*2af0*/  IADD3 R2, P0, PT, R4.reuse, UR8, RZ ;  /* 0x0000000804027c10 */ /* 0x040fe4000ff1e0ff */
        /* <DEDUP_REMOVED lines=8> */
.L_x_75:
[----:B------:R-:W-:Y:S05]  /*2b80*/  BSYNC.RECONVERGENT B1 ;  /* 0x0000000000017941 */ /* 0x000fea0003800200 */
.L_x_72:
[----:B------:R-:W0:Y:S01]  /*2b90*/  S2R R7, SR_LANEID ;  /* 0x0000000000077919 */ /* 0x000e220000000000 */
[----:B------:R-:W-:-:S05]  /*2ba0*/  IMAD.MOV.U32 R9, RZ, RZ, R6 ;  /* 0x000000ffff097224 */ /* 0x000fca00078e0006 */
        /* <DEDUP_REMOVED lines=13> */
[----:B------:R-:W0:Y:S03]  /*2c80*/  SHFL.DOWN PT, R2, R9, 0x4, 0x1f ;  /* 0x08801f0009027f89 */ /* 0x000e2600000e0000 */
[----:B------:R-:W-:-:S06]  /*2c90*/  @!P1 IMAD.IADD R3, R3, 0x1, R4 ;  /* 0x0000000103039824 */ /* 0x000fcc00078e0204 */
        /* <DEDUP_REMOVED lines=16> */
[----:B------:R-:W2:Y:S04]  /*2da0*/  LDS.128 R4, [UR4+0x10] ;  /* 0x00001004ff047984 */ /* 0x000ea80008000c00 */
[----:B0-----:R-:W0:Y:S01]  /*2db0*/  LDS.64 R2, [UR4+0x20] ;  /* 0x00002004ff027984 */ /* 0x001e220008000a00 */
[----:B-1----:R-:W-:-:S04]  /*2dc0*/  FADD R9, R9, R0 ;  /* 0x0000000009097221 */ /* 0x002fc80000000000 */
[----:B--2---:R-:W-:-:S04]  /*2dd0*/  FADD R4, R9, R4 ;  /* 0x0000000409047221 */ /* 0x004fc80000000000 */
[----:B------:R-:W-:-:S04]  /*2de0*/  FADD R5, R4, R5 ;  /* 0x0000000504057221 */ /* 0x000fc80000000000 */
[----:B------:R-:W-:-:S04]  /*2df0*/  FADD R6, R5, R6 ;  /* 0x0000000605067221 */ /* 0x000fc80000000000 */
[----:B------:R-:W-:-:S04]  /*2e00*/  FADD R7, R6, R7 ;  /* 0x0000000706077221 */ /* 0x000fc80000000000 */
[----:B0-----:R-:W-:-:S04]  /*2e10*/  FADD R2, R7, R2 ;  /* 0x0000000207027221 */ /* 0x001fc80000000000 */
[----:B------:R-:W-:-:S07]  /*2e20*/  FADD R9, R2, R3 ;  /* 0x0000000302097221 */ /* 0x000fce0000000000 */
.L_x_71:
[----:B------:R-:W-:Y:S05]  /*2e30*/  BSYNC.RECONVERGENT B0 ;  /* 0x0000000000007941 */ /* 0x000fea0003800200 */
.L_x_57:
[----:B------:R-:W-:Y:S05]  /*2e40*/  @P0 EXIT ;  /* 0x000000000000094d */ /* 0x000fea0003800000 */
[----:B------:R-:W3:Y:S02]  /*2e50*/  LDCU.64 UR4, c[0x0][0x398] ;  /* 0x00007300ff0477ac */ /* 0x000ee40008000a00 */
[----:B---3--:R-:W-:-:S06]  /*2e60*/  UIMAD.WIDE.U32 UR4, UR16, 0x4, UR4 ;  /* 0x00000004100478a5 */ /* 0x008fcc000f8e0004 */
[----:B0-----:R-:W-:Y:S01]  /*2e70*/  MOV R2, UR4 ;  /* 0x0000000400027c02 */ /* 0x001fe20008000f00 */
[----:B--2---:R-:W-:-:S05]  /*2e80*/  IMAD.U32 R3, RZ, RZ, UR5 ;  /* 0x00000005ff037e24 */ /* 0x004fca000f8e00ff */
[----:B------:R-:W-:Y:S01]  /*2e90*/  STG.E desc[UR14][R2.64], R9 ;  /* 0x0000000902007986 */ /* 0x000fe2000c10190e */
[----:B------:R-:W-:Y:S05]  /*2ea0*/  EXIT ;  /* 0x000000000000794d */ /* 0x000fea0003800000 */
.L_x_83:
        /* <DEDUP_REMOVED lines=13> */
.L_x_356:


//--------------------- .text._ZN3cub18CUB_300001_SM_10006detail6reduce28DeviceReduceSingleTileKernelINS2_10policy_hubIfyN4cuda3std3__44plusIfEEE10Policy1000EN6thrust24THRUST_300001_SM_1000_NS18transform_iteratorINSD_12zip_functionINS7_10multipliesIfEEEENSD_12zip_iteratorINS7_5tupleIJNSD_6detail15normal_iteratorINSD_10device_ptrIdEEEESP_EEEEENSD_11use_defaultESS_EEPfyS9_ffNS7_10__identityEEEvT0_T1_T2_T3_T4_T6_ --------------------------
	.section	.text._ZN3cub18CUB_300001_SM_10006detail6reduce28DeviceReduceSingleTileKernelINS2_10policy_hubIfyN4cuda3std3__44plusIfEEE10Policy1000EN6thrust24THRUST_300001_SM_1000_NS18transform_iteratorINSD_12zip_functionINS7_10multipliesIfEEEENSD_12zip_iteratorINS7_5tupleIJNSD_6detail15normal_iteratorINSD_10device_ptrIdEEEESP_EEEEENSD_11use_defaultESS_EEPfyS9_ffNS7_10__identityEEEvT0_T1_T2_T3_T4_T6_,"ax",@progbits
	.align	128
        .global         _ZN3cub18CUB_300001_SM_10006detail6reduce28DeviceReduceSingleTileKernelINS2_10policy_hubIfyN4cuda3std3__44plusIfEEE10Policy1000EN6thrust24THRUST_300001_SM_1000_NS18transform_iteratorINSD_12zip_functionINS7_10multipliesIfEEEENSD_12zip_iteratorINS7_5tupleIJNSD_6detail15normal_iteratorINSD_10device_ptrIdEEEESP_EEEEENSD_11use_defaultESS_EEPfyS9_ffNS7_10__identityEEEvT0_T1_T2_T3_T4_T6_
        .type           _ZN3cub18CUB_300001_SM_10006detail6reduce28DeviceReduceSingleTileKernelINS2_10policy_hubIfyN4cuda3std3__44plusIfEEE10Policy1000EN6thrust24THRUST_300001_SM_1000_NS18transform_iteratorINSD_12zip_functionINS7_10multipliesIfEEEENSD_12zip_iteratorINS7_5tupleIJNSD_6detail15normal_iteratorINSD_10device_ptrIdEEEESP_EEEEENSD_11use_defaultESS_EEPfyS9_ffNS7_10__identityEEEvT0_T1_T2_T3_T4_T6_,@function
        .size           _ZN3cub18CUB_300001_SM_10006detail6reduce28DeviceReduceSingleTileKernelINS2_10policy_hubIfyN4cuda3std3__44plusIfEEE10Policy1000EN6thrust24THRUST_300001_SM_1000_NS18transform_iteratorINSD_12zip_functionINS7_10multipliesIfEEEENSD_12zip_iteratorINS7_5tupleIJNSD_6detail15normal_iteratorINSD_10device_ptrIdEEEESP_EEEEENSD_11use_defaultESS_EEPfyS9_ffNS7_10__identityEEEvT0_T1_T2_T3_T4_T6_,(.L_x_357 - _ZN3cub18CUB_300001_SM_10006detail6reduce28DeviceReduceSingleTileKernelINS2_10policy_hubIfyN4cuda3std3__44plusIfEEE10Policy1000EN6thrust24THRUST_300001_SM_1000_NS18transform_iteratorINSD_12zip_functionINS7_10multipliesIfEEEENSD_12zip_iteratorINS7_5tupleIJNSD_6detail15normal_iteratorINSD_10device_ptrIdEEEESP_EEEEENSD_11use_defaultESS_EEPfyS9_ffNS7_10__identityEEEvT0_T1_T2_T3_T4_T6_)
        .other          _ZN3cub18CUB_300001_SM_10006detail6reduce28DeviceReduceSingleTileKernelINS2_10policy_hubIfyN4cuda3std3__44plusIfEEE10Policy1000EN6thrust24THRUST_300001_SM_1000_NS18transform_iteratorINSD_12zip_functionINS7_10multipliesIfEEEENSD_12zip_iteratorINS7_5tupleIJNSD_6detail15normal_iteratorINSD_10device_ptrIdEEEESP_EEEEENSD_11use_defaultESS_EEPfyS9_ffNS7_10__identityEEEvT0_T1_T2_T3_T4_T6_,@"STO_CUDA_ENTRY STV_DEFAULT"
_ZN3cub18CUB_300001_SM_10006detail6reduce28DeviceReduceSingleTileKernelINS2_10policy_hubIfyN4cuda3std3__44plusIfEEE10Policy1000EN6thrust24THRUST_300001_SM_1000_NS18transform_iteratorINSD_12zip_functionINS7_10multipliesIfEEEENSD_12zip_iteratorINS7_5tupleIJNSD_6detail15normal_iteratorINSD_10device_ptrIdEEEESP_EEEEENSD_11use_defaultESS_EEPfyS9_ffNS7_10__identityEEEvT0_T1_T2_T3_T4_T6_:
.text._ZN3cub18CUB_300001_SM_10006detail6reduce28DeviceReduceSingleTileKernelINS2_10policy_hubIfyN4cuda3std3__44plusIfEEE10Policy1000EN6thrust24THRUST_300001_SM_1000_NS18transform_iteratorINSD_12zip_functionINS7_10multipliesIfEEEENSD_12zip_iteratorINS7_5tupleIJNSD_6detail15normal_iteratorINSD_10device_ptrIdEEEESP_EEEEENSD_11use_defaultESS_EEPfyS9_ffNS7_10__identityEEEvT0_T1_T2_T3_T4_T6_:
[----:B------:R-:W-:Y:S01]  /*0000*/  LDC R1, c[0x0][0x37c] ;  /* 0x0000df00ff017b82 */ /* 0x000fe20000000800 */
[----:B------:R-:W0:Y:S01]  /*0010*/  LDCU.64 UR4, c[0x0][0x3a0] ;  /* 0x00007400ff0477ac */ /* 0x000e220008000a00 */
[----:B------:R-:W1:Y:S01]  /*0020*/  LDCU.64 UR6, c[0x0][0x358] ;  /* 0x00006b00ff0677ac */ /* 0x000e620008000a00 */
[----:B0-----:R-:W-:Y:S02]  /*0030*/  IMAD.U32 R10, RZ, RZ, UR4 ;  /* 0x00000004ff0a7e24 */ /* 0x001fe4000f8e00ff */
[----:B------:R-:W-:-:S03]  /*0040*/  IMAD.U32 R11, RZ, RZ, UR5 ;  /* 0x00000005ff0b7e24 */ /* 0x000fc6000f8e00ff */
[----:B------:R-:W-:-:S04]  /*0050*/  ISETP.NE.U32.AND P0, PT, R10, RZ, PT ;  /* 0x000000ff0a00720c */ /* 0x000fc80003f05070 */
[----:B------:R-:W-:-:S13]  /*0060*/  ISETP.NE.AND.EX P0, PT, R11, RZ, PT, P0 ;  /* 0x000000ff0b00720c */ /* 0x000fda0003f05300 */
        /* <DEDUP_REMOVED lines=8> */
.L_x_84:
[----:B------:R-:W-:Y:S01]  /*00f0*/  ISETP.GT.U32.AND P0, PT, R10, 0xfff, PT ;  /* 0x00000fff0a00780c */ /* 0x000fe20003f04070 */
[----:B------:R-:W-:Y:S03]  /*0100*/  BSSY.RECONVERGENT B0, `(.L_x_85) ;  /* 0x00002ea000007945 */ /* 0x000fe60003800200 */
[----:B------:R-:W-:-:S13]  /*0110*/  ISETP.GT.U32.AND.EX P0, PT, R11, RZ, PT, P0 ;  /* 0x000000ff0b00720c */ /* 0x000fda0003f04100 */
[----:B------:R-:W-:Y:S05]  /*0120*/  @P0 BRA `(.L_x_86) ;  /* 0x00000014004c0947 */ /* 0x000fea0003800000 */
[----:B------:R-:W0:Y:S01]  /*0130*/  S2R R73, SR_TID.X ;  /* 0x0000000000497919 */ /* 0x000e220000002100 */
[----:B------:R-:W-:Y:S01]  /*0140*/  BSSY.RECONVERGENT B1, `(.L_x_87) ;  /* 0x000000f000017945 */ /* 0x000fe20003800200 */
[----:B------:R-:W-:Y:S01]  /*0150*/  HFMA2 R74, -RZ, RZ, 0, 0 ;  /* 0x00000000ff4a7431 */ /* 0x000fe200000001ff */
[----:B0-----:R-:W-:Y:S01]  /*0160*/  ISETP.GE.U32.AND P0, PT, R73, R10, PT ;  /* 0x0000000a4900720c */ /* 0x001fe20003f06070 */
[----:B------:R-:W-:-:S12]  /*0170*/  IMAD.MOV.U32 R75, RZ, RZ, R73 ;  /* 0x000000ffff4b7224 */ /* 0x000fd800078e0049 */
[----:B------:R-:W-:Y:S05]  /*0180*/  @P0 BRA `(.L_x_88) ;  /* 0x0000000000280947 */ /* 0x000fea0003800000 */
[----:B------:R-:W0:Y:S08]  /*0190*/  LDC.64 R2, c[0x0][0x380] ;  /* 0x0000e000ff027b82 */ /* 0x000e300000000a00 */
        /* <DEDUP_REMOVED lines=9> */
.L_x_88:
[----:B------:R-:W-:Y:S05]  /*0230*/  BSYNC.RECONVERGENT B1 ;  /* 0x0000000000017941 */ /* 0x000fea0003800200 */
.L_x_87:
[----:B------:R-:W-:Y:S01]  /*0240*/  ISETP.GE.U32.AND P0, PT, R75, R10, PT ;  /* 0x0000000a4b00720c */ /* 0x000fe20003f06070 */
[----:B------:R-:W-:-:S12]  /*0250*/  BSSY.RECONVERGENT B1, `(.L_x_89) ;  /* 0x00000d0000017945 */ /* 0x000fd80003800200 */
[----:B------:R-:W-:Y:S05]  /*0260*/  @P0 BRA `(.L_x_90) ;  /* 0x0000000c00380947 */ /* 0x000fea0003800000 */
[----:B------:R-:W-:Y:S01]  /*0270*/  LOP3.LUT R3, RZ, R75, RZ, 0x33, !PT ;  /* 0x0000004bff037212 */ /* 0x000fe200078e33ff */
[----:B------:R-:W-:Y:S04]  /*0280*/  BSSY.RECONVERGENT B2, `(.L_x_91) ;  /* 0x0000069000027945 */ /* 0x000fe80003800200 */
[----:B------:R-:W-:-:S05]  /*0290*/  IMAD.IADD R3, R3, 0x1, R10 ;  /* 0x0000000103037824 */ /* 0x000fca00078e020a */
[C---:B------:R-:W-:Y:S02]  /*02a0*/  ISETP.GE.U32.AND P1, PT, R3.reuse, 0xf00, PT ;  /* 0x00000f000300780c */ /* 0x040fe40003f26070 */
[----:B------:R-:W-:-:S04]  /*02b0*/  LEA.HI R0, R3, 0x1, RZ, 0x18 ;  /* 0x0000000103007811 */ /* 0x000fc800078fc0ff */
[----:B------:R-:W-:-:S04]  /*02c0*/  LOP3.LUT R76, R0, 0xf, RZ, 0xc0, !PT ;  /* 0x0000000f004c7812 */ /* 0x000fc800078ec0ff */
[----:B------:R-:W-:-:S03]  /*02d0*/  ISETP.NE.AND P0, PT, R76, RZ, PT ;  /* 0x000000ff4c00720c */ /* 0x000fc60003f05270 */
[----:B------:R-:W-:Y:S10]  /*02e0*/  @!P1 BRA `(.L_x_92) ;  /* 0x0000000400889947 */ /* 0x000ff40003800000 */
[----:B------:R-:W0:Y:S01]  /*02f0*/  LDCU.128 UR8, c[0x0][0x380] ;  /* 0x00007000ff0877ac */ /* 0x000e220008000c00 */
[----:B------:R-:W-:Y:S01]  /*0300*/  IMAD.WIDE.U32 R2, R75, 0x8, RZ ;  /* 0x000000084b027825 */ /* 0x000fe200078e00ff */
[----:B------:R-:W-:Y:S02]  /*0310*/  LOP3.LUT R72, R0, 0x1fffff0, RZ, 0xc0, !PT ;  /* 0x01fffff000487812 */ /* 0x000fe400078ec0ff */
[----:B------:R-:W-:Y:S02]  /*0320*/  LOP3.LUT R4, R2, 0x4000, RZ, 0xfc, !PT ;  /* 0x0000400002047812 */ /* 0x000fe400078efcff */
[----:B------:R-:W-:Y:S02]  /*0330*/  IADD3 R72, PT, PT, -R72, RZ, RZ ;  /* 0x000000ff48487210 */ /* 0x000fe40007ffe1ff */
[C---:B0-----:R-:W-:Y:S02]  /*0340*/  IADD3 R2, P1, PT, R4.reuse, UR8, RZ ;  /* 0x0000000804027c10 */ /* 0x041fe4000ff3e0ff */
[----:B------:R-:W-:-:S02]  /*0350*/  IADD3 R4, P2, PT, R4, UR10, RZ ;  /* 0x0000000a04047c10 */ /* 0x000fc4000ff5e0ff */
[C---:B------:R-:W-:Y:S02]  /*0360*/  IADD3.X R9, PT, PT, R3.reuse, UR9, RZ, P1, !PT ;  /* 0x0000000903097c10 */ /* 0x040fe40008ffe4ff */
[----:B------:R-:W-:-:S09]  /*0370*/  IADD3.X R5, PT, PT, R3, UR11, RZ, P2, !PT ;  /* 0x0000000b03057c10 */ /* 0x000fd200097fe4ff */
.L_x_93:
[----:B------:R-:W-:Y:S01]  /*0380*/  IMAD.MOV.U32 R3, RZ, RZ, R9 ;  /* 0x000000ffff037224 */ /* 0x000fe200078e0009 */
        /* <DEDUP_REMOVED lines=30> */
[----:B------:R0:W5:Y:S04]  /*0570*/  LDG.E.64 R68, desc[UR6][R2.64+0x3800] ;  /* 0x0038000602447981 */ /* 0x000168000c1e1b00 */
[----:B------:R1:W5:Y:S01]  /*0580*/  LDG.E.64 R70, desc[UR6][R4.64+0x3800] ;  /* 0x0038000604467981 */ /* 0x000362000c1e1b00 */
[----:B------:R-:W-:-:S04]  /*0590*/  IADD3 R72, PT, PT, R72, 0x10, RZ ;  /* 0x0000001048487810 */ /* 0x000fc80007ffe0ff */
[----:B------:R-:W-:Y:S02]  /*05a0*/  ISETP.NE.AND P1, PT, R72, RZ, PT ;  /* 0x000000ff4800720c */ /* 0x000fe40003f25270 */
[----:B0-----:R-:W-:Y:S02]  /*05b0*/  IADD3 R2, P2, PT, R2, 0x8000, RZ ;  /* 0x0000800002027810 */ /* 0x001fe40007f5e0ff */
[----:B-1----:R-:W-:Y:S01]  /*05c0*/  IADD3 R4, P3, PT, R4, 0x8000, RZ ;  /* 0x0000800004047810 */ /* 0x002fe20007f7e0ff */
[----:B------:R-:W-:-:S03]  /*05d0*/  VIADD R75, R75, 0x1000 ;  /* 0x000010004b4b7836 */ /* 0x000fc60000000000 */
[----:B------:R-:W-:Y:S01]  /*05e0*/  IADD3.X R5, PT, PT, RZ, R5, RZ, P3, !PT ;  /* 0x00000005ff057210 */ /* 0x000fe20001ffe4ff */
[----:B--2---:R-:W-:Y:S08]  /*05f0*/  F2F.F32.F64 R15, R14 ;  /* 0x0000000e000f7310 */ /* 0x004ff00000301000 */
[----:B---3--:R-:W-:Y:S08]  /*0600*/  F2F.F32.F64 R7, R6 ;  /* 0x0000000600077310 */ /* 0x008ff00000301000 */
[----:B----4-:R-:W0:Y:S08]  /*0610*/  F2F.F32.F64 R8, R8 ;  /* 0x0000000800087310 */ /* 0x010e300000301000 */
[----:B-----5:R-:W1:Y:S08]  /*0620*/  F2F.F32.F64 R12, R12 ;  /* 0x0000000c000c7310 */ /* 0x020e700000301000 */
[----:B------:R-:W-:Y:S01]  /*0630*/  F2F.F32.F64 R16, R16 ;  /* 0x0000001000107310 */ /* 0x000fe20000301000 */
[----:B0-----:R-:W-:-:S07]  /*0640*/  FFMA R7, R7, R8, R74 ;  /* 0x0000000807077223 */ /* 0x001fce000000004a */
[----:B------:R-:W0:Y:S01]  /*0650*/  F2F.F32.F64 R19, R18 ;  /* 0x0000001200137310 */ /* 0x000e220000301000 */
[----:B-1----:R-:W-:-:S07]  /*0660*/  FFMA R7, R12, R15, R7 ;  /* 0x0000000f0c077223 */ /* 0x002fce0000000007 */
[----:B------:R-:W-:Y:S08]  /*0670*/  F2F.F32.F64 R20, R20 ;  /* 0x0000001400147310 */ /* 0x000ff00000301000 */
[----:B------:R-:W1:Y:S01]  /*0680*/  F2F.F32.F64 R23, R22 ;  /* 0x0000001600177310 */ /* 0x000e620000301000 */
[----:B0-----:R-:W-:-:S07]  /*0690*/  FFMA R7, R16, R19, R7 ;  /* 0x0000001310077223 */ /* 0x001fce0000000007 */
[----:B------:R-:W-:Y:S08]  /*06a0*/  F2F.F32.F64 R24, R24 ;  /* 0x0000001800187310 */ /* 0x000ff00000301000 */
        /* <DEDUP_REMOVED lines=34> */
[----:B0-----:R-:W-:Y:S01]  /*08d0*/  FFMA R7, R64, R66, R7 ;  /* 0x0000004240077223 */ /* 0x001fe20000000007 */
[----:B------:R-:W-:-:S03]  /*08e0*/  IMAD.X R9, RZ, RZ, R3, P2 ;  /* 0x000000ffff097224 */ /* 0x000fc600010e0603 */
[----:B-1----:R-:W-:Y:S01]  /*08f0*/  FFMA R74, R68, R70, R7 ;  /* 0x00000046444a7223 */ /* 0x002fe20000000007 */
[----:B------:R-:W-:Y:S06]  /*0900*/  @P1 BRA `(.L_x_93) ;  /* 0xfffffff8009c1947 */ /* 0x000fec000383ffff */
.L_x_92:
[----:B------:R-:W-:Y:S05]  /*0910*/  BSYNC.RECONVERGENT B2 ;  /* 0x0000000000027941 */ /* 0x000fea0003800200 */
.L_x_91:
[----:B------:R-:W-:Y:S05]  /*0920*/  @!P0 BRA `(.L_x_90) ;  /* 0x0000000400888947 */ /* 0x000fea0003800000 */
[----:B------:R-:W-:Y:S01]  /*0930*/  ISETP.GE.U32.AND P0, PT, R76, 0x8, PT ;  /* 0x000000084c00780c */ /* 0x000fe20003f06070 */
[----:B------:R-:W-:Y:S01]  /*0940*/  BSSY.RECONVERGENT B2, `(.L_x_94) ;  /* 0x0000031000027945 */ /* 0x000fe20003800200 */
[----:B------:R-:W-:-:S04]  /*0950*/  LOP3.LUT R40, R0, 0x7, RZ, 0xc0, !PT ;  /* 0x0000000700287812 */ /* 0x000fc800078ec0ff */
[----:B------:R-:W-:-:S07]  /*0960*/  ISETP.NE.AND P1, PT, R40, RZ, PT ;  /* 0x000000ff2800720c */ /* 0x000fce0003f25270 */
[----:B------:R-:W-:Y:S06]  /*0970*/  @!P0 BRA `(.L_x_95) ;  /* 0x0000000000b48947 */ /* 0x000fec0003800000 */
[----:B------:R-:W0:Y:S08]  /*0980*/  LDC.64 R6, c[0x0][0x380] ;  /* 0x0000e000ff067b82 */ /* 0x000e300000000a00 */
[----:B------:R-:W1:Y:S01]  /*0990*/  LDC.64 R8, c[0x0][0x388] ;  /* 0x0000e200ff087b82 */ /* 0x000e620000000a00 */
[----:B0-----:R-:W-:-:S05]  /*09a0*/  IMAD.WIDE R6, R75, 0x8, R6 ;  /* 0x000000084b067825 */ /* 0x001fca00078e0206 */
[----:B------:R-:W2:Y:S01]  /*09b0*/  LDG.E.64 R12, desc[UR6][R6.64] ;  /* 0x00000006060c7981 */ /* 0x000ea2000c1e1b00 */
[----:B-1----:R-:W-:-:S03]  /*09c0*/  IMAD.WIDE R8, R75, 0x8, R8 ;  /* 0x000000084b087825 */ /* 0x002fc600078e0208 */
        /* <DEDUP_REMOVED lines=15> */
[----:B------:R-:W-:Y:S01]  /*0ac0*/  IADD3 R75, PT, PT, R75, 0x800, RZ ;  /* 0x000008004b4b7810 */ /* 0x000fe20007ffe0ff */
[----:B--2---:R-:W-:Y:S08]  /*0ad0*/  F2F.F32.F64 R13, R12 ;  /* 0x0000000c000d7310 */ /* 0x004ff00000301000 */
[----:B----4-:R-:W0:Y:S08]  /*0ae0*/  F2F.F32.F64 R14, R14 ;  /* 0x0000000e000e7310 */ /* 0x010e300000301000 */
[----:B---3--:R-:W-:Y:S08]  /*0af0*/  F2F.F32.F64 R16, R16 ;  /* 0x0000001000107310 */ /* 0x008ff00000301000 */
[----:B-----5:R-:W1:Y:S01]  /*0b00*/  F2F.F32.F64 R18, R18 ;  /* 0x0000001200127310 */ /* 0x020e620000301000 */
        /* <DEDUP_REMOVED lines=20> */
.L_x_95:
[----:B------:R-:W-:Y:S05]  /*0c50*/  BSYNC.RECONVERGENT B2 ;  /* 0x0000000000027941 */ /* 0x000fea0003800200 */
.L_x_94:
        /* <DEDUP_REMOVED lines=31> */
.L_x_97:
[----:B------:R-:W-:Y:S05]  /*0e50*/  BSYNC.RECONVERGENT B2 ;  /* 0x0000000000027941 */ /* 0x000fea0003800200 */
.L_x_96:
[----:B------:R-:W-:Y:S05]  /*0e60*/  @!P1 BRA `(.L_x_90) ;  /* 0x0000000000389947 */ /* 0x000fea0003800000 */
[----:B------:R-:W0:Y:S01]  /*0e70*/  LDC.64 R8, c[0x0][0x380] ;  /* 0x0000e000ff087b82 */ /* 0x000e220000000a00 */
[----:B------:R-:W-:-:S07]  /*0e80*/  IADD3 R0, PT, PT, -R0, RZ, RZ ;  /* 0x000000ff00007210 */ /* 0x000fce0007ffe1ff */
[----:B------:R-:W1:Y:S02]  /*0e90*/  LDC.64 R6, c[0x0][0x388] ;  /* 0x0000e200ff067b82 */ /* 0x000e640000000a00 */
.L_x_98:
[----:B-1----:R-:W-:-:S04]  /*0ea0*/  IMAD.WIDE R2, R75, 0x8, R6 ;  /* 0x000000084b027825 */ /* 0x002fc800078e0206 */
[C---:B0-----:R-:W-:Y:S02]  /*0eb0*/  IMAD.WIDE R4, R75.reuse, 0x8, R8 ;  /* 0x000000084b047825 */ /* 0x041fe400078e0208 */
[----:B------:R-:W2:Y:S04]  /*0ec0*/  LDG.E.64 R2, desc[UR6][R2.64] ;  /* 0x0000000602027981 */ /* 0x000ea8000c1e1b00 */
[----:B------:R-:W3:Y:S01]  /*0ed0*/  LDG.E.64 R4, desc[UR6][R4.64] ;  /* 0x0000000604047981 */ /* 0x000ee2000c1e1b00 */
[----:B------:R-:W-:Y:S01]  /*0ee0*/  VIADD R0, R0, 0x1 ;  /* 0x0000000100007836 */ /* 0x000fe20000000000 */
[----:B------:R-:W-:-:S04]  /*0ef0*/  IADD3 R75, PT, PT, R75, 0x100, RZ ;  /* 0x000001004b4b7810 */ /* 0x000fc80007ffe0ff */
[----:B------:R-:W-:Y:S01]  /*0f00*/  ISETP.NE.AND P0, PT, R0, RZ, PT ;  /* 0x000000ff0000720c */ /* 0x000fe20003f05270 */
[----:B--2---:R-:W-:Y:S08]  /*0f10*/  F2F.F32.F64 R12, R2 ;  /* 0x00000002000c7310 */ /* 0x004ff00000301000 */
[----:B---3--:R-:W0:Y:S02]  /*0f20*/  F2F.F32.F64 R13, R4 ;  /* 0x00000004000d7310 */ /* 0x008e240000301000 */
[----:B0-----:R-:W-:-:S02]  /*0f30*/  FFMA R74, R13, R12, R74 ;  /* 0x0000000c0d4a7223 */ /* 0x001fc4000000004a */
[----:B------:R-:W-:Y:S05]  /*0f40*/  @P0 BRA `(.L_x_98) ;  /* 0xfffffffc00d40947 */ /* 0x000fea000383ffff */
.L_x_90:
[----:B------:R-:W-:Y:S05]  /*0f50*/  BSYNC.RECONVERGENT B1 ;  /* 0x0000000000017941 */ /* 0x000fea0003800200 */
.L_x_89:
[----:B------:R-:W-:-:S04]  /*0f60*/  ISETP.GE.U32.AND P0, PT, R10, 0x100, PT ;  /* 0x000001000a00780c */ /* 0x000fc80003f06070 */
[----:B------:R-:W-:-:S13]  /*0f70*/  ISETP.GE.U32.AND.EX P0, PT, R11, RZ, PT, P0 ;  /* 0x000000ff0b00720c */ /* 0x000fda0003f06100 */
[----:B------:R-:W-:Y:S05]  /*0f80*/  @!P0 BRA `(.L_x_99) ;  /* 0x0000000000ac8947 */ /* 0x000fea0003800000 */
[----:B------:R-:W0:Y:S01]  /*0f90*/  S2R R6, SR_LANEID ;  /* 0x0000000000067919 */ /* 0x000e220000000000 */
[----:B------:R-:W-:Y:S01]  /*0fa0*/  ISETP.NE.AND P5, PT, R73, RZ, PT ;  /* 0x000000ff4900720c */ /* 0x000fe20003fa5270 */
        /* <DEDUP_REMOVED lines=20> */
[----:B------:R-:W-:-:S04]  /*10f0*/  ISETP.GT.AND P0, PT, R6, 0xf, PT ;  /* 0x0000000f0600780c */ /* 0x000fc80003f04270 */
[----:B------:R-:W0:Y:S02]  /*1100*/  SHFL.DOWN PT, R3, R0, 0x10, 0x1f ;  /* 0x0a001f0000037f89 */ /* 0x000e2400000e0000 */
[----:B0-----:R-:W-:-:S05]  /*1110*/  FADD R3, R0, R3 ;  /* 0x0000000300037221 */ /* 0x001fca0000000000 */
[----:B------:R1:W-:Y:S01]  /*1120*/  @!P1 STS [R2+0x8], R3 ;  /* 0x0000080302009388 */ /* 0x0003e20000000800 */
[----:B------:R-:W-:Y:S01]  /*1130*/  FSEL R0, R0, R3, P0 ;  /* 0x0000000300007208 */ /* 0x000fe20000000000 */
[----:B------:R-:W-:Y:S06]  /*1140*/  BAR.SYNC.DEFER_BLOCKING 0x0 ;  /* 0x0000000000007b1d */ /* 0x000fec0000010000 */
[----:B------:R-:W-:Y:S05]  /*1150*/  @P5 BRA `(.L_x_100) ;  /* 0x0000001c00905947 */ /* 0x000fea0003800000 */
[----:B------:R-:W0:Y:S01]  /*1160*/  S2UR UR5, SR_CgaCtaId ;  /* 0x00000000000579c3 */ /* 0x000e220000008800 */
[----:B------:R-:W-:Y:S02]  /*1170*/  UMOV UR4, 0x400 ;  /* 0x0000040000047882 */ /* 0x000fe40000000000 */
[----:B0-----:R-:W-:-:S09]  /*1180*/  ULEA UR4, UR5, UR4, 0x18 ;  /* 0x0000000405047291 */ /* 0x001fd2000f8ec0ff */
[----:B-1----:R-:W0:Y:S04]  /*1190*/  LDS R3, [UR4+0xc] ;  /* 0x00000c04ff037984 */ /* 0x002e280008000800 */
        /* <DEDUP_REMOVED lines=10> */
.L_x_99:
[----:B------:R-:W0:Y:S01]  /*1240*/  S2R R4, SR_LANEID ;  /* 0x0000000000047919 */ /* 0x000e220000000000 */
[C---:B------:R-:W-:Y:S02]  /*1250*/  LOP3.LUT R0, R73.reuse, 0x3e0, RZ, 0xc0, !PT ;  /* 0x000003e049007812 */ /* 0x040fe400078ec0ff */
[----:B------:R-:W-:Y:S02]  /*1260*/  ISETP.NE.AND P5, PT, R73, RZ, PT ;  /* 0x000000ff4900720c */ /* 0x000fe40003fa5270 */
[----:B------:R-:W-:Y:S02]  /*1270*/  LOP3.LUT R5, RZ, R0, RZ, 0x33, !PT ;  /* 0x00000000ff057212 */ /* 0x000fe400078e33ff */
[----:B------:R-:W-:-:S03]  /*1280*/  IADD3 R3, PT, PT, R0, 0x20, RZ ;  /* 0x0000002000037810 */ /* 0x000fc60007ffe0ff */
[----:B------:R-:W-:Y:S01]  /*1290*/  IMAD.IADD R5, R5, 0x1, R10 ;  /* 0x0000000105057824 */ /* 0x000fe200078e020a */
[----:B------:R-:W-:-:S04]  /*12a0*/  ISETP.GT.U32.AND P0, PT, R3, R10, PT ;  /* 0x0000000a0300720c */ /* 0x000fc80003f04070 */
[----:B------:R-:W-:-:S05]  /*12b0*/  SEL R5, R5, 0x1f, P0 ;  /* 0x0000001f05057807 */ /* 0x000fca0000000000 */
[----:B------:R-:W1:Y:S01]  /*12c0*/  SHFL.DOWN PT, R0, R74, 0x1, R5 ;  /* 0x082000004a007989 */ /* 0x000e6200000e0005 */
[C---:B0-----:R-:W-:Y:S02]  /*12d0*/  ISETP.GE.AND P0, PT, R4.reuse, R5, PT ;  /* 0x000000050400720c */ /* 0x041fe40003f06270 */
[C---:B------:R-:W-:Y:S02]  /*12e0*/  IADD3 R2, PT, PT, R4.reuse, 0x2, RZ ;  /* 0x0000000204027810 */ /* 0x040fe40007ffe0ff */
[----:B------:R-:W-:-:S09]  /*12f0*/  ISETP.NE.AND P1, PT, R4, RZ, PT ;  /* 0x000000ff0400720c */ /* 0x000fd20003f25270 */
[----:B-1----:R-:W-:Y:S01]  /*1300*/  @!P0 FADD R74, R0, R74 ;  /* 0x0000004a004a8221 */ /* 0x002fe20000000000 */
[-C--:B------:R-:W-:Y:S01]  /*1310*/  ISETP.GT.AND P0, PT, R2, R5.reuse, PT ;  /* 0x000000050200720c */ /* 0x080fe20003f04270 */
[----:B------:R-:W-:Y:S02]  /*1320*/  VIADD R2, R4, 0x4 ;  /* 0x0000000404027836 */ /* 0x000fe40000000000 */
        /* <DEDUP_REMOVED lines=18> */
[----:B0-----:R-:W-:-:S04]  /*1450*/  @!P0 FADD R74, R74, R0 ;  /* 0x000000004a4a8221 */ /* 0x001fc80000000000 */
[----:B------:R-:W-:-:S05]  /*1460*/  IMAD.MOV.U32 R0, RZ, RZ, R74 ;  /* 0x000000ffff007224 */ /* 0x000fca00078e004a */
[----:B------:R0:W-:Y:S01]  /*1470*/  @!P1 STS [R3+0x8], R0 ;  /* 0x0000080003009388 */ /* 0x0001e20000000800 */
[----:B------:R-:W-:Y:S06]  /*1480*/  BAR.SYNC.DEFER_BLOCKING 0x0 ;  /* 0x0000000000007b1d */ /* 0x000fec0000010000 */
[----:B------:R-:W-:Y:S05]  /*1490*/  @P5 BRA `(.L_x_100) ;  /* 0x0000001800c05947 */ /* 0x000fea0003800000 */
[----:B------:R-:W1:Y:S01]  /*14a0*/  S2UR UR5, SR_CgaCtaId ;  /* 0x00000000000579c3 */ /* 0x000e620000008800 */
[----:B------:R-:W-:Y:S01]  /*14b0*/  UMOV UR4, 0x400 ;  /* 0x0000040000047882 */ /* 0x000fe20000000000 */
[C---:B------:R-:W-:Y:S02]  /*14c0*/  ISETP.GT.U32.AND P3, PT, R10.reuse, 0x20, PT ;  /* 0x000000200a00780c */ /* 0x040fe40003f64070 */
[C---:B------:R-:W-:Y:S02]  /*14d0*/  ISETP.GT.U32.AND P1, PT, R10.reuse, 0x40, PT ;  /* 0x000000400a00780c */ /* 0x040fe40003f24070 */
[C---:B------:R-:W-:Y:S02]  /*14e0*/  ISETP.GT.U32.AND.EX P3, PT, R11.reuse, RZ, PT, P3 ;  /* 0x000000ff0b00720c */ /* 0x040fe40003f64130 */
[----:B------:R-:W-:Y:S02]  /*14f0*/  ISETP.GT.U32.AND P0, PT, R10, 0x60, PT ;  /* 0x000000600a00780c */ /* 0x000fe40003f04070 */
[----:B------:R-:W-:-:S02]  /*1500*/  ISETP.GT.U32.AND.EX P1, PT, R11, RZ, PT, P1 ;  /* 0x000000ff0b00720c */ /* 0x000fc40003f24110 */
[C---:B------:R-:W-:Y:S02]  /*1510*/  ISETP.GT.U32.AND P2, PT, R10.reuse, 0x80, PT ;  /* 0x000000800a00780c */ /* 0x040fe40003f44070 */
[C---:B------:R-:W-:Y:S02]  /*1520*/  ISETP.GT.U32.AND.EX P0, PT, R11.reuse, RZ, PT, P0 ;  /* 0x000000ff0b00720c */ /* 0x040fe40003f04100 */
[----:B------:R-:W-:Y:S02]  /*1530*/  ISETP.GT.U32.AND P4, PT, R10, 0xa0, PT ;  /* 0x000000a00a00780c */ /* 0x000fe40003f84070 */
[C---:B------:R-:W-:Y:S02]  /*1540*/  ISETP.GT.U32.AND.EX P2, PT, R11.reuse, RZ, PT, P2 ;  /* 0x000000ff0b00720c */ /* 0x040fe40003f44120 */
[----:B------:R-:W-:Y:S01]  /*1550*/  ISETP.GT.U32.AND.EX P4, PT, R11, RZ, PT, P4 ;  /* 0x000000ff0b00720c */ /* 0x000fe20003f84140 */
[----:B-1----:R-:W-:-:S09]  /*1560*/  ULEA UR4, UR5, UR4, 0x18 ;  /* 0x0000000405047291 */ /* 0x002fd2000f8ec0ff */
[----:B0-----:R-:W0:Y:S04]  /*1570*/  LDS R3, [UR4+0xc] ;  /* 0x00000c04ff037984 */ /* 0x001e280008000800 */
[----:B------:R-:W1:Y:S04]  /*1580*/  LDS.128 R4, [UR4+0x10] ;  /* 0x00001004ff047984 */ /* 0x000e680008000c00 */
[----:B------:R-:W2:Y:S01]  /*1590*/  LDS.64 R8, [UR4+0x20] ;  /* 0x00002004ff087984 */ /* 0x000ea20008000a00 */
[----:B0-----:R-:W-:Y:S01]  /*15a0*/  @P3 FADD R0, R0, R3 ;  /* 0x0000000300003221 */ /* 0x001fe20000000000 */
[----:B------:R-:W-:-:S03]  /*15b0*/  ISETP.GT.U32.AND P3, PT, R10, 0xc0, PT ;  /* 0x000000c00a00780c */ /* 0x000fc60003f64070 */
[----:B-1----:R-:W-:Y:S01]  /*15c0*/  @P1 FADD R0, R0, R4 ;  /* 0x0000000400001221 */ /* 0x002fe20000000000 */
[----:B------:R-:W-:Y:S02]  /*15d0*/  ISETP.GT.U32.AND P1, PT, R10, 0xe0, PT ;  /* 0x000000e00a00780c */ /* 0x000fe40003f24070 */
[C---:B------:R-:W-:Y:S01]  /*15e0*/  ISETP.GT.U32.AND.EX P3, PT, R11.reuse, RZ, PT, P3 ;  /* 0x000000ff0b00720c */ /* 0x040fe20003f64130 */
[----:B------:R-:W-:Y:S01]  /*15f0*/  @P0 FADD R0, R0, R5 ;  /* 0x0000000500000221 */ /* 0x000fe20000000000 */
[----:B------:R-:W-:-:S03]  /*1600*/  ISETP.GT.U32.AND.EX P1, PT, R11, RZ, PT, P1 ;  /* 0x000000ff0b00720c */ /* 0x000fc60003f24110 */
[----:B------:R-:W-:-:S04]  /*1610*/  @P2 FADD R0, R0, R6 ;  /* 0x0000000600002221 */ /* 0x000fc80000000000 */
[----:B------:R-:W-:-:S04]  /*1620*/  @P4 FADD R0, R0, R7 ;  /* 0x0000000700004221 */ /* 0x000fc80000000000 */
[----:B--2---:R-:W-:-:S04]  /*1630*/  @P3 FADD R0, R0, R8 ;  /* 0x0000000800003221 */ /* 0x004fc80000000000 */
[----:B------:R-:W-:Y:S01]  /*1640*/  @P1 FADD R0, R0, R9 ;  /* 0x0000000900001221 */ /* 0x000fe20000000000 */
[----:B------:R-:W-:Y:S06]  /*1650*/  BRA `(.L_x_100) ;  /* 0x0000001800507947 */ /* 0x000fec0003800000 */
.L_x_86:
[----:B------:R-:W0:Y:S01]  /*1660*/  S2R R2, SR_TID.X ;  /* 0x0000000000027919 */ /* 0x000e220000002100 */
[----:B------:R-:W0:Y:S08]  /*1670*/  LDC.64 R6, c[0x0][0x380] ;  /* 0x0000e000ff067b82 */ /* 0x000e300000000a00 */
[----:B------:R-:W1:Y:S01]  /*1680*/  LDC.64 R8, c[0x0][0x388] ;  /* 0x0000e200ff087b82 */ /* 0x000e620000000a00 */
[----:B0-----:R-:W-:-:S04]  /*1690*/  IMAD.WIDE.U32 R6, R2, 0x8, R6 ;  /* 0x0000000802067825 */ /* 0x001fc800078e0006 */
[----:B-1----:R-:W-:Y:S01]  /*16a0*/  IMAD.WIDE.U32 R8, R2, 0x8, R8 ;  /* 0x0000000802087825 */ /* 0x002fe200078e0008 */
        /* <DEDUP_REMOVED lines=32> */
[----:B------:R-:W-:-:S04]  /*18b0*/  IADD3 R76, P1, PT, R10, -0x1000, RZ ;  /* 0xfffff0000a4c7810 */ /* 0x000fc80007f3e0ff */
[----:B------:R-:W-:Y:S01]  /*18c0*/  ISETP.GE.U32.AND P0, PT, R76, 0x1000, PT ;  /* 0x000010004c00780c */ /* 0x000fe20003f06070 */
[----:B------:R-:W-:Y:S01]  /*18d0*/  UMOV UR9, 0x1000 ;  /* 0x0000100000097882 */ /* 0x000fe20000000000 */
[----:B------:R-:W-:Y:S01]  /*18e0*/  UMOV UR4, URZ ;  /* 0x000000ff00047c82 */ /* 0x000fe20008000000 */
[----:B--2---:R-:W-:Y:S08]  /*18f0*/  F2F.F32.F64 R3, R72 ;  /* 0x0000004800037310 */ /* 0x004ff00000301000 */
[----:B---3--:R-:W0:Y:S08]  /*1900*/  F2F.F32.F64 R0, R74 ;  /* 0x0000004a00007310 */ /* 0x008e300000301000 */
[----:B----4-:R-:W-:Y:S08]  /*1910*/  F2F.F32.F64 R4, R4 ;  /* 0x0000000400047310 */ /* 0x010ff00000301000 */
[----:B-----5:R-:W1:Y:S08]  /*1920*/  F2F.F32.F64 R13, R12 ;  /* 0x0000000c000d7310 */ /* 0x020e700000301000 */
[----:B------:R-:W-:Y:S08]  /*1930*/  F2F.F32.F64 R66, R70 ;  /* 0x0000004600427310 */ /* 0x000ff00000301000 */
[----:B------:R-:W2:Y:S08]  /*1940*/  F2F.F32.F64 R67, R68 ;  /* 0x0000004400437310 */ /* 0x000eb00000301000 */
[----:B------:R-:W-:Y:S08]  /*1950*/  F2F.F32.F64 R14, R14 ;  /* 0x0000000e000e7310 */ /* 0x000ff00000301000 */
[----:B------:R-:W3:Y:S01]  /*1960*/  F2F.F32.F64 R17, R16 ;  /* 0x0000001000117310 */ /* 0x000ee20000301000 */
[----:B0-----:R-:W-:Y:S01]  /*1970*/  FMUL R3, R3, R0 ;  /* 0x0000000003037220 */ /* 0x001fe20000400000 */
[----:B-1----:R-:W-:-:S06]  /*1980*/  FMUL R13, R4, R13 ;  /* 0x0000000d040d7220 */ /* 0x002fcc0000400000 */
[----:B------:R-:W-:Y:S01]  /*1990*/  F2F.F32.F64 R18, R18 ;  /* 0x0000001200127310 */ /* 0x000fe20000301000 */
[----:B--2---:R-:W-:-:S07]  /*19a0*/  FFMA R3, R66, R67, R3 ;  /* 0x0000004342037223 */ /* 0x004fce0000000003 */
[----:B------:R-:W0:Y:S01]  /*19b0*/  F2F.F32.F64 R21, R20 ;  /* 0x0000001400157310 */ /* 0x000e220000301000 */
[----:B---3--:R-:W-:-:S07]  /*19c0*/  FFMA R14, R14, R17, R13 ;  /* 0x000000110e0e7223 */ /* 0x008fce000000000d */
[----:B------:R-:W-:Y:S08]  /*19d0*/  F2F.F32.F64 R26, R26 ;  /* 0x0000001a001a7310 */ /* 0x000ff00000301000 */
[----:B------:R-:W1:Y:S08]  /*19e0*/  F2F.F32.F64 R29, R28 ;  /* 0x0000001c001d7310 */ /* 0x000e700000301000 */
[----:B------:R-:W-:Y:S08]  /*19f0*/  F2F.F32.F64 R34, R34 ;  /* 0x0000002200227310 */ /* 0x000ff00000301000 */
[----:B------:R-:W2:Y:S08]  /*1a00*/  F2F.F32.F64 R37, R36 ;  /* 0x0000002400257310 */ /* 0x000eb00000301000 */
[----:B------:R-:W-:Y:S08]  /*1a10*/  F2F.F32.F64 R42, R42 ;  /* 0x0000002a002a7310 */ /* 0x000ff00000301000 */
[----:B------:R-:W3:Y:S08]  /*1a20*/  F2F.F32.F64 R45, R44 ;  /* 0x0000002c002d7310 */ /* 0x000ef00000301000 */
[----:B------:R-:W-:Y:S08]  /*1a30*/  F2F.F32.F64 R50, R50 ;  /* 0x0000003200327310 */ /* 0x000ff00000301000 */
[----:B------:R-:W4:Y:S08]  /*1a40*/  F2F.F32.F64 R53, R52 ;  /* 0x0000003400357310 */ /* 0x000f300000301000 */
[----:B------:R-:W-:Y:S08]  /*1a50*/  F2F.F32.F64 R58, R58 ;  /* 0x0000003a003a7310 */ /* 0x000ff00000301000 */
[----:B------:R-:W5:Y:S01]  /*1a60*/  F2F.F32.F64 R61, R60 ;  /* 0x0000003c003d7310 */ /* 0x000f620000301000 */
[----:B------:R-:W-:-:S07]  /*1a70*/  FADD R14, R3, R14 ;  /* 0x0000000e030e7221 */ /* 0x000fce0000000000 */
[----:B------:R-:W-:Y:S08]  /*1a80*/  F2F.F32.F64 R22, R22 ;  /* 0x0000001600167310 */ /* 0x000ff00000301000 */
[----:B------:R-:W5:Y:S08]  /*1a90*/  F2F.F32.F64 R25, R24 ;  /* 0x0000001800197310 */ /* 0x000f700000301000 */
        /* <DEDUP_REMOVED lines=9> */
[----:B------:R-:W5:Y:S01]  /*1b30*/  F2F.F32.F64 R65, R64 ;  /* 0x0000004000417310 */ /* 0x000f620000301000 */
[----:B------:R-:W-:Y:S01]  /*1b40*/  IADD3.X R3, PT, PT, R11, -0x1, RZ, P1, !PT ;  /* 0xffffffff0b037810 */ /* 0x000fe20000ffe4ff */
[----:B0-----:R-:W-:Y:S01]  /*1b50*/  FMUL R21, R18, R21 ;  /* 0x0000001512157220 */ /* 0x001fe20000400000 */
[----:B-1----:R-:W-:Y:S01]  /*1b60*/  FMUL R29, R26, R29 ;  /* 0x0000001d1a1d7220 */ /* 0x002fe20000400000 */
[----:B--2---:R-:W-:Y:S01]  /*1b70*/  FMUL R37, R34, R37 ;  /* 0x0000002522257220 */ /* 0x004fe20000400000 */
[----:B---3--:R-:W-:Y:S01]  /*1b80*/  FMUL R45, R42, R45 ;  /* 0x0000002d2a2d7220 */ /* 0x008fe20000400000 */
[----:B----4-:R-:W-:Y:S01]  /*1b90*/  FMUL R53, R50, R53 ;  /* 0x0000003532357220 */ /* 0x010fe20000400000 */
[----:B-----5:R-:W-:Y:S01]  /*1ba0*/  FMUL R61, R58, R61 ;  /* 0x0000003d3a3d7220 */ /* 0x020fe20000400000 */
[----:B------:R-:W-:Y:S01]  /*1bb0*/  ISETP.GE.U32.AND.EX P0, PT, R3, RZ, PT, P0 ;  /* 0x000000ff0300720c */ /* 0x000fe20003f06100 */
[----:B------:R-:W-:Y:S01]  /*1bc0*/  FFMA R21, R22, R25, R21 ;  /* 0x0000001916157223 */ /* 0x000fe20000000015 */
[----:B------:R-:W-:Y:S01]  /*1bd0*/  FFMA R30, R30, R33, R29 ;  /* 0x000000211e1e7223 */ /* 0x000fe2000000001d */
[----:B------:R-:W-:Y:S01]  /*1be0*/  FFMA R37, R38, R41, R37 ;  /* 0x0000002926257223 */ /* 0x000fe20000000025 */
[----:B------:R-:W-:Y:S01]  /*1bf0*/  FFMA R46, R46, R49, R45 ;  /* 0x000000312e2e7223 */ /* 0x000fe2000000002d */
[----:B------:R-:W-:Y:S01]  /*1c00*/  FFMA R53, R54, R57, R53 ;  /* 0x0000003936357223 */ /* 0x000fe20000000035 */
[----:B------:R-:W-:Y:S01]  /*1c10*/  FFMA R62, R62, R65, R61 ;  /* 0x000000413e3e7223 */ /* 0x000fe2000000003d */
[----:B------:R-:W-:Y:S01]  /*1c20*/  FADD R21, R21, R30 ;  /* 0x0000001e15157221 */ /* 0x000fe20000000000 */
[----:B------:R-:W-:-:S02]  /*1c30*/  FADD R37, R37, R46 ;  /* 0x0000002e25257221 */ /* 0x000fc40000000000 */
[----:B------:R-:W-:Y:S01]  /*1c40*/  FADD R62, R53, R62 ;  /* 0x0000003e353e7221 */ /* 0x000fe20000000000 */
[----:B------:R-:W-:-:S03]  /*1c50*/  FADD R14, R14, R21 ;  /* 0x000000150e0e7221 */ /* 0x000fc60000000000 */
[----:B------:R-:W-:-:S04]  /*1c60*/  FADD R37, R37, R62 ;  /* 0x0000003e25257221 */ /* 0x000fc80000000000 */
[----:B------:R-:W-:Y:S01]  /*1c70*/  FADD R0, R14, R37 ;  /* 0x000000250e007221 */ /* 0x000fe20000000000 */
[----:B------:R-:W-:Y:S06]  /*1c80*/  @!P0 BRA `(.L_x_101) ;  /* 0x0000000400ac8947 */ /* 0x000fec0003800000 */
[----:B------:R-:W0:Y:S01]  /*1c90*/  LDC.64 R10, c[0x0][0x3a0] ;  /* 0x0000e800ff0a7b82 */ /* 0x000e220000000a00 */
[----:B------:R-:W-:Y:S01]  /*1ca0*/  UMOV UR9, 0x1000 ;  /* 0x0000100000097882 */ /* 0x000fe20000000000 */
[----:B------:R-:W-:-:S05]  /*1cb0*/  UMOV UR4, URZ ;  /* 0x000000ff00047c82 */ /* 0x000fca0008000000 */
.L_x_103:
[----:B------:R-:W-:Y:S02]  /*1cc0*/  USHF.L.U32 UR5, UR9, 0x3, URZ ;  /* 0x0000000309057899 */ /* 0x000fe400080006ff */
[----:B------:R-:W-:-:S04]  /*1cd0*/  USHF.L.U64.HI UR8, UR9, 0x3, UR4 ;  /* 0x0000000309087899 */ /* 0x000fc80008010204 */
[----:B------:R-:W-:Y:S02]  /*1ce0*/  IADD3 R4, P0, PT, R6, UR5, RZ ;  /* 0x0000000506047c10 */ /* 0x000fe4000ff1e0ff */
[----:B------:R-:W-:Y:S02]  /*1cf0*/  IADD3 R72, P1, PT, R8, UR5, RZ ;  /* 0x0000000508487c10 */ /* 0x000fe4000ff3e0ff */
[----:B------:R-:W-:Y:S02]  /*1d00*/  IADD3.X R5, PT, PT, R7, UR8, RZ, P0, !PT ;  /* 0x0000000807057c10 */ /* 0x000fe400087fe4ff */
        /* <DEDUP_REMOVED lines=33> */
[----:B--2---:R-:W-:Y:S08]  /*1f20*/  F2F.F32.F64 R71, R70 ;  /* 0x0000004600477310 */ /* 0x004ff00000301000 */
[----:B---3--:R-:W1:Y:S08]  /*1f30*/  F2F.F32.F64 R64, R64 ;  /* 0x0000004000407310 */ /* 0x008e700000301000 */
[----:B----4-:R-:W-:Y:S08]  /*1f40*/  F2F.F32.F64 R66, R66 ;  /* 0x0000004200427310 */ /* 0x010ff00000301000 */
[----:B-----5:R-:W2:Y:S08]  /*1f50*/  F2F.F32.F64 R69, R68 ;  /* 0x0000004400457310 */ /* 0x020eb00000301000 */
[----:B------:R-:W-:Y:S08]  /*1f60*/  F2F.F32.F64 R62, R62 ;  /* 0x0000003e003e7310 */ /* 0x000ff00000301000 */
[----:B------:R-:W3:Y:S08]  /*1f70*/  F2F.F32.F64 R57, R56 ;  /* 0x0000003800397310 */ /* 0x000ef00000301000 */
[----:B------:R-:W-:Y:S08]  /*1f80*/  F2F.F32.F64 R24, R24 ;  /* 0x0000001800187310 */ /* 0x000ff00000301000 */
[----:B------:R-:W4:Y:S08]  /*1f90*/  F2F.F32.F64 R55, R54 ;  /* 0x0000003600377310 */ /* 0x000f300000301000 */
        /* <DEDUP_REMOVED lines=8> */
[----:B-1----:R-:W-:-:S07]  /*2020*/  FFMA R64, R71, R64, R0 ;  /* 0x0000004047407223 */ /* 0x002fce0000000000 */
[----:B------:R-:W-:Y:S01]  /*2030*/  F2F.F32.F64 R30, R30 ;  /* 0x0000001e001e7310 */ /* 0x000fe20000301000 */
[----:B0-----:R-:W-:-:S07]  /*2040*/  IADD3 R0, P1, PT, R10, -UR9, RZ ;  /* 0x800000090a007c10 */ /* 0x001fce000ff3e0ff */
[----:B------:R-:W0:Y:S08]  /*2050*/  F2F.F32.F64 R61, R60 ;  /* 0x0000003c003d7310 */ /* 0x000e300000301000 */
[----:B------:R-:W-:Y:S08]  /*2060*/  F2F.F32.F64 R12, R12 ;  /* 0x0000000c000c7310 */ /* 0x000ff00000301000 */
[----:B------:R-:W-:Y:S08]  /*2070*/  F2F.F32.F64 R46, R46 ;  /* 0x0000002e002e7310 */ /* 0x000ff00000301000 */
[----:B------:R-:W-:Y:S08]  /*2080*/  F2F.F32.F64 R42, R42 ;  /* 0x0000002a002a7310 */ /* 0x000ff00000301000 */
[----:B------:R-:W-:Y:S08]  /*2090*/  F2F.F32.F64 R32, R32 ;  /* 0x0000002000207310 */ /* 0x000ff00000301000 */
[----:B------:R-:W-:Y:S08]  /*20a0*/  F2F.F32.F64 R28, R28 ;  /* 0x0000001c001c7310 */ /* 0x000ff00000301000 */
[----:B------:R-:W-:Y:S08]  /*20b0*/  F2F.F32.F64 R26, R26 ;  /* 0x0000001a001a7310 */ /* 0x000ff00000301000 */
[----:B------:R-:W1:Y:S08]  /*20c0*/  F2F.F32.F64 R23, R22 ;  /* 0x0000001600177310 */ /* 0x000e700000301000 */
[----:B------:R-:W1:Y:S08]  /*20d0*/  F2F.F32.F64 R49, R48 ;  /* 0x0000003000317310 */ /* 0x000e700000301000 */
[----:B------:R-:W1:Y:S08]  /*20e0*/  F2F.F32.F64 R45, R44 ;  /* 0x0000002c002d7310 */ /* 0x000e700000301000 */
[----:B------:R-:W1:Y:S08]  /*20f0*/  F2F.F32.F64 R35, R34 ;  /* 0x0000002200237310 */ /* 0x000e700000301000 */
[----:B------:R-:W1:Y:S08]  /*2100*/  F2F.F32.F64 R59, R58 ;  /* 0x0000003a003b7310 */ /* 0x000e700000301000 */
[----:B------:R-:W1:Y:S01]  /*2110*/  F2F.F32.F64 R21, R20 ;  /* 0x0000001400157310 */ /* 0x000e620000301000 */
[----:B--2---:R-:W-:Y:S01]  /*2120*/  FMUL R69, R66, R69 ;  /* 0x0000004542457220 */ /* 0x004fe20000400000 */
[----:B---3--:R-:W-:Y:S01]  /*2130*/  FMUL R57, R62, R57 ;  /* 0x000000393e397220 */ /* 0x008fe20000400000 */
[----:B----4-:R-:W-:Y:S01]  /*2140*/  FMUL R55, R24, R55 ;  /* 0x0000003718377220 */ /* 0x010fe20000400000 */
[----:B-----5:R-:W-:Y:S01]  /*2150*/  FMUL R53, R16, R53 ;  /* 0x0000003510357220 */ /* 0x020fe20000400000 */
[----:B------:R-:W-:Y:S01]  /*2160*/  FMUL R51, R36, R51 ;  /* 0x0000003324337220 */ /* 0x000fe20000400000 */
[----:B------:R-:W-:Y:S01]  /*2170*/  FMUL R41, R18, R41 ;  /* 0x0000002912297220 */ /* 0x000fe20000400000 */
[----:B------:R-:W-:Y:S01]  /*2180*/  FMUL R39, R14, R39 ;  /* 0x000000270e277220 */ /* 0x000fe20000400000 */
[----:B------:R-:W-:-:S02]  /*2190*/  ISETP.GE.U32.AND P0, PT, R0, 0x1000, PT ;  /* 0x000010000000780c */ /* 0x000fc40003f06070 */
[----:B------:R-:W-:Y:S01]  /*21a0*/  IADD3.X R0, PT, PT, R11, ~UR4, RZ, P1, !PT ;  /* 0x800000040b007c10 */ /* 0x000fe20008ffe4ff */
[----:B0-----:R-:W-:Y:S01]  /*21b0*/  FFMA R61, R30, R61, R69 ;  /* 0x0000003d1e3d7223 */ /* 0x001fe20000000045 */
[----:B-1----:R-:W-:Y:S01]  /*21c0*/  FFMA R12, R12, R23, R57 ;  /* 0x000000170c0c7223 */ /* 0x002fe20000000039 */
[----:B------:R-:W-:Y:S01]  /*21d0*/  FFMA R49, R46, R49, R55 ;  /* 0x000000312e317223 */ /* 0x000fe20000000037 */
[----:B------:R-:W-:Y:S01]  /*21e0*/  FFMA R42, R42, R45, R53 ;  /* 0x0000002d2a2a7223 */ /* 0x000fe20000000035 */
[----:B------:R-:W-:Y:S01]  /*21f0*/  FFMA R35, R32, R35, R51 ;  /* 0x0000002320237223 */ /* 0x000fe20000000033 */
[----:B------:R-:W-:Y:S01]  /*2200*/  FFMA R28, R28, R59, R41 ;  /* 0x0000003b1c1c7223 */ /* 0x000fe20000000029 */
[----:B------:R-:W-:Y:S01]  /*2210*/  FFMA R21, R26, R21, R39 ;  /* 0x000000151a157223 */ /* 0x000fe20000000027 */
[----:B------:R-:W-:Y:S01]  /*2220*/  F2F.F32.F64 R4, R4 ;  /* 0x0000000400047310 */ /* 0x000fe20000301000 */
[----:B------:R-:W-:Y:S01]  /*2230*/  ISETP.GE.U32.AND.EX P0, PT, R0, RZ, PT, P0 ;  /* 0x000000ff0000720c */ /* 0x000fe20003f06100 */
[----:B------:R-:W-:Y:S01]  /*2240*/  FADD R61, R64, R61 ;  /* 0x0000003d403d7221 */ /* 0x000fe20000000000 */
[----:B------:R-:W-:Y:S01]  /*2250*/  FADD R12, R12, R49 ;  /* 0x000000310c0c7221 */ /* 0x000fe20000000000 */
[----:B------:R-:W-:Y:S01]  /*2260*/  FADD R35, R42, R35 ;  /* 0x000000232a237221 */ /* 0x000fe20000000000 */
[----:B------:R-:W-:-:S03]  /*2270*/  FADD R28, R28, R21 ;  /* 0x000000151c1c7221 */ /* 0x000fc60000000000 */
[----:B------:R-:W0:Y:S01]  /*2280*/  F2F.F32.F64 R75, R74 ;  /* 0x0000004a004b7310 */ /* 0x000e220000301000 */
[----:B------:R-:W-:Y:S01]  /*2290*/  FADD R12, R61, R12 ;  /* 0x0000000c3d0c7221 */ /* 0x000fe20000000000 */
[----:B------:R-:W-:-:S04]  /*22a0*/  FADD R35, R35, R28 ;  /* 0x0000001c23237221 */ /* 0x000fc80000000000 */
[----:B------:R-:W-:-:S04]  /*22b0*/  FADD R35, R12, R35 ;  /* 0x000000230c237221 */ /* 0x000fc80000000000 */
[----:B0-----:R-:W-:Y:S01]  /*22c0*/  FFMA R0, R4, R75, R35 ;  /* 0x0000004b04007223 */ /* 0x001fe20000000023 */
[----:B------:R-:W-:Y:S06]  /*22d0*/  @!P0 BRA `(.L_x_102) ;  /* 0x0000000800888947 */ /* 0x000fec0003800000 */
[----:B------:R-:W-:-:S04]  /*22e0*/  UIADD3 UR9, UP0, UPT, UR9, 0x1000, URZ ;  /* 0x0000100009097890 */ /* 0x000fc8000ff1e0ff */
[----:B------:R-:W-:Y:S02]  /*22f0*/  UIADD3.X UR4, UPT, UPT, URZ, UR4, URZ, UP0, !UPT ;  /* 0x00000004ff047290 */ /* 0x000fe400087fe4ff */
[----:B------:R-:W-:-:S04]  /*2300*/  ISETP.LT.U32.AND P0, PT, R76, UR9, PT ;  /* 0x000000094c007c0c */ /* 0x000fc8000bf01070 */
[----:B------:R-:W-:-:S04]  /*2310*/  MOV R4, UR4 ;  /* 0x0000000400047c02 */ /* 0x000fc80008000f00 */
[----:B------:R-:W-:-:S13]  /*2320*/  ISETP.GT.U32.AND.EX P0, PT, R4, R3, PT, P0 ;  /* 0x000000030400720c */ /* 0x000fda0003f04100 */
[----:B------:R-:W-:Y:S05]  /*2330*/  @!P0 BRA `(.L_x_103) ;  /* 0xfffffff800608947 */ /* 0x000fea000383ffff */
.L_x_101:
[C---:B------:R-:W-:Y:S01]  /*2340*/  VIADD R3, R10.reuse, -UR9 ;  /* 0x800000090a037c36 */ /* 0x040fe20008000000 */
[----:B------:R-:W-:Y:S01]  /*2350*/  ISETP.LE.U32.AND P1, PT, R10, UR9, PT ;  /* 0x000000090a007c0c */ /* 0x000fe2000bf23070 */
[----:B------:R-:W-:Y:S01]  /*2360*/  BSSY.RECONVERGENT B1, `(.L_x_102) ;  /* 0x0000099000017945 */ /* 0x000fe20003800200 */
[----:B------:R-:W-:Y:S02]  /*2370*/  MOV R4, UR4 ;  /* 0x0000000400047c02 */ /* 0x000fe40008000f00 */
[----:B------:R-:W-:-:S04]  /*2380*/  ISETP.GE.AND P0, PT, R2, R3, PT ;  /* 0x000000030200720c */ /* 0x000fc80003f06270 */
[----:B------:R-:W-:-:S13]  /*2390*/  ISETP.GE.U32.OR.EX P0, PT, R4, R11, P0, P1 ;  /* 0x0000000b0400720c */ /* 0x000fda0000706510 */
[----:B------:R-:W-:Y:S05]  /*23a0*/  @P0 BRA `(.L_x_104) ;  /* 0x0000000800500947 */ /* 0x000fea0003800000 */
[----:B------:R-:W-:Y:S01]  /*23b0*/  LOP3.LUT R3, RZ, R2, RZ, 0x33, !PT ;  /* 0x00000002ff037212 */ /* 0x000fe200078e33ff */
[----:B------:R-:W-:Y:S03]  /*23c0*/  BSSY.RECONVERGENT B2, `(.L_x_105) ;  /* 0x0000045000027945 */ /* 0x000fe60003800200 */
[----:B------:R-:W-:Y:S01]  /*23d0*/  IADD3 R10, PT, PT, R10, -UR9, R3 ;  /* 0x800000090a0a7c10 */ /* 0x000fe2000fffe003 */
[----:B------:R-:W-:-:S03]  /*23e0*/  IMAD.MOV.U32 R3, RZ, RZ, R2 ;  /* 0x000000ffff037224 */ /* 0x000fc600078e0002 */
[C---:B------:R-:W-:Y:S02]  /*23f0*/  ISETP.GE.U32.AND P1, PT, R10.reuse, 0x700, PT ;  /* 0x000007000a00780c */ /* 0x040fe40003f26070 */
[----:B------:R-:W-:-:S04]  /*2400*/  LEA.HI R42, R10, 0x1, RZ, 0x18 ;  /* 0x000000010a2a7811 */ /* 0x000fc800078fc0ff */
[----:B------:R-:W-:-:S04]  /*2410*/  LOP3.LUT R43, R42, 0x7, RZ, 0xc0, !PT ;  /* 0x000000072a2b7812 */ /* 0x000fc800078ec0ff */
[----:B------:R-:W-:-:S03]  /*2420*/  ISETP.NE.AND P0, PT, R43, RZ, PT ;  /* 0x000000ff2b00720c */ /* 0x000fc60003f05270 */
[----:B------:R-:W-:Y:S10]  /*2430*/  @!P1 BRA `(.L_x_106) ;  /* 0x0000000000f49947 */ /* 0x000ff40003800000 */
[----:B------:R-:W0:Y:S01]  /*2440*/  LDCU.128 UR12, c[0x0][0x380] ;  /* 0x00007000ff0c77ac */ /* 0x000e220008000c00 */
[----:B------:R-:W-:Y:S01]  /*2450*/  IADD3 R5, P1, PT, R2, UR9, RZ ;  /* 0x0000000902057c10 */ /* 0x000fe2000ff3e0ff */
[----:B------:R-:W-:-:S03]  /*2460*/  IMAD.MOV.U32 R3, RZ, RZ, R2 ;  /* 0x000000ffff037224 */ /* 0x000fc600078e0002 */
[----:B------:R-:W-:Y:S02]  /*2470*/  IADD3.X R4, PT, PT, RZ, UR4, RZ, P1, !PT ;  /* 0x00000004ff047c10 */ /* 0x000fe40008ffe4ff */
[----:B------:R-:W-:-:S04]  /*2480*/  LEA R14, P1, R5, 0x2000, 0x3 ;  /* 0x00002000050e7811 */ /* 0x000fc800078218ff */
[----:B------:R-:W-:Y:S02]  /*2490*/  LEA.HI.X R5, R5, RZ, R4, 0x3, P1 ;  /* 0x000000ff05057211 */ /* 0x000fe400008f1c04 */
[----:B------:R-:W-:-:S04]  /*24a0*/  LOP3.LUT R4, R42, 0x1fffff8, RZ, 0xc0, !PT ;  /* 0x01fffff82a047812 */ /* 0x000fc800078ec0ff */
[----:B------:R-:W-:Y:S02]  /*24b0*/  IADD3 R11, PT, PT, -R4, RZ, RZ ;  /* 0x000000ff040b7210 */ /* 0x000fe40007ffe1ff */
[C---:B0-----:R-:W-:Y:S02]  /*24c0*/  IADD3 R6, P1, PT, R14.reuse, UR12, RZ ;  /* 0x0000000c0e067c10 */ /* 0x041fe4000ff3e0ff */
[----:B------:R-:W-:Y:S02]  /*24d0*/  IADD3 R14, P2, PT, R14, UR14, RZ ;  /* 0x0000000e0e0e7c10 */ /* 0x000fe4000ff5e0ff */
[C---:B------:R-:W-:Y:S02]  /*24e0*/  IADD3.X R7, PT, PT, R5.reuse, UR13, RZ, P1, !PT ;  /* 0x0000000d05077c10 */ /* 0x040fe40008ffe4ff */
[----:B------:R-:W-:-:S09]  /*24f0*/  IADD3.X R5, PT, PT, R5, UR15, RZ, P2, !PT ;  /* 0x0000000f05057c10 */ /* 0x000fd200097fe4ff */
.L_x_107:
        /* <DEDUP_REMOVED lines=16> */
[----:B------:R-:W5:Y:S01]  /*2600*/  LDG.E.64 R8, desc[UR6][R4.64+0x1800] ;  /* 0x0018000604087981 */ /* 0x000f62000c1e1b00 */
[----:B------:R-:W-:-:S04]  /*2610*/  IADD3 R11, PT, PT, R11, 0x8, RZ ;  /* 0x000000080b0b7810 */ /* 0x000fc80007ffe0ff */
[----:B------:R-:W-:Y:S02]  /*2620*/  ISETP.NE.AND P1, PT, R11, RZ, PT ;  /* 0x000000ff0b00720c */ /* 0x000fe40003f25270 */
[----:B0-----:R-:W-:Y:S01]  /*2630*/  IADD3 R6, P2, PT, R6, 0x4000, RZ ;  /* 0x0000400006067810 */ /* 0x001fe20007f5e0ff */
[----:B------:R-:W-:-:S04]  /*2640*/  VIADD R3, R3, 0x800 ;  /* 0x0000080003037836 */ /* 0x000fc80000000000 */
[----:B------:R-:W-:Y:S01]  /*2650*/  IMAD.X R7, RZ, RZ, R7, P2 ;  /* 0x000000ffff077224 */ /* 0x000fe200010e0607 */
        /* <DEDUP_REMOVED lines=22> */
[----:B------:R-:W-:Y:S01]  /*27c0*/  IADD3 R14, P3, PT, R4, 0x4000, RZ ;  /* 0x00004000040e7810 */ /* 0x000fe20007f7e0ff */
[----:B0-----:R-:W-:-:S03]  /*27d0*/  FFMA R15, R38, R40, R15 ;  /* 0x00000028260f7223 */ /* 0x001fc6000000000f */
[----:B------:R-:W-:Y:S01]  /*27e0*/  IADD3.X R5, PT, PT, RZ, R5, RZ, P3, !PT ;  /* 0x00000005ff057210 */ /* 0x000fe20001ffe4ff */
[----:B-1----:R-:W-:Y:S01]  /*27f0*/  FFMA R0, R12, R8, R15 ;  /* 0x000000080c007223 */ /* 0x002fe2000000000f */
[----:B------:R-:W-:Y:S07]  /*2800*/  @P1 BRA `(.L_x_107) ;  /* 0xfffffffc003c1947 */ /* 0x000fee000383ffff */
.L_x_106:
[----:B------:R-:W-:Y:S05]  /*2810*/  BSYNC.RECONVERGENT B2 ;  /* 0x0000000000027941 */ /* 0x000fea0003800200 */
.L_x_105:
[----:B------:R-:W-:Y:S05]  /*2820*/  @!P0 BRA `(.L_x_104) ;  /* 0x0000000400308947 */ /* 0x000fea0003800000 */
[----:B------:R-:W-:Y:S01]  /*2830*/  ISETP.GE.U32.AND P0, PT, R43, 0x4, PT ;  /* 0x000000042b00780c */ /* 0x000fe20003f06070 */
[----:B------:R-:W-:Y:S01]  /*2840*/  BSSY.RECONVERGENT B2, `(.L_x_108) ;  /* 0x0000021000027945 */ /* 0x000fe20003800200 */
[----:B------:R-:W-:-:S11]  /*2850*/  LOP3.LUT P1, R42, R42, 0x3, RZ, 0xc0, !PT ;  /* 0x000000032a2a7812 */ /* 0x000fd6000782c0ff */
[----:B------:R-:W-:Y:S05]  /*2860*/  @!P0 BRA `(.L_x_109) ;  /* 0x0000000000788947 */ /* 0x000fea0003800000 */
[----:B------:R-:W0:Y:S01]  /*2870*/  LDCU.128 UR12, c[0x0][0x380] ;  /* 0x00007000ff0c77ac */ /* 0x000e220008000c00 */
[----:B------:R-:W-:-:S04]  /*2880*/  IADD3 R7, P0, PT, R3, UR9, RZ ;  /* 0x0000000903077c10 */ /* 0x000fc8000ff1e0ff */
[----:B------:R-:W-:Y:S01]  /*2890*/  IADD3.X R4, PT, PT, RZ, UR4, RZ, P0, !PT ;  /* 0x00000004ff047c10 */ /* 0x000fe200087fe4ff */
        /* <DEDUP_REMOVED lines=14> */
[----:B------:R-:W-:Y:S01]  /*2980*/  IADD3 R3, PT, PT, R3, 0x400, RZ ;  /* 0x0000040003037810 */ /* 0x000fe20007ffe0ff */
        /* <DEDUP_REMOVED lines=12> */
.L_x_109:
[----:B------:R-:W-:Y:S05]  /*2a50*/  BSYNC.RECONVERGENT B2 ;  /* 0x0000000000027941 */ /* 0x000fea0003800200 */
.L_x_108:
[----:B------:R-:W-:Y:S05]  /*2a60*/  @!P1 BRA `(.L_x_104) ;  /* 0x0000000000a09947 */ /* 0x000fea0003800000 */
[----:B------:R-:W-:Y:S01]  /*2a70*/  ISETP.NE.AND P1, PT, R42, 0x1, PT ;  /* 0x000000012a00780c */ /* 0x000fe20003f25270 */
[----:B------:R-:W-:Y:S01]  /*2a80*/  BSSY.RECONVERGENT B2, `(.L_x_110) ;  /* 0x0000017000027945 */ /* 0x000fe20003800200 */
[----:B------:R-:W-:-:S11]  /*2a90*/  LOP3.LUT P0, RZ, R10, 0x100, RZ, 0xc0, !PT ;  /* 0x000001000aff7812 */ /* 0x000fd6000780c0ff */
[----:B------:R-:W-:Y:S05]  /*2aa0*/  @!P1 BRA `(.L_x_111) ;  /* 0x0000000000509947 */ /* 0x000fea0003800000 */
[----:B------:R-:W0:Y:S01]  /*2ab0*/  LDCU.128 UR12, c[0x0][0x380] ;  /* 0x00007000ff0c77ac */ /* 0x000e220008000c00 */
[----:B------:R-:W-:-:S04]  /*2ac0*/  IADD3 R4, P1, PT, R3, UR9, RZ ;  /* 0x0000000903047c10 */ /* 0x000fc8000ff3e0ff */
[----:B------:R-:W-:Y:S01]  /*2ad0*/  SHF.L.U32 R6, R4, 0x3, RZ ;  /* 0x0000000304067819 */ /* 0x000fe200000006ff */
[----:B------:R-:W-:-:S05]  /*2ae0*/  IMAD.X R5, RZ, RZ, UR4, P1 ;  /* 0x00000004ff057e24 */ /* 0x000fca00088e06ff */
        /* <DEDUP_REMOVED lines=16> */
.L_x_111:
[----:B------:R-:W-:Y:S05]  /*2bf0*/  BSYNC.RECONVERGENT B2 ;  /* 0x0000000000027941 */ /* 0x000fea0003800200 */
.L_x_110:
[----:B------:R-:W-:Y:S05]  /*2c00*/  @P0 BRA `(.L_x_104) ;  /* 0x0000000000380947 */ /* 0x000fea0003800000 */
        /* <DEDUP_REMOVED lines=14> */
.L_x_104:
[----:B------:R-:W-:Y:S05]  /*2cf0*/  BSYNC.RECONVERGENT B1 ;  /* 0x0000000000017941 */ /* 0x000fea0003800200 */
.L_x_102:
[----:B------:R-:W0:Y:S01]  /*2d00*/  S2R R6, SR_LANEID ;  /* 0x0000000000067919 */ /* 0x000e220000000000 */
[----:B------:R-:W-:Y:S02]  /*2d10*/  MOV R5, R0 ;  /* 0x0000000000057202 */ /* 0x000fe40000000f00 */
[----:B------:R-:W-:-:S03]  /*2d20*/  ISETP.NE.AND P5, PT, R2, RZ, PT ;  /* 0x000000ff0200720c */ /* 0x000fc60003fa5270 */
        /* <DEDUP_REMOVED lines=38> */
[----:B------:R-:W-:-:S07]  /*2f90*/  FADD R0, R8, R9 ;  /* 0x0000000908007221 */ /* 0x000fce0000000000 */
.L_x_100:
[----:B------:R-:W-:Y:S05]  /*2fa0*/  BSYNC.RECONVERGENT B0 ;  /* 0x0000000000007941 */ /* 0x000fea0003800200 */
.L_x_85:
[----:B------:R-:W-:Y:S05]  /*2fb0*/  @P5 EXIT ;  /* 0x000000000000594d */ /* 0x000fea0003800000 */
[----:B012---:R-:W0:Y:S01]  /*2fc0*/  LDC.64 R2, c[0x0][0x398] ;  /* 0x0000e600ff027b82 */ /* 0x007e220000000a00 */
[----:B------:R-:W1:Y:S02]  /*2fd0*/  LDCU UR4, c[0x0][0x3ac] ;  /* 0x00007580ff0477ac */ /* 0x000e640008000800 */
[----:B-1----:R-:W-:-:S05]  /*2fe0*/  FADD R5, R0, UR4 ;  /* 0x0000000400057e21 */ /* 0x002fca0008000000 */
[----:B0-----:R-:W-:Y:S01]  /*2ff0*/  STG.E desc[UR6][R2.64], R5 ;  /* 0x0000000502007986 */ /* 0x001fe2000c101906 */
[----:B------:R-:W-:Y:S05]  /*3000*/  EXIT ;  /* 0x000000000000794d */ /* 0x000fea0003800000 */
.L_x_112:
        /* <DEDUP_REMOVED lines=15> */
.L_x_357:


//--------------------- .text._ZN3cub18CUB_300001_SM_10006detail6reduce28DeviceReduceSingleTileKernelINS2_10policy_hubIfjN4cuda3std3__44plusIfEEE10Policy1000EPfSC_iS9_ffNS7_10__identityEEEvT0_T1_T2_T3_T4_T6_ --------------------------
	.section	.text._ZN3cub18CUB_300001_SM_10006detail6reduce28DeviceReduceSingleTileKernelINS2_10policy_hubIfjN4cuda3std3__44plusIfEEE10Policy1000EPfSC_iS9_ffNS7_10__identityEEEvT0_T1_T2_T3_T4_T6_,"ax",@progbits
	.align	128
        .global         _ZN3cub18CUB_300001_SM_10006detail6reduce28DeviceReduceSingleTileKernelINS2_10policy_hubIfjN4cuda3std3__44plusIfEEE10Policy1000EPfSC_iS9_ffNS7_10__identityEEEvT0_T1_T2_T3_T4_T6_
        .type           _ZN3cub18CUB_300001_SM_10006detail6reduce28DeviceReduceSingleTileKernelINS2_10policy_hubIfjN4cuda3std3__44plusIfEEE10Policy1000EPfSC_iS9_ffNS7_10__identityEEEvT0_T1_T2_T3_T4_T6_,@function
        .size           _ZN3cub18CUB_300001_SM_10006detail6reduce28DeviceReduceSingleTileKernelINS2_10policy_hubIfjN4cuda3std3__44plusIfEEE10Policy1000EPfSC_iS9_ffNS7_10__identityEEEvT0_T1_T2_T3_T4_T6_,(.L_x_358 - _ZN3cub18CUB_300001_SM_10006detail6reduce28DeviceReduceSingleTileKernelINS2_10policy_hubIfjN4cuda3std3__44plusIfEEE10Policy1000EPfSC_iS9_ffNS7_10__identityEEEvT0_T1_T2_T3_T4_T6_)
        .other          _ZN3cub18CUB_300001_SM_10006detail6reduce28DeviceReduceSingleTileKernelINS2_10policy_hubIfjN4cuda3std3__44plusIfEEE10Policy1000EPfSC_iS9_ffNS7_10__identityEEEvT0_T1_T2_T3_T4_T6_,@"STO_CUDA_ENTRY STV_DEFAULT"
_ZN3cub18CUB_300001_SM_10006detail6reduce28DeviceReduceSingleTileKernelINS2_10policy_hubIfjN4cuda3std3__44plusIfEEE10Policy1000EPfSC_iS9_ffNS7_10__identityEEEvT0_T1_T2_T3_T4_T6_:
.text._ZN3cub18CUB_300001_SM_10006detail6reduce28DeviceReduceSingleTileKernelINS2_10policy_hubIfjN4cuda3std3__44plusIfEEE10Policy1000EPfSC_iS9_ffNS7_10__identityEEEvT0_T1_T2_T3_T4_T6_:
        /* <DEDUP_REMOVED lines=13> */
.L_x_113:
        /* <DEDUP_REMOVED lines=16> */
.L_x_118:
[----:B------:R-:W-:Y:S05]  /*01d0*/  BSYNC.RECONVERGENT B1 ;  /* 0x0000000000017941 */ /* 0x000fea0003800200 */
.L_x_117:
        /* <DEDUP_REMOVED lines=16> */
.L_x_123:
        /* <DEDUP_REMOVED lines=9> */
.L_x_122:
[----:B------:R-:W-:Y:S05]  /*0370*/  BSYNC.RECONVERGENT B2 ;  /* 0x0000000000027941 */ /* 0x000fea0003800200 */
.L_x_121:
        /* <DEDUP_REMOVED lines=8> */
.L_x_126:
        /* <DEDUP_REMOVED lines=43> */
.L_x_125:
[----:B------:R-:W-:Y:S05]  /*06b0*/  BSYNC.RECONVERGENT B2 ;  /* 0x0000000000027941 */ /* 0x000fea0003800200 */
.L_x_124:
        /* <DEDUP_REMOVED lines=26> */
.L_x_128:
[----:B------:R-:W-:Y:S05]  /*0860*/  BSYNC.RECONVERGENT B2 ;  /* 0x0000000000027941 */ /* 0x000fea0003800200 */
.L_x_127:
        /* <DEDUP_REMOVED lines=12> */
.L_x_120:
[----:B------:R-:W-:Y:S05]  /*0930*/  BSYNC.RECONVERGENT B1 ;  /* 0x0000000000017941 */ /* 0x000fea0003800200 */
.L_x_119:
        /* <DEDUP_REMOVED lines=10> */
[----:B------:R-:W1:Y:S06]  /*09e0*/  SHFL.DOWN PT, R3, R0, 0x2, 0x1f ;  /* 0x08401f0000037f89 */ /* 0x000e6c00000e0000 */
[----:B------:R-:W2:Y:S01]  /*09f0*/  @!P1 S2R R6, SR_CgaCtaId ;  /* 0x0000000000069919 */ /* 0x000ea20000008800 */
[----:B0-----:R-:W-:Y:S02]  /*0a00*/  @!P1 MOV R5, 0x400 ;  /* 0x0000040000059802 */ /* 0x001fe40000000f00 */
[----:B------:R-:W-:-:S04]  /*0a10*/  @!P1 SHF.R.U32.HI R4, RZ, 0x3, R2 ;  /* 0x00000003ff049819 */ /* 0x000fc80000011602 */
[----:B------:R-:W-:Y:S01]  /*0a20*/  @!P1 LOP3.LUT R4, R4, 0x7c, RZ, 0xc0, !PT ;  /* 0x0000007c04049812 */ /* 0x000fe200078ec0ff */
[----:B-1----:R-:W-:Y:S01]  /*0a30*/  @!P0 FADD R0, R0, R3 ;  /* 0x0000000300008221 */ /* 0x002fe20000000000 */
[----:B------:R-:W-:-:S04]  /*0a40*/  ISETP.GT.AND P0, PT, R8, 0x1b, PT ;  /* 0x0000001b0800780c */ /* 0x000fc80003f04270 */
[----:B------:R-:W0:Y:S01]  /*0a50*/  SHFL.DOWN PT, R3, R0, 0x4, 0x1f ;  /* 0x08801f0000037f89 */ /* 0x000e2200000e0000 */
[----:B--2---:R-:W-:-:S04]  /*0a60*/  @!P1 LEA R5, R6, R5, 0x18 ;  /* 0x0000000506059211 */ /* 0x004fc800078ec0ff */
        /* <DEDUP_REMOVED lines=16> */
[----:B0-----:R-:W0:Y:S04]  /*0b70*/  LDS.128 R4, [UR4+0x10] ;  /* 0x00001004ff047984 */ /* 0x001e280008000c00 */
[----:B------:R-:W1:Y:S04]  /*0b80*/  LDS.128 R12, [UR4+0x20] ;  /* 0x00002004ff0c7984 */ /* 0x000e680008000c00 */
[----:B------:R-:W2:Y:S04]  /*0b90*/  LDS.128 R8, [UR4+0x30] ;  /* 0x00003004ff087984 */ /* 0x000ea80008000c00 */
[----:B------:R-:W3:Y:S01]  /*0ba0*/  LDS.128 R16, [UR4+0x40] ;  /* 0x00004004ff107984 */ /* 0x000ee20008000c00 */
[----:B0-----:R-:W-:-:S04]  /*0bb0*/  FADD R5, R0, R5 ;  /* 0x0000000500057221 */ /* 0x001fc80000000000 */
[----:B------:R-:W-:-:S04]  /*0bc0*/  FADD R6, R5, R6 ;  /* 0x0000000605067221 */ /* 0x000fc80000000000 */
[----:B------:R-:W-:-:S04]  /*0bd0*/  FADD R7, R6, R7 ;  /* 0x0000000706077221 */ /* 0x000fc80000000000 */
[----:B-1----:R-:W-:-:S04]  /*0be0*/  FADD R12, R7, R12 ;  /* 0x0000000c070c7221 */ /* 0x002fc80000000000 */
[----:B------:R-:W-:-:S04]  /*0bf0*/  FADD R13, R12, R13 ;  /* 0x0000000d0c0d7221 */ /* 0x000fc80000000000 */
[----:B------:R-:W-:-:S04]  /*0c00*/  FADD R14, R13, R14 ;  /* 0x0000000e0d0e7221 */ /* 0x000fc80000000000 */
[----:B------:R-:W-:-:S04]  /*0c10*/  FADD R15, R14, R15 ;  /* 0x0000000f0e0f7221 */ /* 0x000fc80000000000 */
[----:B--2---:R-:W-:-:S04]  /*0c20*/  FADD R8, R15, R8 ;  /* 0x000000080f087221 */ /* 0x004fc80000000000 */
[----:B------:R-:W-:-:S04]  /*0c30*/  FADD R9, R8, R9 ;  /* 0x0000000908097221 */ /* 0x000fc80000000000 */
[----:B------:R-:W-:-:S04]  /*0c40*/  FADD R10, R9, R10 ;  /* 0x0000000a090a7221 */ /* 0x000fc80000000000 */
[----:B------:R-:W-:-:S04]  /*0c50*/  FADD R11, R10, R11 ;  /* 0x0000000b0a0b7221 */ /* 0x000fc80000000000 */
[----:B---3--:R-:W-:-:S04]  /*0c60*/  FADD R16, R11, R16 ;  /* 0x000000100b107221 */ /* 0x008fc80000000000 */
[----:B------:R-:W-:-:S04]  /*0c70*/  FADD R17, R16, R17 ;  /* 0x0000001110117221 */ /* 0x000fc80000000000 */
[----:B------:R-:W-:-:S04]  /*0c80*/  FADD R18, R17, R18 ;  /* 0x0000001211127221 */ /* 0x000fc80000000000 */
[----:B------:R-:W-:Y:S01]  /*0c90*/  FADD R0, R18, R19 ;  /* 0x0000001312007221 */ /* 0x000fe20000000000 */
[----:B------:R-:W-:Y:S06]  /*0ca0*/  BRA `(.L_x_130) ;  /* 0x0000003400707947 */ /* 0x000fec0003800000 */
.L_x_129:
        /* <DEDUP_REMOVED lines=23> */
[-C--:B------:R-:W-:Y:S02]  /*0e20*/  ISETP.GT.AND P0, PT, R5, R4.reuse, PT ;  /* 0x000000040500720c */ /* 0x080fe40003f04270 */
[----:B------:R-:W-:Y:S02]  /*0e30*/  IADD3 R5, PT, PT, R9, 0x10, RZ ;  /* 0x0000001009057810 */ /* 0x000fe40007ffe0ff */
        /* <DEDUP_REMOVED lines=20> */
[----:B------:R-:W0:Y:S04]  /*0f80*/  LDS.128 R16, [UR4+0x10] ;  /* 0x00001004ff107984 */ /* 0x000e280008000c00 */
[----:B----4-:R-:W1:Y:S04]  /*0f90*/  LDS.128 R4, [UR4+0x20] ;  /* 0x00002004ff047984 */ /* 0x010e680008000c00 */
[----:B------:R-:W2:Y:S04]  /*0fa0*/  LDS.128 R8, [UR4+0x30] ;  /* 0x00003004ff087984 */ /* 0x000ea80008000c00 */
[----:B------:R-:W3:Y:S01]  /*0fb0*/  LDS.128 R12, [UR4+0x40] ;  /* 0x00004004ff0c7984 */ /* 0x000ee20008000c00 */
[----:B0-----:R-:W-:Y:S01]  /*0fc0*/  @P2 FADD R0, R0, R17 ;  /* 0x0000001100002221 */ /* 0x001fe20000000000 */
[----:B------:R-:W-:-:S03]  /*0fd0*/  ISETP.GT.AND P2, PT, R3, 0x80, PT ;  /* 0x000000800300780c */ /* 0x000fc60003f44270 */
[----:B------:R-:W-:Y:S01]  /*0fe0*/  @P3 FADD R0, R0, R18 ;  /* 0x0000001200003221 */ /* 0x000fe20000000000 */
[----:B------:R-:W-:-:S03]  /*0ff0*/  ISETP.GT.AND P3, PT, R3, 0xa0, PT ;  /* 0x000000a00300780c */ /* 0x000fc60003f64270 */
[----:B------:R-:W-:Y:S01]  /*1000*/  @P1 FADD R0, R0, R19 ;  /* 0x0000001300001221 */ /* 0x000fe20000000000 */
[----:B------:R-:W-:-:S05]  /*1010*/  ISETP.GT.AND P1, PT, R3, 0xe0, PT ;  /* 0x000000e00300780c */ /* 0x000fca0003f24270 */
[----:B-1----:R-:W-:Y:S01]  /*1020*/  @P2 FADD R0, R0, R4 ;  /* 0x0000000400002221 */ /* 0x002fe20000000000 */
[----:B------:R-:W-:-:S03]  /*1030*/  ISETP.GT.AND P2, PT, R3, 0x100, PT ;  /* 0x000001000300780c */ /* 0x000fc60003f44270 */
[----:B------:R-:W-:Y:S01]  /*1040*/  @P3 FADD R0, R0, R5 ;  /* 0x0000000500003221 */ /* 0x000fe20000000000 */
[----:B------:R-:W-:-:S03]  /*1050*/  ISETP.GT.AND P3, PT, R3, 0x120, PT ;  /* 0x000001200300780c */ /* 0x000fc60003f64270 */
[----:B------:R-:W-:Y:S01]  /*1060*/  @P4 FADD R0, R0, R6 ;  /* 0x0000000600004221 */ /* 0x000fe20000000000 */
[----:B------:R-:W-:-:S03]  /*1070*/  ISETP.GT.AND P4, PT, R3, 0x140, PT ;  /* 0x000001400300780c */ /* 0x000fc60003f84270 */
[----:B------:R-:W-:Y:S01]  /*1080*/  @P1 FADD R0, R0, R7 ;  /* 0x0000000700001221 */ /* 0x000fe20000000000 */
[----:B------:R-:W-:-:S03]  /*1090*/  ISETP.GT.AND P1, PT, R3, 0x160, PT ;  /* 0x000001600300780c */ /* 0x000fc60003f24270 */
[----:B--2---:R-:W-:Y:S01]  /*10a0*/  @P2 FADD R0, R0, R8 ;  /* 0x0000000800002221 */ /* 0x004fe20000000000 */
[----:B------:R-:W-:-:S03]  /*10b0*/  ISETP.GT.AND P2, PT, R3, 0x180, PT ;  /* 0x000001800300780c */ /* 0x000fc60003f44270 */
[----:B------:R-:W-:Y:S01]  /*10c0*/  @P3 FADD R0, R0, R9 ;  /* 0x0000000900003221 */ /* 0x000fe20000000000 */
[----:B------:R-:W-:-:S03]  /*10d0*/  ISETP.GT.AND P3, PT, R3, 0x1a0, PT ;  /* 0x000001a00300780c */ /* 0x000fc60003f64270 */
[----:B------:R-:W-:Y:S01]  /*10e0*/  @P4 FADD R0, R0, R10 ;  /* 0x0000000a00004221 */ /* 0x000fe20000000000 */
[----:B------:R-:W-:-:S03]  /*10f0*/  ISETP.GT.AND P4, PT, R3, 0x1c0, PT ;  /* 0x000001c00300780c */ /* 0x000fc60003f84270 */
[----:B------:R-:W-:Y:S01]  /*1100*/  @P1 FADD R0, R0, R11 ;  /* 0x0000000b00001221 */ /* 0x000fe20000000000 */
[----:B------:R-:W-:-:S03]  /*1110*/  ISETP.GT.AND P1, PT, R3, 0x1e0, PT ;  /* 0x000001e00300780c */ /* 0x000fc60003f24270 */
[----:B---3--:R-:W-:-:S04]  /*1120*/  @P2 FADD R0, R0, R12 ;  /* 0x0000000c00002221 */ /* 0x008fc80000000000 */
[----:B------:R-:W-:-:S04]  /*1130*/  @P3 FADD R0, R0, R13 ;  /* 0x0000000d00003221 */ /* 0x000fc80000000000 */
[----:B------:R-:W-:-:S04]  /*1140*/  @P4 FADD R0, R0, R14 ;  /* 0x0000000e00004221 */ /* 0x000fc80000000000 */
[----:B------:R-:W-:Y:S01]  /*1150*/  @P1 FADD R0, R0, R15 ;  /* 0x0000000f00001221 */ /* 0x000fe20000000000 */
[----:B------:R-:W-:Y:S06]  /*1160*/  BRA `(.L_x_130) ;  /* 0x0000003000407947 */ /* 0x000fec0003800000 */
.L_x_116:
[----:B------:R-:W0:Y:S01]  /*1170*/  S2R R2, SR_TID.X ;  /* 0x0000000000027919 */ /* 0x000e220000002100 */
[----:B------:R-:W1:Y:S01]  /*1180*/  LDC.64 R4, c[0x0][0x380] ;  /* 0x0000e000ff047b82 */ /* 0x000e620000000a00 */
[----:B0-----:R-:W-:-:S05]  /*1190*/  SHF.L.U32 R7, R2, 0x1, RZ ;  /* 0x0000000102077819 */ /* 0x001fca00000006ff */
[----:B-1----:R-:W-:-:S05]  /*11a0*/  IMAD.WIDE.U32 R4, R7, 0x4, R4 ;  /* 0x0000000407047825 */ /* 0x002fca00078e0004 */
[----:B------:R-:W2:Y:S04]  /*11b0*/  LDG.E.64.CONSTANT R14, desc[UR6][R4.64] ;  /* 0x00000006040e7981 */ /* 0x000ea8000c1e9b00 */
[----:B------:R-:W3:Y:S04]  /*11c0*/  LDG.E.64.CONSTANT R16, desc[UR6][R4.64+0x1000] ;  /* 0x0010000604107981 */ /* 0x000ee8000c1e9b00 */
[----:B------:R-:W4:Y:S04]  /*11d0*/  LDG.E.64.CONSTANT R18, desc[UR6][R4.64+0x2000] ;  /* 0x0020000604127981 */ /* 0x000f28000c1e9b00 */
[----:B------:R-:W5:Y:S04]  /*11e0*/  LDG.E.64.CONSTANT R20, desc[UR6][R4.64+0x3000] ;  /* 0x0030000604147981 */ /* 0x000f68000c1e9b00 */
[----:B------:R-:W5:Y:S04]  /*11f0*/  LDG.E.64.CONSTANT R12, desc[UR6][R4.64+0x4000] ;  /* 0x00400006040c7981 */ /* 0x000f68000c1e9b00 */
[----:B------:R-:W5:Y:S04]  /*1200*/  LDG.E.64.CONSTANT R10, desc[UR6][R4.64+0x5000] ;  /* 0x00500006040a7981 */ /* 0x000f68000c1e9b00 */
[----:B------:R-:W5:Y:S04]  /*1210*/  LDG.E.64.CONSTANT R6, desc[UR6][R4.64+0x6000] ;  /* 0x0060000604067981 */ /* 0x000f68000c1e9b00 */
[----:B------:R-:W5:Y:S01]  /*1220*/  LDG.E.64.CONSTANT R8, desc[UR6][R4.64+0x7000] ;  /* 0x0070000604087981 */ /* 0x000f62000c1e9b00 */
[----:B------:R-:W-:Y:S01]  /*1230*/  ISETP.GE.U32.AND P0, PT, R3, 0x4000, PT ;  /* 0x000040000300780c */ /* 0x000fe20003f06070 */
[----:B--2---:R-:W-:Y:S01]  /*1240*/  FADD R14, R14, R15 ;  /* 0x0000000f0e0e7221 */ /* 0x004fe20000000000 */
[----:B---3--:R-:W-:Y:S01]  /*1250*/  FADD R17, R16, R17 ;  /* 0x0000001110117221 */ /* 0x008fe20000000000 */
[----:B----4-:R-:W-:-:S03]  /*1260*/  FADD R18, R18, R19 ;  /* 0x0000001312127221 */ /* 0x010fc60000000000 */
[----:B------:R-:W-:Y:S01]  /*1270*/  FADD R14, R14, R17 ;  /* 0x000000110e0e7221 */ /* 0x000fe20000000000 */
[----:B-----5:R-:W-:Y:S01]  /*1280*/  FADD R21, R20, R21 ;  /* 0x0000001514157221 */ /* 0x020fe20000000000 */
[----:B------:R-:W-:Y:S02]  /*1290*/  HFMA2 R20, -RZ, RZ, 0, 0.0078125 ;  /* 0x00002000ff147431 */ /* 0x000fe400000001ff */
[----:B------:R-:W-:Y:S01]  /*12a0*/  FADD R12, R12, R13 ;  /* 0x0000000d0c0c7221 */ /* 0x000fe20000000000 */
[----:B------:R-:W-:Y:S01]  /*12b0*/  FADD R21, R18, R21 ;  /* 0x0000001512157221 */ /* 0x000fe20000000000 */
[----:B------:R-:W-:-:S03]  /*12c0*/  FADD R11, R10, R11 ;  /* 0x0000000b0a0b7221 */ /* 0x000fc60000000000 */
[----:B------:R-:W-:Y:S01]  /*12d0*/  FADD R14, R14, R21 ;  /* 0x000000150e0e7221 */ /* 0x000fe20000000000 */
[----:B------:R-:W-:Y:S01]  /*12e0*/  FADD R6, R6, R7 ;  /* 0x0000000706067221 */ /* 0x000fe20000000000 */
[----:B------:R-:W-:Y:S01]  /*12f0*/  FADD R11, R12, R11 ;  /* 0x0000000b0c0b7221 */ /* 0x000fe20000000000 */
[----:B------:R-:W-:-:S04]  /*1300*/  FADD R9, R8, R9 ;  /* 0x0000000908097221 */ /* 0x000fc80000000000 */
[----:B------:R-:W-:-:S04]  /*1310*/  FADD R6, R6, R9 ;  /* 0x0000000906067221 */ /* 0x000fc80000000000 */
[----:B------:R-:W-:-:S04]  /*1320*/  FADD R11, R11, R6 ;  /* 0x000000060b0b7221 */ /* 0x000fc80000000000 */
[----:B------:R-:W-:Y:S01]  /*1330*/  FADD R0, R14, R11 ;  /* 0x0000000b0e007221 */ /* 0x000fe20000000000 */
[----:B------:R-:W-:Y:S06]  /*1340*/  @!P0 BRA `(.L_x_131) ;  /* 0x00000000008c8947 */ /* 0x000fec0003800000 */
[----:B------:R-:W0:Y:S01]  /*1350*/  LDC R24, c[0x0][0x390] ;  /* 0x0000e400ff187b82 */ /* 0x000e220000000800 */
[----:B------:R-:W-:Y:S02]  /*1360*/  IADD3 R21, PT, PT, R3, -0x2000, RZ ;  /* 0xffffe00003157810 */ /* 0x000fe40007ffe0ff */
[----:B------:R-:W-:-:S07]  /*1370*/  MOV R20, 0x2000 ;  /* 0x0000200000147802 */ /* 0x000fce0000000f00 */
.L_x_133:
[----:B------:R-:W-:-:S05]  /*1380*/  IMAD.WIDE R26, R20, 0x4, R4 ;  /* 0x00000004141a7825 */ /* 0x000fca00078e0204 */
[----:B------:R-:W2:Y:S04]  /*1390*/  LDG.E.64.CONSTANT R14, desc[UR6][R26.64+0x6000] ;  /* 0x006000061a0e7981 */ /* 0x000ea8000c1e9b00 */
[----:B------:R-:W2:Y:S04]  /*13a0*/  LDG.E.64.CONSTANT R6, desc[UR6][R26.64+0x7000] ;  /* 0x007000061a067981 */ /* 0x000ea8000c1e9b00 */
[----:B------:R-:W3:Y:S04]  /*13b0*/  LDG.E.64.CONSTANT R22, desc[UR6][R26.64] ;  /* 0x000000061a167981 */ /* 0x000ee8000c1e9b00 */
[----:B------:R-:W4:Y:S04]  /*13c0*/  LDG.E.64.CONSTANT R18, desc[UR6][R26.64+0x1000] ;  /* 0x001000061a127981 */ /* 0x000f28000c1e9b00 */
[----:B------:R-:W5:Y:S04]  /*13d0*/  LDG.E.64.CONSTANT R16, desc[UR6][R26.64+0x2000] ;  /* 0x002000061a107981 */ /* 0x000f68000c1e9b00 */
[----:B------:R-:W5:Y:S04]  /*13e0*/  LDG.E.64.CONSTANT R12, desc[UR6][R26.64+0x3000] ;  /* 0x003000061a0c7981 */ /* 0x000f68000c1e9b00 */
[----:B------:R-:W5:Y:S04]  /*13f0*/  LDG.E.64.CONSTANT R10, desc[UR6][R26.64+0x4000] ;  /* 0x004000061a0a7981 */ /* 0x000f68000c1e9b00 */
[----:B------:R-:W5:Y:S01]  /*1400*/  LDG.E.64.CONSTANT R8, desc[UR6][R26.64+0x5000] ;  /* 0x005000061a087981 */ /* 0x000f62000c1e9b00 */
[----:B0-----:R-:W-:Y:S01]  /*1410*/  MOV R3, R24 ;  /* 0x0000001800037202 */ /* 0x001fe20000000f00 */
[----:B--2---:R-:W-:-:S03]  /*1420*/  FADD R15, R15, R6 ;  /* 0x000000060f0f7221 */ /* 0x004fc60000000000 */
[----:B------:R-:W-:Y:S01]  /*1430*/  IADD3 R6, PT, PT, -R20, R3, RZ ;  /* 0x0000000314067210 */ /* 0x000fe20007ffe1ff */
[----:B---3--:R-:W-:-:S03]  /*1440*/  FADD R0, R22, R0 ;  /* 0x0000000016007221 */ /* 0x008fc60000000000 */
[----:B------:R-:W-:Y:S01]  /*1450*/  ISETP.GE.AND P0, PT, R6, 0x2000, PT ;  /* 0x000020000600780c */ /* 0x000fe20003f06270 */
[----:B----4-:R-:W-:Y:S01]  /*1460*/  FADD R23, R23, R18 ;  /* 0x0000001217177221 */ /* 0x010fe20000000000 */
[----:B-----5:R-:W-:Y:S01]  /*1470*/  FADD R18, R19, R16 ;  /* 0x0000001013127221 */ /* 0x020fe20000000000 */
[----:B------:R-:W-:Y:S01]  /*1480*/  FADD R17, R17, R12 ;  /* 0x0000000c11117221 */ /* 0x000fe20000000000 */
[----:B------:R-:W-:Y:S01]  /*1490*/  FADD R12, R13, R10 ;  /* 0x0000000a0d0c7221 */ /* 0x000fe20000000000 */
[----:B------:R-:W-:Y:S01]  /*14a0*/  FADD R11, R11, R8 ;  /* 0x000000080b0b7221 */ /* 0x000fe20000000000 */
[----:B------:R-:W-:Y:S01]  /*14b0*/  FADD R8, R9, R14 ;  /* 0x0000000e09087221 */ /* 0x000fe20000000000 */
[----:B------:R-:W-:Y:S01]  /*14c0*/  FADD R0, R0, R23 ;  /* 0x0000001700007221 */ /* 0x000fe20000000000 */
[----:B------:R-:W-:Y:S01]  /*14d0*/  FADD R17, R18, R17 ;  /* 0x0000001112117221 */ /* 0x000fe20000000000 */
[----:B------:R-:W-:Y:S01]  /*14e0*/  FADD R11, R12, R11 ;  /* 0x0000000b0c0b7221 */ /* 0x000fe20000000000 */
[----:B------:R-:W-:-:S02]  /*14f0*/  FADD R8, R8, R15 ;  /* 0x0000000f08087221 */ /* 0x000fc40000000000 */
[----:B------:R-:W-:Y:S02]  /*1500*/  FADD R0, R0, R17 ;  /* 0x0000001100007221 */ /* 0x000fe40000000000 */
[----:B------:R-:W-:-:S04]  /*1510*/  FADD R11, R11, R8 ;  /* 0x000000080b0b7221 */ /* 0x000fc80000000000 */
[----:B------:R-:W-:-:S04]  /*1520*/  FADD R11, R0, R11 ;  /* 0x0000000b000b7221 */ /* 0x000fc80000000000 */
[----:B------:R-:W-:Y:S01]  /*1530*/  FADD R0, R7, R11 ;  /* 0x0000000b07007221 */ /* 0x000fe20000000000 */
[----:B------:R-:W-:Y:S06]  /*1540*/  @!P0 BRA `(.L_x_132) ;  /* 0x0000000800308947 */ /* 0x000fec0003800000 */
[----:B------:R-:W-:-:S04]  /*1550*/  IADD3 R20, PT, PT, R20, 0x2000, RZ ;  /* 0x0000200014147810 */ /* 0x000fc80007ffe0ff */
[----:B------:R-:W-:-:S13]  /*1560*/  ISETP.GT.AND P0, PT, R20, R21, PT ;  /* 0x000000151400720c */ /* 0x000fda0003f04270 */
[----:B------:R-:W-:Y:S05]  /*1570*/  @!P0 BRA `(.L_x_133) ;  /* 0xfffffffc00808947 */ /* 0x000fea000383ffff */
.L_x_131:
        /* <DEDUP_REMOVED lines=20> */
.L_x_137:
        /* <DEDUP_REMOVED lines=8> */
.L_x_136:
[----:B------:R-:W-:Y:S05]  /*1740*/  BSYNC.RECONVERGENT B2 ;  /* 0x0000000000027941 */ /* 0x000fea0003800200 */
.L_x_135:
[----:B------:R-:W-:Y:S05]  /*1750*/  @!P1 BRA `(.L_x_134) ;  /* 0x0000000400a89947 */ /* 0x000fea0003800000 */
[----:B------:R-:W0:Y:S01]  /*1760*/  LDCU.64 UR4, c[0x0][0x380] ;  /* 0x00007000ff0477ac */ /* 0x000e220008000a00 */
[----:B------:R-:W-:Y:S01]  /*1770*/  IADD3 R5, PT, PT, R11, -R10, RZ ;  /* 0x8000000a0b057210 */ /* 0x000fe20007ffe0ff */
[----:B------:R-:W-:Y:S01]  /*1780*/  BSSY.RECONVERGENT B2, `(.L_x_138) ;  /* 0x000003b000027945 */ /* 0x000fe20003800200 */
[----:B------:R-:W-:Y:S02]  /*1790*/  IADD3 R3, P0, PT, R10, R20, RZ ;  /* 0x000000140a037210 */ /* 0x000fe40007f1e0ff */
[----:B------:R-:W-:Y:S02]  /*17a0*/  ISETP.GT.AND P1, PT, R5, 0x1800, PT ;  /* 0x000018000500780c */ /* 0x000fe40003f24270 */
[----:B------:R-:W-:Y:S02]  /*17b0*/  IADD3.X R6, PT, PT, RZ, RZ, RZ, P0, !PT ;  /* 0x000000ffff067210 */ /* 0x000fe400007fe4ff */
[----:B0-----:R-:W-:-:S04]  /*17c0*/  LEA R4, P0, R3, UR4, 0x2 ;  /* 0x0000000403047c11 */ /* 0x001fc8000f8010ff */
[----:B------:R-:W-:Y:S02]  /*17d0*/  LEA.HI.X R3, R3, UR5, R6, 0x2, P0 ;  /* 0x0000000503037c11 */ /* 0x000fe400080f1406 */
[----:B------:R-:W-:-:S04]  /*17e0*/  IADD3 R4, P0, PT, R4, 0x1000, RZ ;  /* 0x0000100004047810 */ /* 0x000fc80007f1e0ff */
[----:B------:R-:W-:Y:S02]  /*17f0*/  IADD3.X R5, PT, PT, RZ, R3, RZ, P0, !PT ;  /* 0x00000003ff057210 */ /* 0x000fe400007fe4ff */
[----:B------:R-:W-:Y:S02]  /*1800*/  PLOP3.LUT P0, PT, PT, PT, PT, 0x80, 0x8 ;  /* 0x000000000008781c */ /* 0x000fe40003f0f070 */
[----:B------:R-:W-:Y:S01]  /*1810*/  IADD3 R3, PT, PT, R10, R20, RZ ;  /* 0x000000140a037210 */ /* 0x000fe20007ffe0ff */
[----:B------:R-:W-:Y:S10]  /*1820*/  @!P1 BRA `(.L_x_139) ;  /* 0x0000000000c09947 */ /* 0x000ff40003800000 */
[----:B------:R-:W-:Y:S02]  /*1830*/  PLOP3.LUT P0, PT, PT, PT, PT, 0x8, 0x80 ;  /* 0x000000000080781c */ /* 0x000fe40003f0e170 */
[----:B------:R-:W-:-:S11]  /*1840*/  IADD3 R13, PT, PT, R11, -0x1800, RZ ;  /* 0xffffe8000b0d7810 */ /* 0x000fd60007ffe0ff */
.L_x_140:
        /* <DEDUP_REMOVED lines=46> */
.L_x_139:
[----:B------:R-:W-:Y:S05]  /*1b30*/  BSYNC.RECONVERGENT B2 ;  /* 0x0000000000027941 */ /* 0x000fea0003800200 */
.L_x_138:
        /* <DEDUP_REMOVED lines=31> */
.L_x_142:
[----:B------:R-:W-:Y:S05]  /*1d30*/  BSYNC.RECONVERGENT B2 ;  /* 0x0000000000027941 */ /* 0x000fea0003800200 */
.L_x_141:
        /* <DEDUP_REMOVED lines=9> */
[----:B----4-:R-:W-:-:S04]  /*1dd0*/  FADD R0, R0, R3 ;  /* 0x0000000300007221 */ /* 0x010fc80000000000 */
[----:B--2---:R-:W-:-:S04]  /*1de0*/  FADD R0, R0, R9 ;  /* 0x0000000900007221 */ /* 0x004fc80000000000 */
[----:B---3--:R-:W-:-:S07]  /*1df0*/  FADD R0, R0, R11 ;  /* 0x0000000b00007221 */ /* 0x008fce0000000000 */
.L_x_134:
[----:B------:R-:W-:Y:S05]  /*1e00*/  BSYNC.RECONVERGENT B1 ;  /* 0x0000000000017941 */ /* 0x000fea0003800200 */
.L_x_132:
        /* <DEDUP_REMOVED lines=32> */
[----:B---3--:R-:W0:Y:S04]  /*2010*/  LDS.128 R4, [UR4+0x10] ;  /* 0x00001004ff047984 */ /* 0x008e280008000c00 */
        /* <DEDUP_REMOVED lines=19> */
.L_x_115:
        /* <DEDUP_REMOVED lines=12> */
.L_x_145:
[----:B------:R-:W-:Y:S05]  /*2210*/  BSYNC.RECONVERGENT B1 ;  /* 0x0000000000017941 */ /* 0x000fea0003800200 */
.L_x_144:
        /* <DEDUP_REMOVED lines=16> */
.L_x_150:
        /* <DEDUP_REMOVED lines=9> */
.L_x_149:
[----:B------:R-:W-:Y:S05]  /*23b0*/  BSYNC.RECONVERGENT B2 ;  /* 0x0000000000027941 */ /* 0x000fea0003800200 */
.L_x_148:
        /* <DEDUP_REMOVED lines=8> */
.L_x_153:
        /* <DEDUP_REMOVED lines=43> */
.L_x_152:
[----:B------:R-:W-:Y:S05]  /*26f0*/  BSYNC.RECONVERGENT B2 ;  /* 0x0000000000027941 */ /* 0x000fea0003800200 */
.L_x_151:
        /* <DEDUP_REMOVED lines=26> */
.L_x_155:
[----:B------:R-:W-:Y:S05]  /*28a0*/  BSYNC.RECONVERGENT B2 ;  /* 0x0000000000027941 */ /* 0x000fea0003800200 */
.L_x_154:
        /* <DEDUP_REMOVED lines=12> */
.L_x_147:
[----:B------:R-:W-:Y:S05]  /*2970*/  BSYNC.RECONVERGENT B1 ;  /* 0x0000000000017941 */ /* 0x000fea0003800200 */
.L_x_146:
[----:B------:R-:W-:Y:S02]  /*2980*/  ISETP.GE.AND P0, PT, R3, 0x200, PT ;  /* 0x000002000300780c */ /* 0x000fe40003f06270 */
[----:B0----5:R-:W-:-:S11]  /*2990*/  MOV R5, R0 ;  /* 0x0000000000057202 */ /* 0x021fd60000000f00 */
[----:B------:R-:W-:Y:S05]  /*29a0*/  @!P0 BRA `(.L_x_156) ;  /* 0x0000000000d08947 */ /* 0x000fea0003800000 */
        /* <DEDUP_REMOVED lines=32> */
[----:B--2---:R-:W0:Y:S04]  /*2bb0*/  LDS.128 R4, [UR4+0x10] ;  /* 0x00001004ff047984 */ /* 0x004e280008000c00 */
        /* <DEDUP_REMOVED lines=19> */
.L_x_156:
[----:B------:R-:W0:Y:S01]  /*2cf0*/  S2R R4, SR_LANEID ;  /* 0x0000000000047919 */ /* 0x000e220000000000 */
[----:B------:R-:W-:-:S04]  /*2d00*/  LOP3.LUT R0, R2, 0x3e0, RZ, 0xc0, !PT ;  /* 0x000003e002007812 */ /* 0x000fc800078ec0ff */
[----:B------:R-:W-:Y:S02]  /*2d10*/  IADD3 R6, PT, PT, R0, 0x20, RZ ;  /* 0x0000002000067810 */ /* 0x000fe40007ffe0ff */
[----:B------:R-:W-:Y:S02]  /*2d20*/  LOP3.LUT R0, RZ, R0, RZ, 0x33, !PT ;  /* 0x00000000ff007212 */ /* 0x000fe400078e33ff */
[-C--:B------:R-:W-:Y:S02]  /*2d30*/  ISETP.GT.AND P0, PT, R6, R3.reuse, PT ;  /* 0x000000030600720c */ /* 0x080fe40003f04270 */
[----:B------:R-:W-:-:S04]  /*2d40*/  IADD3 R0, PT, PT, R0, R3, RZ ;  /* 0x0000000300007210 */ /* 0x000fc80007ffe0ff */
[----:B------:R-:W-:-:S05]  /*2d50*/  SEL R6, R0, 0x1f, P0 ;  /* 0x0000001f00067807 */ /* 0x000fca0000000000 */
[----:B------:R-:W1:Y:S01]  /*2d60*/  SHFL.DOWN PT, R0, R5, 0x1, R6 ;  /* 0x0820000005007989 */ /* 0x000e6200000e0006 */
[C---:B0-----:R-:W-:Y:S02]  /*2d70*/  ISETP.GE.AND P0, PT, R4.reuse, R6, PT ;  /* 0x000000060400720c */ /* 0x041fe40003f06270 */
[C---:B------:R-:W-:Y:S02]  /*2d80*/  IADD3 R7, PT, PT, R4.reuse, 0x2, RZ ;  /* 0x0000000204077810 */ /* 0x040fe40007ffe0ff */
[----:B------:R-:W-:-:S09]  /*2d90*/  ISETP.NE.AND P1, PT, R4, RZ, PT ;  /* 0x000000ff0400720c */ /* 0x000fd20003f25270 */
[----:B-1----:R-:W-:Y:S01]  /*2da0*/  @!P0 FADD R5, R0, R5 ;  /* 0x0000000500058221 */ /* 0x002fe20000000000 */
[-C--:B------:R-:W-:Y:S02]  /*2db0*/  ISETP.GT.AND P0, PT, R7, R6.reuse, PT ;  /* 0x000000060700720c */ /* 0x080fe40003f04270 */
[----:B------:R-:W-:Y:S01]  /*2dc0*/  IADD3 R7, PT, PT, R4, 0x4, RZ ;  /* 0x0000000404077810 */ /* 0x000fe20007ffe0ff */
[----:B------:R-:W0:Y:S01]  /*2dd0*/  @!P1 S2R R8, SR_CgaCtaId ;  /* 0x0000000000089919 */ /* 0x000e220000008800 */
        /* <DEDUP_REMOVED lines=31> */
[----:B-1----:R-:W1:Y:S04]  /*2fd0*/  LDS.128 R4, [UR4+0x20] ;  /* 0x00002004ff047984 */ /* 0x002e680008000c00 */
        /* <DEDUP_REMOVED lines=29> */
.L_x_143:
        /* <DEDUP_REMOVED lines=28> */
[----:B------:R-:W-:Y:S02]  /*3370*/  HFMA2 R11, -RZ, RZ, 0, 0.0078125 ;  /* 0x00002000ff0b7431 */ /* 0x000fe400000001ff */
[----:B------:R-:W-:-:S04]  /*3380*/  FADD R15, R14, R15 ;  /* 0x0000000f0e0f7221 */ /* 0x000fc80000000000 */
        /* <DEDUP_REMOVED lines=10> */
.L_x_159:
[----:B------:R-:W-:-:S05]  /*3430*/  IMAD.WIDE R2, R11, 0x4, R4 ;  /* 0x000000040b027825 */ /* 0x000fca00078e0204 */
        /* <DEDUP_REMOVED lines=15> */
[----:B------:R0:W5:Y:S02]  /*3530*/  LDG.E.CONSTANT R18, desc[UR6][R2.64+0x7800] ;  /* 0x0078000602127981 */ /* 0x000164000c1e9900 */
[----:B0-----:R-:W-:-:S04]  /*3540*/  MOV R3, R7 ;  /* 0x0000000700037202 */ /* 0x001fc80000000f00 */
[----:B------:R-:W-:-:S04]  /*3550*/  IADD3 R2, PT, PT, -R11, R3, RZ ;  /* 0x000000030b027210 */ /* 0x000fc80007ffe1ff */
[----:B------:R-:W-:Y:S01]  /*3560*/  ISETP.GE.AND P0, PT, R2, 0x2000, PT ;  /* 0x000020000200780c */ /* 0x000fe20003f06270 */
        /* <DEDUP_REMOVED lines=13> */
[----:B------:R-:W-:-:S04]  /*3640*/  FADD R15, R15, R12 ;  /* 0x0000000c0f0f7221 */ /* 0x000fc80000000000 */
[----:B------:R-:W-:-:S04]  /*3650*/  FADD R15, R0, R15 ;  /* 0x0000000f000f7221 */ /* 0x000fc80000000000 */
[----:B------:R-:W-:Y:S01]  /*3660*/  FADD R0, R18, R15 ;  /* 0x0000000f12007221 */ /* 0x000fe20000000000 */
[----:B------:R-:W-:Y:S06]  /*3670*/  @!P0 BRA `(.L_x_158) ;  /* 0x0000000800308947 */ /* 0x000fec0003800000 */
[----:B------:R-:W-:-:S04]  /*3680*/  IADD3 R11, PT, PT, R11, 0x2000, RZ ;  /* 0x000020000b0b7810 */ /* 0x000fc80007ffe0ff */
[----:B------:R-:W-:-:S13]  /*3690*/  ISETP.GT.AND P0, PT, R11, R6, PT ;  /* 0x000000060b00720c */ /* 0x000fda0003f04270 */
[----:B------:R-:W-:Y:S05]  /*36a0*/  @!P0 BRA `(.L_x_159) ;  /* 0xfffffffc00608947 */ /* 0x000fea000383ffff */
.L_x_157:
        /* <DEDUP_REMOVED lines=20> */
.L_x_163:
        /* <DEDUP_REMOVED lines=8> */
.L_x_162:
[----:B------:R-:W-:Y:S05]  /*3870*/  BSYNC.RECONVERGENT B2 ;  /* 0x0000000000027941 */ /* 0x000fea0003800200 */
.L_x_161:
        /* <DEDUP_REMOVED lines=16> */
.L_x_166:
        /* <DEDUP_REMOVED lines=46> */
.L_x_165:
[----:B------:R-:W-:Y:S05]  /*3c60*/  BSYNC.RECONVERGENT B2 ;  /* 0x0000000000027941 */ /* 0x000fea0003800200 */
.L_x_164:
        /* <DEDUP_REMOVED lines=31> */
.L_x_168:
[----:B------:R-:W-:Y:S05]  /*3e60*/  BSYNC.RECONVERGENT B2 ;  /* 0x0000000000027941 */ /* 0x000fea0003800200 */
.L_x_167:
        /* <DEDUP_REMOVED lines=12> */
.L_x_160:
[----:B------:R-:W-:Y:S05]  /*3f30*/  BSYNC.RECONVERGENT B1 ;  /* 0x0000000000017941 */ /* 0x000fea0003800200 */
.L_x_158:
        /* <DEDUP_REMOVED lines=50> */
[----:B------:R-:W-:-:S07]  /*4260*/  FADD R0, R18, R19 ;  /* 0x0000001312007221 */ /* 0x000fce0000000000 */
.L_x_130:
[----:B------:R-:W-:Y:S05]  /*4270*/  BSYNC.RECONVERGENT B0 ;  /* 0x0000000000007941 */ /* 0x000fea0003800200 */
.L_x_114:
[----:B------:R-:W-:Y:S05]  /*4280*/  @P0 EXIT ;  /* 0x000000000000094d */ /* 0x000fea0003800000 */
[----:B0-23--:R-:W0:Y:S01]  /*4290*/  LDC.64 R2, c[0x0][0x388] ;  /* 0x0000e200ff027b82 */ /* 0x00de220000000a00 */
[----:B------:R-:W4:Y:S02]  /*42a0*/  LDCU UR4, c[0x0][0x398] ;  /* 0x00007300ff0477ac */ /* 0x000f240008000800 */
[----:B----4-:R-:W-:-:S05]  /*42b0*/  FADD R5, R0, UR4 ;  /* 0x0000000400057e21 */ /* 0x010fca0008000000 */
[----:B0-----:R-:W-:Y:S01]  /*42c0*/  STG.E desc[UR6][R2.64], R5 ;  /* 0x0000000502007986 */ /* 0x001fe2000c101906 */
[----:B------:R-:W-:Y:S05]  /*42d0*/  EXIT ;  /* 0x000000000000794d */ /* 0x000fea0003800000 */
.L_x_169:
        /* <DEDUP_REMOVED lines=10> */
.L_x_358:


//--------------------- .text._ZN3cub18CUB_300001_SM_10006detail6reduce18DeviceReduceKernelINS2_10policy_hubIfjN4cuda3std3__44plusIfEEE10Policy1000EN6thrust24THRUST_300001_SM_1000_NS18transform_iteratorINSD_12zip_functionINS7_10multipliesIfEEEENSD_12zip_iteratorINS7_5tupleIJNSD_6detail15normal_iteratorINSD_10device_ptrIdEEEESP_EEEEENSD_11use_defaultESS_EEjS9_fNS7_10__identityEEEvT0_PT3_T1_NS0_13GridEvenShareISY_EET2_T4_ --------------------------
	.section	.text._ZN3cub18CUB_300001_SM_10006detail6reduce18DeviceReduceKernelINS2_10policy_hubIfjN4cuda3std3__44plusIfEEE10Policy1000EN6thrust24THRUST_300001_SM_1000_NS18transform_iteratorINSD_12zip_functionINS7_10multipliesIfEEEENSD_12zip_iteratorINS7_5tupleIJNSD_6detail15normal_iteratorINSD_10device_ptrIdEEEESP_EEEEENSD_11use_defaultESS_EEjS9_fNS7_10__identityEEEvT0_PT3_T1_NS0_13GridEvenShareISY_EET2_T4_,"ax",@progbits
	.align	128
        .global         _ZN3cub18CUB_300001_SM_10006detail6reduce18DeviceReduceKernelINS2_10policy_hubIfjN4cuda3std3__44plusIfEEE10Policy1000EN6thrust24THRUST_300001_SM_1000_NS18transform_iteratorINSD_12zip_functionINS7_10multipliesIfEEEENSD_12zip_iteratorINS7_5tupleIJNSD_6detail15normal_iteratorINSD_10device_ptrIdEEEESP_EEEEENSD_11use_defaultESS_EEjS9_fNS7_10__identityEEEvT0_PT3_T1_NS0_13GridEvenShareISY_EET2_T4_
        .type           _ZN3cub18CUB_300001_SM_10006detail6reduce18DeviceReduceKernelINS2_10policy_hubIfjN4cuda3std3__44plusIfEEE10Policy1000EN6thrust24THRUST_300001_SM_1000_NS18transform_iteratorINSD_12zip_functionINS7_10multipliesIfEEEENSD_12zip_iteratorINS7_5tupleIJNSD_6detail15normal_iteratorINSD_10device_ptrIdEEEESP_EEEEENSD_11use_defaultESS_EEjS9_fNS7_10__identityEEEvT0_PT3_T1_NS0_13GridEvenShareISY_EET2_T4_,@function
        .size           _ZN3cub18CUB_300001_SM_10006detail6reduce18DeviceReduceKernelINS2_10policy_hubIfjN4cuda3std3__44plusIfEEE10Policy1000EN6thrust24THRUST_300001_SM_1000_NS18transform_iteratorINSD_12zip_functionINS7_10multipliesIfEEEENSD_12zip_iteratorINS7_5tupleIJNSD_6detail15normal_iteratorINSD_10device_ptrIdEEEESP_EEEEENSD_11use_defaultESS_EEjS9_fNS7_10__identityEEEvT0_PT3_T1_NS0_13GridEvenShareISY_EET2_T4_,(.L_x_359 - _ZN3cub18CUB_300001_SM_10006detail6reduce18DeviceReduceKernelINS2_10policy_hubIfjN4cuda3std3__44plusIfEEE10Policy1000EN6thrust24THRUST_300001_SM_1000_NS18transform_iteratorINSD_12zip_functionINS7_10multipliesIfEEEENSD_12zip_iteratorINS7_5tupleIJNSD_6detail15normal_iteratorINSD_10device_ptrIdEEEESP_EEEEENSD_11use_defaultESS_EEjS9_fNS7_10__identityEEEvT0_PT3_T1_NS0_13GridEvenShareISY_EET2_T4_)
        .other          _ZN3cub18CUB_300001_SM_10006detail6reduce18DeviceReduceKernelINS2_10policy_hubIfjN4cuda3std3__44plusIfEEE10Policy1000EN6thrust24THRUST_300001_SM_1000_NS18transform_iteratorINSD_12zip_functionINS7_10multipliesIfEEEENSD_12zip_iteratorINS7_5tupleIJNSD_6detail15normal_iteratorINSD_10device_ptrIdEEEESP_EEEEENSD_11use_defaultESS_EEjS9_fNS7_10__identityEEEvT0_PT3_T1_NS0_13GridEvenShareISY_EET2_T4_,@"STO_CUDA_ENTRY STV_DEFAULT"
_ZN3cub18CUB_300001_SM_10006detail6reduce18DeviceReduceKernelINS2_10policy_hubIfjN4cuda3std3__44plusIfEEE10Policy1000EN6thrust24THRUST_300001_SM_1000_NS18transform_iteratorINSD_12zip_functionINS7_10multipliesIfEEEENSD_12zip_iteratorINS7_5tupleIJNSD_6detail15normal_iteratorINSD_10device_ptrIdEEEESP_EEEEENSD_11use_defaultESS_EEjS9_fNS7_10__identityEEEvT0_PT3_T1_NS0_13GridEvenShareISY_EET2_T4_:
.text._ZN3cub18CUB_300001_SM_10006detail6reduce18DeviceReduceKernelINS2_10policy_hubIfjN4cuda3std3__44plusIfEEE10Policy1000EN6thrust24THRUST_300001_SM_1000_NS18transform_iteratorINSD_12zip_functionINS7_10multipliesIfEEEENSD_12zip_iteratorINS7_5tupleIJNSD_6detail15normal_iteratorINSD_10device_ptrIdEEEESP_EEEEENSD_11use_defaultESS_EEjS9_fNS7_10__identityEEEvT0_PT3_T1_NS0_13GridEvenShareISY_EET2_T4_:
[----:B------:R-:W-:Y:S08]  /*0000*/  LDC R1, c[0x0][0x37c] ;  /* 0x0000df00ff017b82 */ /* 0x000ff00000000800 */
[----:B------:R-:W0:Y:S01]  /*0010*/  S2UR UR13, SR_CTAID.X ;  /* 0x00000000000d79c3 */ /* 0x000e220000002500 */
[----:B------:R-:W1:Y:S01]  /*0020*/  LDCU.64 UR10, c[0x0][0x3b8] ;  /* 0x00007700ff0a77ac */ /* 0x000e620008000a00 */
[----:B------:R-:W-:Y:S01]  /*0030*/  BSSY.RECONVERGENT B0, `(.L_x_170) ;  /* 0x00003f8000007945 */ /* 0x000fe20003800200 */
[----:B------:R-:W2:Y:S01]  /*0040*/  LDCU.64 UR14, c[0x0][0x358] ;  /* 0x00006b00ff0e77ac */ /* 0x000ea20008000a00 */
[----:B-1----:R-:W-:-:S02]  /*0050*/  USHF.L.U32 UR5, UR11, 0xd, URZ ;  /* 0x0000000d0b057899 */ /* 0x002fc400080006ff */
[----:B0-----:R-:W-:-:S04]  /*0060*/  UIMAD UR9, UR13, -0x2000, UR10 ;  /* 0xffffe0000d0978a4 */ /* 0x001fc8000f8e020a */
[----:B------:R-:W-:-:S09]  /*0070*/  UISETP.GT.U32.AND UP0, UPT, UR9, 0x1fff, UPT ;  /* 0x00001fff0900788c */ /* 0x000fd2000bf04070 */
[----:B--2---:R-:W-:Y:S05]  /*0080*/  BRA.U UP0, `(.L_x_171) ;  /* 0x0000001d00207547 */ /* 0x004fea000b800000 */
[----:B------:R-:W0:Y:S01]  /*0090*/  S2R R0, SR_TID.X ;  /* 0x0000000000007919 */ /* 0x000e220000002100 */
[----:B------:R-:W-:Y:S01]  /*00a0*/  BSSY.RECONVERGENT B1, `(.L_x_172) ;  /* 0x0000011000017945 */ /* 0x000fe20003800200 */
[----:B------:R-:W-:Y:S01]  /*00b0*/  HFMA2 R21, -RZ, RZ, 0, 0 ;  /* 0x00000000ff157431 */ /* 0x000fe200000001ff */
[----:B0-----:R-:W-:Y:S02]  /*00c0*/  ISETP.GE.U32.AND P0, PT, R0, UR9, PT ;  /* 0x0000000900007c0c */ /* 0x001fe4000bf06070 */
[----:B------:R-:W-:-:S11]  /*00d0*/  MOV R2, R0 ;  /* 0x0000000000027202 */ /* 0x000fd60000000f00 */
[----:B------:R-:W-:Y:S05]  /*00e0*/  @P0 BRA `(.L_x_173) ;  /* 0x0000000000300947 */ /* 0x000fea0003800000 */
[----:B------:R-:W0:Y:S01]  /*00f0*/  LDC.64 R4, c[0x0][0x380] ;  /* 0x0000e000ff047b82 */ /* 0x000e220000000a00 */
[----:B------:R-:W-:-:S04]  /*0100*/  MOV R3, UR13 ;  /* 0x0000000d00037c02 */ /* 0x000fc80008000f00 */
[----:B------:R-:W-:-:S03]  /*0110*/  LEA R3, R3, R0, 0xd ;  /* 0x0000000003037211 */ /* 0x000fc600078e68ff */
[----:B------:R-:W1:Y:S02]  /*0120*/  LDC.64 R6, c[0x0][0x388] ;  /* 0x0000e200ff067b82 */ /* 0x000e640000000a00 */
        /* <DEDUP_REMOVED lines=8> */
.L_x_173:
[----:B------:R-:W-:Y:S05]  /*01b0*/  BSYNC.RECONVERGENT B1 ;  /* 0x0000000000017941 */ /* 0x000fea0003800200 */
.L_x_172:
[----:B------:R-:W-:Y:S01]  /*01c0*/  ISETP.GE.U32.AND P0, PT, R2, UR9, PT ;  /* 0x0000000902007c0c */ /* 0x000fe2000bf06070 */
[----:B------:R-:W-:-:S12]  /*01d0*/  BSSY.RECONVERGENT B1, `(.L_x_174) ;  /* 0x0000122000017945 */ /* 0x000fd80003800200 */
[----:B------:R-:W-:Y:S05]  /*01e0*/  @P0 BRA `(.L_x_175) ;  /* 0x0000001000800947 */ /* 0x000fea0003800000 */
[----:B------:R-:W-:Y:S01]  /*01f0*/  LOP3.LUT R3, RZ, R2, RZ, 0x33, !PT ;  /* 0x00000002ff037212 */ /* 0x000fe200078e33ff */
[----:B------:R-:W-:Y:S01]  /*0200*/  BSSY.RECONVERGENT B2, `(.L_x_176) ;  /* 0x0000096000027945 */ /* 0x000fe20003800200 */
[----:B------:R-:W-:Y:S02]  /*0210*/  MOV R4, UR13 ;  /* 0x0000000d00047c02 */ /* 0x000fe40008000f00 */
[----:B------:R-:W-:-:S05]  /*0220*/  IADD3 R3, PT, PT, R3, UR10, RZ ;  /* 0x0000000a03037c10 */ /* 0x000fca000fffe0ff */
[----:B------:R-:W-:-:S05]  /*0230*/  IMAD R3, R4, -0x2000, R3 ;  /* 0xffffe00004037824 */ /* 0x000fca00078e0203 */
[C---:B------:R-:W-:Y:S02]  /*0240*/  ISETP.GE.U32.AND P0, PT, R3.reuse, 0x1e00, PT ;  /* 0x00001e000300780c */ /* 0x040fe40003f06070 */
[----:B------:R-:W-:-:S04]  /*0250*/  LEA.HI R3, R3, 0x1, RZ, 0x17 ;  /* 0x0000000103037811 */ /* 0x000fc800078fb8ff */
[----:B------:R-:W-:-:S07]  /*0260*/  LOP3.LUT R4, R3, 0xf, RZ, 0xc0, !PT ;  /* 0x0000000f03047812 */ /* 0x000fce00078ec0ff */
[----:B------:R-:W-:Y:S05]  /*0270*/  @!P0 BRA `(.L_x_177) ;  /* 0x0000000800388947 */ /* 0x000fea0003800000 */
[----:B------:R-:W-:Y:S01]  /*0280*/  MOV R7, UR13 ;  /* 0x0000000d00077c02 */ /* 0x000fe20008000f00 */
[----:B------:R-:W-:Y:S01]  /*0290*/  BSSY.RECONVERGENT B3, `(.L_x_178) ;  /* 0x000008b000037945 */ /* 0x000fe20003800200 */
[----:B------:R-:W-:Y:S02]  /*02a0*/  LOP3.LUT R6, R3, 0xfffff0, RZ, 0xc0, !PT ;  /* 0x00fffff003067812 */ /* 0x000fe400078ec0ff */
[----:B------:R-:W-:Y:S02]  /*02b0*/  LOP3.LUT R5, R2, 0x1000, RZ, 0xfc, !PT ;  /* 0x0000100002057812 */ /* 0x000fe400078efcff */
[----:B------:R-:W-:Y:S02]  /*02c0*/  LEA R2, R7, R2, 0xd ;  /* 0x0000000207027211 */ /* 0x000fe400078e68ff */
[----:B------:R-:W-:-:S07]  /*02d0*/  IADD3 R6, PT, PT, -R6, RZ, RZ ;  /* 0x000000ff06067210 */ /* 0x000fce0007ffe1ff */
.L_x_179:
[----:B------:R-:W0:Y:S01]  /*02e0*/  LDC.64 R22, c[0x0][0x380] ;  /* 0x0000e000ff167b82 */ /* 0x000e220000000a00 */
[C---:B------:R-:W-:Y:S02]  /*02f0*/  IADD3 R27, PT, PT, R2.reuse, 0x200, RZ ;  /* 0x00000200021b7810 */ /* 0x040fe40007ffe0ff */
[----:B------:R-:W-:-:S05]  /*0300*/  IADD3 R17, PT, PT, R2, 0x400, RZ ;  /* 0x0000040002117810 */ /* 0x000fca0007ffe0ff */
[----:B------:R-:W1:Y:S01]  /*0310*/  LDC.64 R18, c[0x0][0x388] ;  /* 0x0000e200ff127b82 */ /* 0x000e620000000a00 */
[----:B0-----:R-:W-:-:S04]  /*0320*/  IMAD.WIDE.U32 R14, R27, 0x8, R22 ;  /* 0x000000081b0e7825 */ /* 0x001fc800078e0016 */
[----:B------:R-:W-:Y:S02]  /*0330*/  IMAD.WIDE.U32 R8, R17, 0x8, R22 ;  /* 0x0000000811087825 */ /* 0x000fe400078e0016 */
[----:B------:R-:W2:Y:S02]  /*0340*/  LDG.E.64 R14, desc[UR14][R14.64] ;  /* 0x0000000e0e0e7981 */ /* 0x000ea4000c1e1b00 */
[----:B-1----:R-:W-:Y:S02]  /*0350*/  IMAD.WIDE.U32 R26, R27, 0x8, R18 ;  /* 0x000000081b1a7825 */ /* 0x002fe400078e0012 */
[----:B------:R-:W3:Y:S01]  /*0360*/  LDG.E.64 R8, desc[UR14][R8.64] ;  /* 0x0000000e08087981 */ /* 0x000ee2000c1e1b00 */
[C---:B------:R-:W-:Y:S01]  /*0370*/  IADD3 R25, PT, PT, R2.reuse, 0x600, RZ ;  /* 0x0000060002197810 */ /* 0x040fe20007ffe0ff */
[C---:B------:R-:W-:Y:S02]  /*0380*/  IMAD.WIDE.U32 R10, R2.reuse, 0x8, R22 ;  /* 0x00000008020a7825 */ /* 0x040fe400078e0016 */
[----:B------:R-:W4:Y:S01]  /*0390*/  LDG.E.64 R26, desc[UR14][R26.64] ;  /* 0x0000000e1a1a7981 */ /* 0x000f22000c1e1b00 */
[C---:B------:R-:W-:Y:S01]  /*03a0*/  IADD3 R7, PT, PT, R2.reuse, 0x800, RZ ;  /* 0x0000080002077810 */ /* 0x040fe20007ffe0ff */
[----:B------:R-:W-:Y:S01]  /*03b0*/  IMAD.WIDE.U32 R16, R17, 0x8, R18 ;  /* 0x0000000811107825 */ /* 0x000fe200078e0012 */
[----:B------:R-:W-:Y:S01]  /*03c0*/  IADD3 R35, PT, PT, R2, 0xa00, RZ ;  /* 0x00000a0002237810 */ /* 0x000fe20007ffe0ff */
[----:B------:R-:W5:Y:S02]  /*03d0*/  LDG.E.64 R10, desc[UR14][R10.64] ;  /* 0x0000000e0a0a7981 */ /* 0x000f64000c1e1b00 */
[----:B------:R-:W-:-:S02]  /*03e0*/  IMAD.WIDE.U32 R28, R25, 0x8, R22 ;  /* 0x00000008191c7825 */ /* 0x000fc400078e0016 */
[----:B------:R-:W5:Y:S02]  /*03f0*/  LDG.E.64 R16, desc[UR14][R16.64] ;  /* 0x0000000e10107981 */ /* 0x000f64000c1e1b00 */
[--C-:B------:R-:W-:Y:S02]  /*0400*/  IMAD.WIDE.U32 R30, R2, 0x8, R18.reuse ;  /* 0x00000008021e7825 */ /* 0x100fe400078e0012 */
[----:B------:R-:W5:Y:S02]  /*0410*/  LDG.E.64 R28, desc[UR14][R28.64] ;  /* 0x0000000e1c1c7981 */ /* 0x000f64000c1e1b00 */
[----:B------:R-:W-:Y:S02]  /*0420*/  IMAD.WIDE.U32 R24, R25, 0x8, R18 ;  /* 0x0000000819187825 */ /* 0x000fe400078e0012 */
[----:B------:R-:W5:Y:S02]  /*0430*/  LDG.E.64 R30, desc[UR14][R30.64] ;  /* 0x0000000e1e1e7981 */ /* 0x000f64000c1e1b00 */
[----:B------:R-:W-:-:S02]  /*0440*/  IMAD.WIDE.U32 R12, R7, 0x8, R22 ;  /* 0x00000008070c7825 */ /* 0x000fc400078e0016 */
[----:B------:R-:W5:Y:S02]  /*0450*/  LDG.E.64 R24, desc[UR14][R24.64] ;  /* 0x0000000e18187981 */ /* 0x000f64000c1e1b00 */
[----:B------:R-:W-:Y:S02]  /*0460*/  IMAD.WIDE.U32 R32, R35, 0x8, R22 ;  /* 0x0000000823207825 */ /* 0x000fe400078e0016 */
[----:B------:R-:W5:Y:S04]  /*0470*/  LDG.E.64 R12, desc[UR14][R12.64] ;  /* 0x0000000e0c0c7981 */ /* 0x000f68000c1e1b00 */
[----:B------:R-:W5:Y:S01]  /*0480*/  LDG.E.64 R32, desc[UR14][R32.64] ;  /* 0x0000000e20207981 */ /* 0x000f62000c1e1b00 */
[----:B--2---:R-:W-:Y:S08]  /*0490*/  F2F.F32.F64 R14, R14 ;  /* 0x0000000e000e7310 */ /* 0x004ff00000301000 */
[----:B----4-:R0:W-:Y:S08]  /*04a0*/  F2F.F32.F64 R20, R26 ;  /* 0x0000001a00147310 */ /* 0x0101f00000301000 */
[----:B---3--:R1:W-:Y:S01]  /*04b0*/  F2F.F32.F64 R15, R8 ;  /* 0x00000008000f7310 */ /* 0x0083e20000301000 */
[----:B0-----:R-:W-:-:S06]  /*04c0*/  IMAD.WIDE.U32 R26, R7, 0x8, R18 ;  /* 0x00000008071a7825 */ /* 0x001fcc00078e0012 */
[----:B------:R-:W2:Y:S01]  /*04d0*/  LDG.E.64 R26, desc[UR14][R26.64] ;  /* 0x0000000e1a1a7981 */ /* 0x000ea2000c1e1b00 */
[----:B-1----:R-:W-:-:S06]  /*04e0*/  IMAD.WIDE.U32 R8, R35, 0x8, R18 ;  /* 0x0000000823087825 */ /* 0x002fcc00078e0012 */
[----:B------:R-:W3:Y:S01]  /*04f0*/  LDG.E.64 R8, desc[UR14][R8.64] ;  /* 0x0000000e08087981 */ /* 0x000ee2000c1e1b00 */
[C---:B------:R-:W-:Y:S01]  /*0500*/  IADD3 R7, PT, PT, R2.reuse, 0xc00, RZ ;  /* 0x00000c0002077810 */ /* 0x040fe20007ffe0ff */
[----:B-----5:R-:W-:Y:S01]  /*0510*/  F2F.F32.F64 R10, R10 ;  /* 0x0000000a000a7310 */ /* 0x020fe20000301000 */
[----:B------:R-:W-:-:S07]  /*0520*/  IADD3 R37, PT, PT, R2, 0x1000, RZ ;  /* 0x0000100002257810 */ /* 0x000fce0007ffe0ff */
[----:B------:R-:W-:Y:S08]  /*0530*/  F2F.F32.F64 R16, R16 ;  /* 0x0000001000107310 */ /* 0x000ff00000301000 */
[----:B------:R0:W1:Y:S08]  /*0540*/  F2F.F32.F64 R11, R30 ;  /* 0x0000001e000b7310 */ /* 0x0000700000301000 */
[----:B------:R4:W-:Y:S01]  /*0550*/  F2F.F32.F64 R17, R24 ;  /* 0x0000001800117310 */ /* 0x0009e20000301000 */
[----:B0-----:R-:W-:-:S07]  /*0560*/  IMAD.WIDE.U32 R30, R7, 0x8, R22 ;  /* 0x00000008071e7825 */ /* 0x001fce00078e0016 */
[----:B------:R0:W-:Y:S01]  /*0570*/  F2F.F32.F64 R34, R12 ;  /* 0x0000000c00227310 */ /* 0x0001e20000301000 */
[----:B------:R-:W5:Y:S01]  /*0580*/  LDG.E.64 R30, desc[UR14][R30.64] ;  /* 0x0000000e1e1e7981 */ /* 0x000f62000c1e1b00 */
[----:B----4-:R-:W-:Y:S01]  /*0590*/  IADD3 R24, PT, PT, R2, 0xe00, RZ ;  /* 0x00000e0002187810 */ /* 0x010fe20007ffe0ff */
[----:B0-----:R-:W-:-:S05]  /*05a0*/  IMAD.WIDE.U32 R12, R7, 0x8, R18 ;  /* 0x00000008070c7825 */ /* 0x001fca00078e0012 */
[----:B------:R0:W4:Y:S01]  /*05b0*/  F2F.F32.F64 R35, R28 ;  /* 0x0000001c00237310 */ /* 0x0001220000301000 */
[----:B------:R-:W4:Y:S07]  /*05c0*/  LDG.E.64 R12, desc[UR14][R12.64] ;  /* 0x0000000e0c0c7981 */ /* 0x000f2e000c1e1b00 */
[----:B------:R-:W-:Y:S01]  /*05d0*/  F2F.F32.F64 R32, R32 ;  /* 0x0000002000207310 */ /* 0x000fe20000301000 */
[----:B0-----:R-:W-:-:S04]  /*05e0*/  IMAD.WIDE.U32 R28, R24, 0x8, R22 ;  /* 0x00000008181c7825 */ /* 0x001fc800078e0016 */
[----:B------:R-:W-:Y:S02]  /*05f0*/  IMAD.WIDE.U32 R24, R24, 0x8, R18 ;  /* 0x0000000818187825 */ /* 0x000fe400078e0012 */
[----:B------:R-:W4:Y:S04]  /*0600*/  LDG.E.64 R28, desc[UR14][R28.64] ;  /* 0x0000000e1c1c7981 */ /* 0x000f28000c1e1b00 */
[----:B------:R-:W4:Y:S01]  /*0610*/  LDG.E.64 R24, desc[UR14][R24.64] ;  /* 0x0000000e18187981 */ /* 0x000f22000c1e1b00 */
[----:B--2---:R0:W2:Y:S08]  /*0620*/  F2F.F32.F64 R7, R26 ;  /* 0x0000001a00077310 */ /* 0x0040b00000301000 */
[----:B---3--:R3:W2:Y:S01]  /*0630*/  F2F.F32.F64 R33, R8 ;  /* 0x0000000800217310 */ /* 0x0086a20000301000 */
[----:B0-----:R-:W-:-:S06]  /*0640*/  IMAD.WIDE.U32 R26, R37, 0x8, R22 ;  /* 0x00000008251a7825 */ /* 0x001fcc00078e0016 */
[----:B------:R-:W2:Y:S01]  /*0650*/  LDG.E.64 R26, desc[UR14][R26.64] ;  /* 0x0000000e1a1a7981 */ /* 0x000ea2000c1e1b00 */
[----:B---3--:R-:W-:-:S06]  /*0660*/  IMAD.WIDE.U32 R8, R37, 0x8, R18 ;  /* 0x0000000825087825 */ /* 0x008fcc00078e0012 */
[----:B------:R-:W3:Y:S01]  /*0670*/  LDG.E.64 R8, desc[UR14][R8.64] ;  /* 0x0000000e08087981 */ /* 0x000ee2000c1e1b00 */
[----:B-1----:R-:W-:Y:S01]  /*0680*/  FFMA R21, R10, R11, R21 ;  /* 0x0000000b0a157223 */ /* 0x002fe20000000015 */
[C---:B------:R-:W-:Y:S01]  /*0690*/  IADD3 R10, PT, PT, R2.reuse, 0x1400, RZ ;  /* 0x00001400020a7810 */ /* 0x040fe20007ffe0ff */
[----:B-----5:R-:W-:Y:S08]  /*06a0*/  F2F.F32.F64 R30, R30 ;  /* 0x0000001e001e7310 */ /* 0x020ff00000301000 */
[----:B----4-:R0:W1:Y:S02]  /*06b0*/  F2F.F32.F64 R31, R12 ;  /* 0x0000000c001f7310 */ /* 0x0100640000301000 */
[----:B0-----:R-:W-:-:S06]  /*06c0*/  IADD3 R12, PT, PT, R2, 0x1200, RZ ;  /* 0x00001200020c7810 */ /* 0x001fcc0007ffe0ff */
[----:B------:R-:W-:Y:S08]  /*06d0*/  F2F.F32.F64 R28, R28 ;  /* 0x0000001c001c7310 */ /* 0x000ff00000301000 */
[----:B------:R0:W4:Y:S02]  /*06e0*/  F2F.F32.F64 R29, R24 ;  /* 0x00000018001d7310 */ /* 0x0001240000301000 */
[----:B0-----:R-:W-:-:S04]  /*06f0*/  IMAD.WIDE.U32 R24, R12, 0x8, R22 ;  /* 0x000000080c187825 */ /* 0x001fc800078e0016 */
[----:B------:R-:W-:Y:S02]  /*0700*/  IMAD.WIDE.U32 R12, R12, 0x8, R18 ;  /* 0x000000080c0c7825 */ /* 0x000fe400078e0012 */
[----:B------:R-:W5:Y:S04]  /*0710*/  LDG.E.64 R24, desc[UR14][R24.64] ;  /* 0x0000000e18187981 */ /* 0x000f68000c1e1b00 */
[----:B------:R-:W4:Y:S01]  /*0720*/  LDG.E.64 R12, desc[UR14][R12.64] ;  /* 0x0000000e0c0c7981 */ /* 0x000f22000c1e1b00 */
[----:B--2---:R-:W-:Y:S08]  /*0730*/  F2F.F32.F64 R26, R26 ;  /* 0x0000001a001a7310 */ /* 0x004ff00000301000 */
[----:B---3--:R0:W2:Y:S02]  /*0740*/  F2F.F32.F64 R27, R8 ;  /* 0x00000008001b7310 */ /* 0x0080a40000301000 */
[----:B0-----:R-:W-:-:S06]  /*0750*/  IMAD.WIDE.U32 R8, R10, 0x8, R22 ;  /* 0x000000080a087825 */ /* 0x001fcc00078e0016 */
[----:B------:R-:W3:Y:S01]  /*0760*/  LDG.E.64 R8, desc[UR14][R8.64] ;  /* 0x0000000e08087981 */ /* 0x000ee2000c1e1b00 */
[----:B------:R-:W-:Y:S01]  /*0770*/  FFMA R20, R14, R20, R21 ;  /* 0x000000140e147223 */ /* 0x000fe20000000015 */
[----:B------:R-:W-:Y:S01]  /*0780*/  IADD3 R21, PT, PT, R2, 0x1600, RZ ;  /* 0x0000160002157810 */ /* 0x000fe20007ffe0ff */
[----:B------:R-:W-:-:S06]  /*0790*/  IMAD.WIDE.U32 R10, R10, 0x8, R18 ;  /* 0x000000080a0a7825 */ /* 0x000fcc00078e0012 */
[----:B------:R-:W2:Y:S01]  /*07a0*/  LDG.E.64 R10, desc[UR14][R10.64] ;  /* 0x0000000e0a0a7981 */ /* 0x000ea2000c1e1b00 */
[----:B-----5:R-:W-:Y:S08]  /*07b0*/  F2F.F32.F64 R24, R24 ;  /* 0x0000001800187310 */ /* 0x020ff00000301000 */
[----:B----4-:R0:W4:Y:S02]  /*07c0*/  F2F.F32.F64 R25, R12 ;  /* 0x0000000c00197310 */ /* 0x0101240000301000 */
[----:B0-----:R-:W-:-:S06]  /*07d0*/  IMAD.WIDE.U32 R12, R21, 0x8, R22 ;  /* 0x00000008150c7825 */ /* 0x001fcc00078e0016 */
[----:B------:R-:W5:Y:S01]  /*07e0*/  LDG.E.64 R12, desc[UR14][R12.64] ;  /* 0x0000000e0c0c7981 */ /* 0x000f62000c1e1b00 */
[----:B---3--:R0:W-:Y:S02]  /*07f0*/  F2F.F32.F64 R14, R8 ;  /* 0x00000008000e7310 */ /* 0x0081e40000301000 */
[----:B0-----:R-:W-:-:S06]  /*0800*/  IMAD.WIDE.U32 R8, R21, 0x8, R18 ;  /* 0x0000000815087825 */ /* 0x001fcc00078e0012 */
[----:B------:R-:W3:Y:S01]  /*0810*/  LDG.E.64 R8, desc[UR14][R8.64] ;  /* 0x0000000e08087981 */ /* 0x000ee2000c1e1b00 */
[----:B------:R-:W-:Y:S01]  /*0820*/  FFMA R20, R15, R16, R20 ;  /* 0x000000100f147223 */ /* 0x000fe20000000014 */
[C---:B------:R-:W-:Y:S01]  /*0830*/  IADD3 R16, PT, PT, R2.reuse, 0x1800, RZ ;  /* 0x0000180002107810 */ /* 0x040fe20007ffe0ff */
[----:B--2---:R0:W2:Y:S02]  /*0840*/  F2F.F32.F64 R15, R10 ;  /* 0x0000000a000f7310 */ /* 0x0040a40000301000 */
[----:B------:R-:W-:Y:S01]  /*0850*/  FFMA R35, R35, R17, R20 ;  /* 0x0000001123237223 */ /* 0x000fe20000000014 */
[----:B------:R-:W-:Y:S01]  /*0860*/  IADD3 R20, PT, PT, R2, 0x1a00, RZ ;  /* 0x00001a0002147810 */ /* 0x000fe20007ffe0ff */
[----:B0-----:R-:W-:-:S06]  /*0870*/  IMAD.WIDE.U32 R10, R16, 0x8, R22 ;  /* 0x00000008100a7825 */ /* 0x001fcc00078e0016 */
[----:B------:R-:W4:Y:S01]  /*0880*/  LDG.E.64 R10, desc[UR14][R10.64] ;  /* 0x0000000e0a0a7981 */ /* 0x000f22000c1e1b00 */
[----:B-----5:R-:W-:Y:S08]  /*0890*/  F2F.F32.F64 R12, R12 ;  /* 0x0000000c000c7310 */ /* 0x020ff00000301000 */
[----:B---3--:R0:W3:Y:S02]  /*08a0*/  F2F.F32.F64 R13, R8 ;  /* 0x00000008000d7310 */ /* 0x0080e40000301000 */
[----:B0-----:R-:W-:-:S04]  /*08b0*/  IMAD.WIDE.U32 R8, R16, 0x8, R18 ;  /* 0x0000000810087825 */ /* 0x001fc800078e0012 */
[C---:B------:R-:W-:Y:S02]  /*08c0*/  IMAD.WIDE.U32 R16, R20.reuse, 0x8, R22 ;  /* 0x0000000814107825 */ /* 0x040fe400078e0016 */
[----:B------:R-:W5:Y:S02]  /*08d0*/  LDG.E.64 R8, desc[UR14][R8.64] ;  /* 0x0000000e08087981 */ /* 0x000f64000c1e1b00 */
[----:B------:R-:W-:Y:S02]  /*08e0*/  IMAD.WIDE.U32 R20, R20, 0x8, R18 ;  /* 0x0000000814147825 */ /* 0x000fe400078e0012 */
[----:B------:R-:W2:Y:S04]  /*08f0*/  LDG.E.64 R16, desc[UR14][R16.64] ;  /* 0x0000000e10107981 */ /* 0x000ea8000c1e1b00 */
[----:B------:R-:W3:Y:S01]  /*0900*/  LDG.E.64 R20, desc[UR14][R20.64] ;  /* 0x0000000e14147981 */ /* 0x000ee2000c1e1b00 */
[----:B----4-:R-:W-:Y:S08]  /*0910*/  F2F.F32.F64 R10, R10 ;  /* 0x0000000a000a7310 */ /* 0x010ff00000301000 */
[----:B-----5:R0:W4:Y:S02]  /*0920*/  F2F.F32.F64 R11, R8 ;  /* 0x00000008000b7310 */ /* 0x0201240000301000 */
[----:B0-----:R-:W-:Y:S01]  /*0930*/  FFMA R8, R34, R7, R35 ;  /* 0x0000000722087223 */ /* 0x001fe20000000023 */
[----:B------:R-:W-:-:S05]  /*0940*/  IADD3 R7, PT, PT, R2, 0x1c00, RZ ;  /* 0x00001c0002077810 */ /* 0x000fca0007ffe0ff */
[----:B--2---:R0:W-:Y:S01]  /*0950*/  F2F.F32.F64 R9, R16 ;  /* 0x0000001000097310 */ /* 0x0041e20000301000 */
[----:B------:R-:W-:-:S07]  /*0960*/  IADD3 R34, PT, PT, R2, 0x1e00, RZ ;  /* 0x00001e0002227810 */ /* 0x000fce0007ffe0ff */
[----:B---3--:R2:W3:Y:S01]  /*0970*/  F2F.F32.F64 R35, R20 ;  /* 0x0000001400237310 */ /* 0x0084e20000301000 */
[----:B0-----:R-:W-:-:S04]  /*0980*/  IMAD.WIDE.U32 R16, R7, 0x8, R22 ;  /* 0x0000000807107825 */ /* 0x001fc800078e0016 */
[C---:B------:R-:W-:Y:S02]  /*0990*/  IMAD.WIDE.U32 R22, R34.reuse, 0x8, R22 ;  /* 0x0000000822167825 */ /* 0x040fe400078e0016 */
[----:B------:R-:W5:Y:S02]  /*09a0*/  LDG.E.64 R16, desc[UR14][R16.64] ;  /* 0x0000000e10107981 */ /* 0x000f64000c1e1b00 */
[--C-:B--2---:R-:W-:Y:S02]  /*09b0*/  IMAD.WIDE.U32 R20, R7, 0x8, R18.reuse ;  /* 0x0000000807147825 */ /* 0x104fe400078e0012 */
[----:B------:R-:W2:Y:S02]  /*09c0*/  LDG.E.64 R22, desc[UR14][R22.64] ;  /* 0x0000000e16167981 */ /* 0x000ea4000c1e1b00 */
[----:B------:R-:W-:Y:S02]  /*09d0*/  IMAD.WIDE.U32 R18, R34, 0x8, R18 ;  /* 0x0000000822127825 */ /* 0x000fe400078e0012 */
[----:B------:R-:W2:Y:S04]  /*09e0*/  LDG.E.64 R20, desc[UR14][R20.64] ;  /* 0x0000000e14147981 */ /* 0x000ea8000c1e1b00 */
[----:B------:R-:W2:Y:S01]  /*09f0*/  LDG.E.64 R18, desc[UR14][R18.64] ;  /* 0x0000000e12127981 */ /* 0x000ea2000c1e1b00 */
[----:B------:R-:W-:-:S04]  /*0a00*/  FFMA R33, R32, R33, R8 ;  /* 0x0000002120217223 */ /* 0x000fc80000000008 */
[----:B-1----:R-:W-:-:S04]  /*0a10*/  FFMA R31, R30, R31, R33 ;  /* 0x0000001f1e1f7223 */ /* 0x002fc80000000021 */
[----:B------:R-:W-:-:S04]  /*0a20*/  FFMA R29, R28, R29, R31 ;  /* 0x0000001d1c1d7223 */ /* 0x000fc8000000001f */
[----:B------:R-:W-:-:S04]  /*0a30*/  FFMA R27, R26, R27, R29 ;  /* 0x0000001b1a1b7223 */ /* 0x000fc8000000001d */
[----:B------:R-:W-:Y:S01]  /*0a40*/  FFMA R25, R24, R25, R27 ;  /* 0x0000001918197223 */ /* 0x000fe2000000001b */
[----:B------:R-:W-:-:S03]  /*0a50*/  IADD3 R6, PT, PT, R6, 0x10, RZ ;  /* 0x0000001006067810 */ /* 0x000fc60007ffe0ff */
[----:B------:R-:W-:Y:S01]  /*0a60*/  FFMA R15, R14, R15, R25 ;  /* 0x0000000f0e0f7223 */ /* 0x000fe20000000019 */
[----:B------:R-:W-:-:S03]  /*0a70*/  ISETP.NE.AND P0, PT, R6, RZ, PT ;  /* 0x000000ff0600720c */ /* 0x000fc60003f05270 */
[----:B------:R-:W-:-:S04]  /*0a80*/  FFMA R13, R12, R13, R15 ;  /* 0x0000000d0c0d7223 */ /* 0x000fc8000000000f */
[----:B----4-:R-:W-:-:S04]  /*0a90*/  FFMA R10, R10, R11, R13 ;  /* 0x0000000b0a0a7223 */ /* 0x010fc8000000000d */
[----:B---3--:R-:W-:Y:S01]  /*0aa0*/  FFMA R10, R9, R35, R10 ;  /* 0x00000023090a7223 */ /* 0x008fe2000000000a */
[----:B------:R-:W-:Y:S02]  /*0ab0*/  IADD3 R5, PT, PT, R5, 0x2000, RZ ;  /* 0x0000200005057810 */ /* 0x000fe40007ffe0ff */
[----:B------:R-:W-:Y:S01]  /*0ac0*/  IADD3 R2, PT, PT, R2, 0x2000, RZ ;  /* 0x0000200002027810 */ /* 0x000fe20007ffe0ff */
[----:B-----5:R-:W-:Y:S08]  /*0ad0*/  F2F.F32.F64 R7, R16 ;  /* 0x0000001000077310 */ /* 0x020ff00000301000 */
[----:B--2---:R-:W0:Y:S08]  /*0ae0*/  F2F.F32.F64 R8, R20 ;  /* 0x0000001400087310 */ /* 0x004e300000301000 */
[----:B------:R-:W-:Y:S08]  /*0af0*/  F2F.F32.F64 R28, R22 ;  /* 0x00000016001c7310 */ /* 0x000ff00000301000 */
[----:B------:R-:W1:Y:S01]  /*0b00*/  F2F.F32.F64 R18, R18 ;  /* 0x0000001200127310 */ /* 0x000e620000301000 */
[----:B0-----:R-:W-:-:S04]  /*0b10*/  FFMA R7, R7, R8, R10 ;  /* 0x0000000807077223 */ /* 0x001fc8000000000a */
[----:B-1----:R-:W-:Y:S01]  /*0b20*/  FFMA R21, R28, R18, R7 ;  /* 0x000000121c157223 */ /* 0x002fe20000000007 */
[----:B------:R-:W-:Y:S06]  /*0b30*/  @P0 BRA `(.L_x_179) ;  /* 0xfffffff400e80947 */ /* 0x000fec000383ffff */
[----:B------:R-:W-:Y:S05]  /*0b40*/  BSYNC.RECONVERGENT B3 ;  /* 0x0000000000037941 */ /* 0x000fea0003800200 */
.L_x_178:
[----:B------:R-:W-:-:S07]  /*0b50*/  IADD3 R2, PT, PT, R5, -0x1000, RZ ;  /* 0xfffff00005027810 */ /* 0x000fce0007ffe0ff */
.L_x_177:
[----:B------:R-:W-:Y:S05]  /*0b60*/  BSYNC.RECONVERGENT B2 ;  /* 0x0000000000027941 */ /* 0x000fea0003800200 */
.L_x_176:
[----:B------:R-:W-:-:S13]  /*0b70*/  ISETP.NE.AND P0, PT, R4, RZ, PT ;  /* 0x000000ff0400720c */ /* 0x000fda0003f05270 */
[----:B------:R-:W-:Y:S05]  /*0b80*/  @!P0 BRA `(.L_x_175) ;  /* 0x0000000800188947 */ /* 0x000fea0003800000 */
[----:B------:R-:W-:Y:S01]  /*0b90*/  ISETP.GE.U32.AND P0, PT, R4, 0x8, PT ;  /* 0x000000080400780c */ /* 0x000fe20003f06070 */
[----:B------:R-:W-:Y:S01]  /*0ba0*/  BSSY.RECONVERGENT B2, `(.L_x_180) ;  /* 0x0000048000027945 */ /* 0x000fe20003800200 */
[----:B------:R-:W-:-:S04]  /*0bb0*/  LOP3.LUT R5, R3, 0x7, RZ, 0xc0, !PT ;  /* 0x0000000703057812 */ /* 0x000fc800078ec0ff */
[----:B------:R-:W-:-:S07]  /*0bc0*/  ISETP.NE.AND P1, PT, R5, RZ, PT ;  /* 0x000000ff0500720c */ /* 0x000fce0003f25270 */
[----:B------:R-:W-:Y:S06]  /*0bd0*/  @!P0 BRA `(.L_x_181) ;  /* 0x0000000400108947 */ /* 0x000fec0003800000 */
[----:B------:R-:W0:Y:S01]  /*0be0*/  LDC.64 R28, c[0x0][0x380] ;  /* 0x0000e000ff1c7b82 */ /* 0x000e220000000a00 */
[----:B------:R-:W-:-:S04]  /*0bf0*/  MOV R31, UR13 ;  /* 0x0000000d001f7c02 */ /* 0x000fc80008000f00 */
[----:B------:R-:W-:-:S03]  /*0c00*/  LEA R31, R31, R2, 0xd ;  /* 0x000000021f1f7211 */ /* 0x000fc600078e68ff */
[----:B------:R-:W1:Y:S01]  /*0c10*/  LDC.64 R6, c[0x0][0x388] ;  /* 0x0000e200ff067b82 */ /* 0x000e620000000a00 */
[C---:B------:R-:W-:Y:S01]  /*0c20*/  IADD3 R23, PT, PT, R31.reuse, 0x200, RZ ;  /* 0x000002001f177810 */ /* 0x040fe20007ffe0ff */
[----:B0-----:R-:W-:-:S04]  /*0c30*/  IMAD.WIDE.U32 R8, R31, 0x8, R28 ;  /* 0x000000081f087825 */ /* 0x001fc800078e001c */
[----:B------:R-:W-:Y:S01]  /*0c40*/  IMAD.WIDE.U32 R16, R23, 0x8, R28 ;  /* 0x0000000817107825 */ /* 0x000fe200078e001c */
[----:B------:R0:W2:Y:S03]  /*0c50*/  LDG.E.64 R12, desc[UR14][R8.64] ;  /* 0x0000000e080c7981 */ /* 0x0000a6000c1e1b00 */
[C-C-:B-1----:R-:W-:Y:S01]  /*0c60*/  IMAD.WIDE.U32 R10, R31.reuse, 0x8, R6.reuse ;  /* 0x000000081f0a7825 */ /* 0x142fe200078e0006 */
[----:B------:R-:W3:Y:S01]  /*0c70*/  LDG.E.64 R26, desc[UR14][R16.64] ;  /* 0x0000000e101a7981 */ /* 0x000ee2000c1e1b00 */
[----:B------:R-:W-:Y:S02]  /*0c80*/  IADD3 R19, PT, PT, R31, 0x400, RZ ;  /* 0x000004001f137810 */ /* 0x000fe40007ffe0ff */
[----:B------:R-:W-:Y:S01]  /*0c90*/  IMAD.WIDE.U32 R22, R23, 0x8, R6 ;  /* 0x0000000817167825 */ /* 0x000fe200078e0006 */
[----:B------:R1:W4:Y:S01]  /*0ca0*/  LDG.E.64 R14, desc[UR14][R10.64] ;  /* 0x0000000e0a0e7981 */ /* 0x000322000c1e1b00 */
[----:B------:R-:W-:-:S02]  /*0cb0*/  IADD3 R25, PT, PT, R31, 0x600, RZ ;  /* 0x000006001f197810 */ /* 0x000fc40007ffe0ff */
[--C-:B0-----:R-:W-:Y:S01]  /*0cc0*/  IMAD.WIDE.U32 R8, R19, 0x8, R28.reuse ;  /* 0x0000000813087825 */ /* 0x101fe200078e001c */
[----:B------:R0:W5:Y:S01]  /*0cd0*/  LDG.E.64 R36, desc[UR14][R22.64] ;  /* 0x0000000e16247981 */ /* 0x000162000c1e1b00 */
[C---:B------:R-:W-:Y:S02]  /*0ce0*/  IADD3 R18, PT, PT, R31.reuse, 0x800, RZ ;  /* 0x000008001f127810 */ /* 0x040fe40007ffe0ff */
[----:B------:R-:W-:Y:S02]  /*0cf0*/  IADD3 R24, PT, PT, R31, 0xa00, RZ ;  /* 0x00000a001f187810 */ /* 0x000fe40007ffe0ff */
[----:B------:R-:W5:Y:S01]  /*0d00*/  LDG.E.64 R8, desc[UR14][R8.64] ;  /* 0x0000000e08087981 */ /* 0x000f62000c1e1b00 */
[----:B-1----:R-:W-:Y:S01]  /*0d10*/  IMAD.WIDE.U32 R10, R25, 0x8, R28 ;  /* 0x00000008190a7825 */ /* 0x002fe200078e001c */
[----:B------:R-:W-:-:S03]  /*0d20*/  IADD3 R30, PT, PT, R31, 0xc00, RZ ;  /* 0x00000c001f1e7810 */ /* 0x000fc60007ffe0ff */
[--C-:B------:R-:W-:Y:S02]  /*0d30*/  IMAD.WIDE.U32 R16, R18, 0x8, R28.reuse ;  /* 0x0000000812107825 */ /* 0x100fe400078e001c */
[----:B------:R-:W5:Y:S02]  /*0d40*/  LDG.E.64 R10, desc[UR14][R10.64] ;  /* 0x0000000e0a0a7981 */ /* 0x000f64000c1e1b00 */
[----:B0-----:R-:W-:Y:S01]  /*0d50*/  IMAD.WIDE.U32 R22, R24, 0x8, R28 ;  /* 0x0000000818167825 */ /* 0x001fe200078e001c */
[----:B------:R-:W-:Y:S01]  /*0d60*/  IADD3 R34, PT, PT, R31, 0xe00, RZ ;  /* 0x00000e001f227810 */ /* 0x000fe20007ffe0ff */
[----:B------:R-:W5:Y:S04]  /*0d70*/  LDG.E.64 R16, desc[UR14][R16.64] ;  /* 0x0000000e10107981 */ /* 0x000f68000c1e1b00 */
[----:B------:R-:W5:Y:S01]  /*0d80*/  LDG.E.64 R22, desc[UR14][R22.64] ;  /* 0x0000000e16167981 */ /* 0x000f62000c1e1b00 */
[----:B--2---:R0:W-:Y:S02]  /*0d90*/  F2F.F32.F64 R32, R12 ;  /* 0x0000000c00207310 */ /* 0x0041e40000301000 */
[----:B0-----:R-:W-:-:S06]  /*0da0*/  IMAD.WIDE.U32 R12, R19, 0x8, R6 ;  /* 0x00000008130c7825 */ /* 0x001fcc00078e0006 */
[----:B----4-:R0:W1:Y:S01]  /*0db0*/  F2F.F32.F64 R33, R14 ;  /* 0x0000000e00217310 */ /* 0x0100620000301000 */
[--C-:B------:R-:W-:Y:S01]  /*0dc0*/  IMAD.WIDE.U32 R18, R18, 0x8, R6.reuse ;  /* 0x0000000812127825 */ /* 0x100fe200078e0006 */
[----:B------:R-:W2:Y:S06]  /*0dd0*/  LDG.E.64 R12, desc[UR14][R12.64] ;  /* 0x0000000e0c0c7981 */ /* 0x000eac000c1e1b00 */
[----:B---3--:R3:W-:Y:S01]  /*0de0*/  F2F.F32.F64 R4, R26 ;  /* 0x0000001a00047310 */ /* 0x0087e20000301000 */
[----:B------:R-:W4:Y:S01]  /*0df0*/  LDG.E.64 R18, desc[UR14][R18.64] ;  /* 0x0000000e12127981 */ /* 0x000f22000c1e1b00 */
[----:B0-----:R-:W-:-:S04]  /*0e00*/  IMAD.WIDE.U32 R14, R25, 0x8, R6 ;  /* 0x00000008190e7825 */ /* 0x001fc800078e0006 */
[----:B------:R-:W-:Y:S02]  /*0e10*/  IMAD.WIDE.U32 R24, R24, 0x8, R6 ;  /* 0x0000000818187825 */ /* 0x000fe400078e0006 */
[----:B------:R-:W4:Y:S02]  /*0e20*/  LDG.E.64 R14, desc[UR14][R14.64] ;  /* 0x0000000e0e0e7981 */ /* 0x000f24000c1e1b00 */
[C---:B---3--:R-:W-:Y:S02]  /*0e30*/  IMAD.WIDE.U32 R26, R30.reuse, 0x8, R28 ;  /* 0x000000081e1a7825 */ /* 0x048fe400078e001c */
[----:B------:R-:W3:Y:S02]  /*0e40*/  LDG.E.64 R24, desc[UR14][R24.64] ;  /* 0x0000000e18187981 */ /* 0x000ee4000c1e1b00 */
[----:B------:R-:W-:Y:S02]  /*0e50*/  IMAD.WIDE.U32 R30, R30, 0x8, R6 ;  /* 0x000000081e1e7825 */ /* 0x000fe400078e0006 */
[----:B------:R-:W3:Y:S02]  /*0e60*/  LDG.E.64 R26, desc[UR14][R26.64] ;  /* 0x0000000e1a1a7981 */ /* 0x000ee4000c1e1b00 */
[----:B------:R-:W-:-:S02]  /*0e70*/  IMAD.WIDE.U32 R28, R34, 0x8, R28 ;  /* 0x00000008221c7825 */ /* 0x000fc400078e001c */
[----:B------:R-:W3:Y:S02]  /*0e80*/  LDG.E.64 R30, desc[UR14][R30.64] ;  /* 0x0000000e1e1e7981 */ /* 0x000ee4000c1e1b00 */
[----:B------:R-:W-:Y:S02]  /*0e90*/  IMAD.WIDE.U32 R6, R34, 0x8, R6 ;  /* 0x0000000822067825 */ /* 0x000fe400078e0006 */
[----:B------:R-:W3:Y:S04]  /*0ea0*/  LDG.E.64 R28, desc[UR14][R28.64] ;  /* 0x0000000e1c1c7981 */ /* 0x000ee8000c1e1b00 */
[----:B------:R-:W3:Y:S01]  /*0eb0*/  LDG.E.64 R6, desc[UR14][R6.64] ;  /* 0x0000000e06067981 */ /* 0x000ee2000c1e1b00 */
[----:B-----5:R-:W0:Y:S01]  /*0ec0*/  F2F.F32.F64 R20, R36 ;  /* 0x0000002400147310 */ /* 0x020e220000301000 */
[----:B-1----:R-:W-:-:S07]  /*0ed0*/  FFMA R33, R32, R33, R21 ;  /* 0x0000002120217223 */ /* 0x002fce0000000015 */
[----:B------:R-:W-:Y:S08]  /*0ee0*/  F2F.F32.F64 R8, R8 ;  /* 0x0000000800087310 */ /* 0x000ff00000301000 */
[----:B------:R-:W-:Y:S01]  /*0ef0*/  F2F.F32.F64 R10, R10 ;  /* 0x0000000a000a7310 */ /* 0x000fe20000301000 */
[----:B0-----:R-:W-:-:S07]  /*0f00*/  FFMA R33, R4, R20, R33 ;  /* 0x0000001404217223 */ /* 0x001fce0000000021 */
[----:B------:R-:W-:Y:S08]  /*0f10*/  F2F.F32.F64 R16, R16 ;  /* 0x0000001000107310 */ /* 0x000ff00000301000 */
[----:B------:R-:W-:Y:S01]  /*0f20*/  F2F.F32.F64 R22, R22 ;  /* 0x0000001600167310 */ /* 0x000fe20000301000 */
[----:B------:R-:W-:-:S07]  /*0f30*/  IADD3 R2, PT, PT, R2, 0x1000, RZ ;  /* 0x0000100002027810 */ /* 0x000fce0007ffe0ff */
[----:B--2---:R-:W0:Y:S08]  /*0f40*/  F2F.F32.F64 R13, R12 ;  /* 0x0000000c000d7310 */ /* 0x004e300000301000 */
[----:B----4-:R-:W1:Y:S08]  /*0f50*/  F2F.F32.F64 R15, R14 ;  /* 0x0000000e000f7310 */ /* 0x010e700000301000 */
[----:B------:R-:W2:Y:S01]  /*0f60*/  F2F.F32.F64 R18, R18 ;  /* 0x0000001200127310 */ /* 0x000ea20000301000 */
[----:B0-----:R-:W-:-:S07]  /*0f70*/  FFMA R13, R8, R13, R33 ;  /* 0x0000000d080d7223 */ /* 0x001fce0000000021 */
[----:B---3--:R-:W0:Y:S01]  /*0f80*/  F2F.F32.F64 R24, R24 ;  /* 0x0000001800187310 */ /* 0x008e220000301000 */
[----:B-1----:R-:W-:-:S07]  /*0f90*/  FFMA R13, R10, R15, R13 ;  /* 0x0000000f0a0d7223 */ /* 0x002fce000000000d */
[----:B------:R-:W-:Y:S01]  /*0fa0*/  F2F.F32.F64 R26, R26 ;  /* 0x0000001a001a7310 */ /* 0x000fe20000301000 */
[----:B--2---:R-:W-:-:S07]  /*0fb0*/  FFMA R13, R16, R18, R13 ;  /* 0x00000012100d7223 */ /* 0x004fce000000000d */
[----:B------:R-:W1:Y:S01]  /*0fc0*/  F2F.F32.F64 R30, R30 ;  /* 0x0000001e001e7310 */ /* 0x000e620000301000 */
[----:B0-----:R-:W-:-:S07]  /*0fd0*/  FFMA R13, R22, R24, R13 ;  /* 0x00000018160d7223 */ /* 0x001fce000000000d */
[----:B------:R-:W-:Y:S08]  /*0fe0*/  F2F.F32.F64 R28, R28 ;  /* 0x0000001c001c7310 */ /* 0x000ff00000301000 */
[----:B------:R-:W0:Y:S01]  /*0ff0*/  F2F.F32.F64 R6, R6 ;  /* 0x0000000600067310 */ /* 0x000e220000301000 */
[----:B-1----:R-:W-:-:S04]  /*1000*/  FFMA R13, R26, R30, R13 ;  /* 0x0000001e1a0d7223 */ /* 0x002fc8000000000d */
[----:B0-----:R-:W-:-:S07]  /*1010*/  FFMA R21, R28, R6, R13 ;  /* 0x000000061c157223 */ /* 0x001fce000000000d */
.L_x_181:
[----:B------:R-:W-:Y:S05]  /*1020*/  BSYNC.RECONVERGENT B2 ;  /* 0x0000000000027941 */ /* 0x000fea0003800200 */
.L_x_180:
        /* <DEDUP_REMOVED lines=10> */
[C---:B------:R-:W-:Y:S02]  /*10d0*/  IADD3 R11, PT, PT, R7.reuse, 0x200, RZ ;  /* 0x00000200070b7810 */ /* 0x040fe40007ffe0ff */
[C---:B------:R-:W-:Y:S02]  /*10e0*/  IADD3 R23, PT, PT, R7.reuse, 0x400, RZ ;  /* 0x0000040007177810 */ /* 0x040fe40007ffe0ff */
[C---:B------:R-:W-:Y:S01]  /*10f0*/  IADD3 R19, PT, PT, R7.reuse, 0x600, RZ ;  /* 0x0000060007137810 */ /* 0x040fe20007ffe0ff */
[----:B0-----:R-:W-:-:S04]  /*1100*/  IMAD.WIDE.U32 R4, R7, 0x8, R8 ;  /* 0x0000000807047825 */ /* 0x001fc800078e0008 */
[----:B------:R-:W-:Y:S02]  /*1110*/  IMAD.WIDE.U32 R24, R11, 0x8, R8 ;  /* 0x000000080b187825 */ /* 0x000fe400078e0008 */
[----:B------:R-:W2:Y:S02]  /*1120*/  LDG.E.64 R4, desc[UR14][R4.64] ;  /* 0x0000000e04047981 */ /* 0x000ea4000c1e1b00 */
[----:B-1----:R-:W-:-:S04]  /*1130*/  IMAD.WIDE.U32 R6, R7, 0x8, R12 ;  /* 0x0000000807067825 */ /* 0x002fc800078e000c */
[----:B------:R-:W-:Y:S02]  /*1140*/  IMAD.WIDE.U32 R10, R11, 0x8, R12 ;  /* 0x000000080b0a7825 */ /* 0x000fe400078e000c */
[----:B------:R-:W3:Y:S02]  /*1150*/  LDG.E.64 R6, desc[UR14][R6.64] ;  /* 0x0000000e06067981 */ /* 0x000ee4000c1e1b00 */
[C---:B------:R-:W-:Y:S02]  /*1160*/  IMAD.WIDE.U32 R14, R23.reuse, 0x8, R8 ;  /* 0x00000008170e7825 */ /* 0x040fe400078e0008 */
[----:B------:R-:W4:Y:S02]  /*1170*/  LDG.E.64 R10, desc[UR14][R10.64] ;  /* 0x0000000e0a0a7981 */ /* 0x000f24000c1e1b00 */
[----:B------:R-:W-:-:S04]  /*1180*/  IMAD.WIDE.U32 R22, R23, 0x8, R12 ;  /* 0x0000000817167825 */ /* 0x000fc800078e000c */
[C---:B------:R-:W-:Y:S02]  /*1190*/  IMAD.WIDE.U32 R16, R19.reuse, 0x8, R8 ;  /* 0x0000000813107825 */ /* 0x040fe400078e0008 */
[----:B------:R-:W5:Y:S02]  /*11a0*/  LDG.E.64 R8, desc[UR14][R24.64] ;  /* 0x0000000e18087981 */ /* 0x000f64000c1e1b00 */
[----:B------:R-:W-:Y:S02]  /*11b0*/  IMAD.WIDE.U32 R18, R19, 0x8, R12 ;  /* 0x0000000813127825 */ /* 0x000fe400078e000c */
        /* <DEDUP_REMOVED lines=17> */
.L_x_183:
[----:B------:R-:W-:Y:S05]  /*12d0*/  BSYNC.RECONVERGENT B2 ;  /* 0x0000000000027941 */ /* 0x000fea0003800200 */
.L_x_182:
[----:B------:R-:W-:Y:S05]  /*12e0*/  @!P1 BRA `(.L_x_175) ;  /* 0x0000000000409947 */ /* 0x000fea0003800000 */
[----:B------:R-:W0:Y:S01]  /*12f0*/  LDC.64 R6, c[0x0][0x380] ;  /* 0x0000e000ff067b82 */ /* 0x000e220000000a00 */
[----:B------:R-:W-:Y:S02]  /*1300*/  MOV R11, UR13 ;  /* 0x0000000d000b7c02 */ /* 0x000fe40008000f00 */
[----:B------:R-:W-:Y:S02]  /*1310*/  IADD3 R10, PT, PT, -R3, RZ, RZ ;  /* 0x000000ff030a7210 */ /* 0x000fe40007ffe1ff */
[----:B------:R-:W-:-:S03]  /*1320*/  LEA R11, R11, R2, 0xd ;  /* 0x000000020b0b7211 */ /* 0x000fc600078e68ff */
[----:B------:R-:W1:Y:S04]  /*1330*/  LDC.64 R8, c[0x0][0x388] ;  /* 0x0000e200ff087b82 */ /* 0x000e680000000a00 */
.L_x_184:
[----:B0-----:R-:W-:-:S04]  /*1340*/  IMAD.WIDE.U32 R2, R11, 0x8, R6 ;  /* 0x000000080b027825 */ /* 0x001fc800078e0006 */
[C---:B-1----:R-:W-:Y:S02]  /*1350*/  IMAD.WIDE.U32 R4, R11.reuse, 0x8, R8 ;  /* 0x000000080b047825 */ /* 0x042fe400078e0008 */
[----:B------:R-:W2:Y:S04]  /*1360*/  LDG.E.64 R2, desc[UR14][R2.64] ;  /* 0x0000000e02027981 */ /* 0x000ea8000c1e1b00 */
[----:B------:R-:W3:Y:S01]  /*1370*/  LDG.E.64 R4, desc[UR14][R4.64] ;  /* 0x0000000e04047981 */ /* 0x000ee2000c1e1b00 */
[----:B------:R-:W-:Y:S02]  /*1380*/  IADD3 R10, PT, PT, R10, 0x1, RZ ;  /* 0x000000010a0a7810 */ /* 0x000fe40007ffe0ff */
[----:B------:R-:W-:Y:S02]  /*1390*/  IADD3 R11, PT, PT, R11, 0x200, RZ ;  /* 0x000002000b0b7810 */ /* 0x000fe40007ffe0ff */
[----:B------:R-:W-:Y:S01]  /*13a0*/  ISETP.NE.AND P0, PT, R10, RZ, PT ;  /* 0x000000ff0a00720c */ /* 0x000fe20003f05270 */
[----:B--2---:R-:W-:Y:S08]  /*13b0*/  F2F.F32.F64 R12, R2 ;  /* 0x00000002000c7310 */ /* 0x004ff00000301000 */
[----:B---3--:R-:W0:Y:S02]  /*13c0*/  F2F.F32.F64 R13, R4 ;  /* 0x00000004000d7310 */ /* 0x008e240000301000 */
[----:B0-----:R-:W-:-:S02]  /*13d0*/  FFMA R21, R12, R13, R21 ;  /* 0x0000000d0c157223 */ /* 0x001fc40000000015 */
[----:B------:R-:W-:Y:S05]  /*13e0*/  @P0 BRA `(.L_x_184) ;  /* 0xfffffffc00d40947 */ /* 0x000fea000383ffff */
.L_x_175:
[----:B------:R-:W-:Y:S05]  /*13f0*/  BSYNC.RECONVERGENT B1 ;  /* 0x0000000000017941 */ /* 0x000fea0003800200 */
.L_x_174:
[----:B------:R-:W-:-:S09]  /*1400*/  UISETP.GE.U32.AND UP0, UPT, UR9, 0x200, UPT ;  /* 0x000002000900788c */ /* 0x000fd2000bf06070 */
        /* <DEDUP_REMOVED lines=33> */
[----:B------:R-:W0:Y:S04]  /*1620*/  LDS.128 R16, [UR4+0x10] ;  /* 0x00001004ff107984 */ /* 0x000e280008000c00 */
[----:B------:R-:W2:Y:S04]  /*1630*/  LDS.128 R8, [UR4+0x20] ;  /* 0x00002004ff087984 */ /* 0x000ea80008000c00 */
[----:B-1----:R-:W1:Y:S04]  /*1640*/  LDS.128 R4, [UR4+0x30] ;  /* 0x00003004ff047984 */ /* 0x002e680008000c00 */
[----:B------:R-:W3:Y:S01]  /*1650*/  LDS.128 R12, [UR4+0x40] ;  /* 0x00004004ff0c7984 */ /* 0x000ee20008000c00 */
[----:B0-----:R-:W-:-:S04]  /*1660*/  FADD R3, R2, R17 ;  /* 0x0000001102037221 */ /* 0x001fc80000000000 */
[----:B------:R-:W-:-:S04]  /*1670*/  FADD R0, R3, R18 ;  /* 0x0000001203007221 */ /* 0x000fc80000000000 */
[----:B------:R-:W-:-:S04]  /*1680*/  FADD R3, R0, R19 ;  /* 0x0000001300037221 */ /* 0x000fc80000000000 */
[----:B--2---:R-:W-:-:S04]  /*1690*/  FADD R8, R3, R8 ;  /* 0x0000000803087221 */ /* 0x004fc80000000000 */
[----:B------:R-:W-:-:S04]  /*16a0*/  FADD R9, R8, R9 ;  /* 0x0000000908097221 */ /* 0x000fc80000000000 */
[----:B------:R-:W-:-:S04]  /*16b0*/  FADD R10, R9, R10 ;  /* 0x0000000a090a7221 */ /* 0x000fc80000000000 */
[----:B------:R-:W-:-:S04]  /*16c0*/  FADD R11, R10, R11 ;  /* 0x0000000b0a0b7221 */ /* 0x000fc80000000000 */
[----:B-1----:R-:W-:-:S04]  /*16d0*/  FADD R4, R11, R4 ;  /* 0x000000040b047221 */ /* 0x002fc80000000000 */
        /* <DEDUP_REMOVED lines=8> */
.L_x_185:
[----:B------:R-:W0:Y:S01]  /*1760*/  S2R R6, SR_LANEID ;  /* 0x0000000000067919 */ /* 0x000e220000000000 */
[----:B------:R-:W-:-:S04]  /*1770*/  LOP3.LUT R2, R0, 0x3e0, RZ, 0xc0, !PT ;  /* 0x000003e000027812 */ /* 0x000fc800078ec0ff */
[----:B------:R-:W-:Y:S02]  /*1780*/  IADD3 R3, PT, PT, R2, 0x20, RZ ;  /* 0x0000002002037810 */ /* 0x000fe40007ffe0ff */
[----:B------:R-:W-:Y:S02]  /*1790*/  LOP3.LUT R2, RZ, R2, RZ, 0x33, !PT ;  /* 0x00000002ff027212 */ /* 0x000fe400078e33ff */
[----:B------:R-:W-:Y:S02]  /*17a0*/  ISETP.GT.U32.AND P0, PT, R3, UR9, PT ;  /* 0x0000000903007c0c */ /* 0x000fe4000bf04070 */
[----:B------:R-:W-:-:S04]  /*17b0*/  IADD3 R2, PT, PT, R2, UR9, RZ ;  /* 0x0000000902027c10 */ /* 0x000fc8000fffe0ff */
        /* <DEDUP_REMOVED lines=32> */
[----:B------:R-:W1:Y:S01]  /*19c0*/  S2UR UR5, SR_CgaCtaId ;  /* 0x00000000000579c3 */ /* 0x000e620000008800 */
[----:B------:R-:W-:Y:S01]  /*19d0*/  UMOV UR4, 0x400 ;  /* 0x0000040000047882 */ /* 0x000fe20000000000 */
[----:B------:R-:W-:Y:S02]  /*19e0*/  UISETP.GT.U32.AND UP1, UPT, UR9, 0x20, UPT ;  /* 0x000000200900788c */ /* 0x000fe4000bf24070 */
[----:B------:R-:W-:-:S04]  /*19f0*/  UISETP.GT.U32.AND UP0, UPT, UR9, 0x40, UPT ;  /* 0x000000400900788c */ /* 0x000fc8000bf04070 */
[----:B------:R-:W-:Y:S01]  /*1a00*/  PLOP3.LUT P2, PT, PT, PT, UP1, 0x80, 0x8 ;  /* 0x000000000008781c */ /* 0x000fe20003f4f018 */
[----:B------:R-:W-:Y:S01]  /*1a10*/  UISETP.GT.U32.AND UP1, UPT, UR9, 0x60, UPT ;  /* 0x000000600900788c */ /* 0x000fe2000bf24070 */
[----:B------:R-:W-:Y:S01]  /*1a20*/  PLOP3.LUT P3, PT, PT, PT, UP0, 0x80, 0x8 ;  /* 0x000000000008781c */ /* 0x000fe20003f6f008 */
[----:B------:R-:W-:-:S04]  /*1a30*/  UISETP.GT.U32.AND UP0, UPT, UR9, 0x80, UPT ;  /* 0x000000800900788c */ /* 0x000fc8000bf04070 */
[----:B------:R-:W-:Y:S01]  /*1a40*/  PLOP3.LUT P1, PT, PT, PT, UP1, 0x80, 0x8 ;  /* 0x000000000008781c */ /* 0x000fe20003f2f018 */
[----:B------:R-:W-:Y:S02]  /*1a50*/  UISETP.GT.U32.AND UP1, UPT, UR9, 0xa0, UPT ;  /* 0x000000a00900788c */ /* 0x000fe4000bf24070 */
[----:B-1----:R-:W-:-:S09]  /*1a60*/  ULEA UR4, UR5, UR4, 0x18 ;  /* 0x0000000405047291 */ /* 0x002fd2000f8ec0ff */
[----:B------:R-:W1:Y:S04]  /*1a70*/  LDS.128 R16, [UR4+0x10] ;  /* 0x00001004ff107984 */ /* 0x000e680008000c00 */
[----:B0-----:R-:W0:Y:S04]  /*1a80*/  LDS.128 R4, [UR4+0x20] ;  /* 0x00002004ff047984 */ /* 0x001e280008000c00 */
[----:B------:R-:W2:Y:S04]  /*1a90*/  LDS.128 R8, [UR4+0x30] ;  /* 0x00003004ff087984 */ /* 0x000ea80008000c00 */
[----:B------:R-:W3:Y:S01]  /*1aa0*/  LDS.128 R12, [UR4+0x40] ;  /* 0x00004004ff0c7984 */ /* 0x000ee20008000c00 */
[----:B-1----:R-:W-:Y:S01]  /*1ab0*/  @P2 FADD R2, R2, R17 ;  /* 0x0000001102022221 */ /* 0x002fe20000000000 */
[----:B------:R-:W-:Y:S01]  /*1ac0*/  PLOP3.LUT P2, PT, PT, PT, UP0, 0x80, 0x8 ;  /* 0x000000000008781c */ /* 0x000fe20003f4f008 */
[----:B------:R-:W-:-:S02]  /*1ad0*/  UISETP.GT.U32.AND UP0, UPT, UR9, 0xc0, UPT ;  /* 0x000000c00900788c */ /* 0x000fc4000bf04070 */
[----:B------:R-:W-:Y:S01]  /*1ae0*/  @P3 FADD R2, R2, R18 ;  /* 0x0000001202023221 */ /* 0x000fe20000000000 */
[----:B------:R-:W-:Y:S01]  /*1af0*/  PLOP3.LUT P3, PT, PT, PT, UP1, 0x80, 0x8 ;  /* 0x000000000008781c */ /* 0x000fe20003f6f018 */
[----:B------:R-:W-:Y:S02]  /*1b00*/  UISETP.GT.U32.AND UP1, UPT, UR9, 0xe0, UPT ;  /* 0x000000e00900788c */ /* 0x000fe4000bf24070 */
[----:B------:R-:W-:Y:S01]  /*1b10*/  PLOP3.LUT P4, PT, PT, PT, UP0, 0x80, 0x8 ;  /* 0x000000000008781c */ /* 0x000fe20003f8f008 */
[----:B------:R-:W-:Y:S01]  /*1b20*/  @P1 FADD R2, R2, R19 ;  /* 0x0000001302021221 */ /* 0x000fe20000000000 */
[----:B------:R-:W-:Y:S02]  /*1b30*/  UISETP.GT.U32.AND UP0, UPT, UR9, 0x100, UPT ;  /* 0x000001000900788c */ /* 0x000fe4000bf04070 */
[----:B------:R-:W-:Y:S01]  /*1b40*/  PLOP3.LUT P1, PT, PT, PT, UP1, 0x80, 0x8 ;  /* 0x000000000008781c */ /* 0x000fe20003f2f018 */
[----:B------:R-:W-:Y:S01]  /*1b50*/  UISETP.GT.U32.AND UP1, UPT, UR9, 0x120, UPT ;  /* 0x000001200900788c */ /* 0x000fe2000bf24070 */
[----:B0-----:R-:W-:-:S02]  /*1b60*/  @P2 FADD R2, R2, R4 ;  /* 0x0000000402022221 */ /* 0x001fc40000000000 */
[----:B------:R-:W-:Y:S01]  /*1b70*/  PLOP3.LUT P2, PT, PT, PT, UP0, 0x80, 0x8 ;  /* 0x000000000008781c */ /* 0x000fe20003f4f008 */
[----:B------:R-:W-:Y:S01]  /*1b80*/  UISETP.GT.U32.AND UP0, UPT, UR9, 0x140, UPT ;  /* 0x000001400900788c */ /* 0x000fe2000bf04070 */
[----:B------:R-:W-:Y:S01]  /*1b90*/  @P3 FADD R2, R2, R5 ;  /* 0x0000000502023221 */ /* 0x000fe20000000000 */
[----:B------:R-:W-:Y:S01]  /*1ba0*/  PLOP3.LUT P3, PT, PT, PT, UP1, 0x80, 0x8 ;  /* 0x000000000008781c */ /* 0x000fe20003f6f018 */
[----:B------:R-:W-:Y:S02]  /*1bb0*/  UISETP.GT.U32.AND UP1, UPT, UR9, 0x160, UPT ;  /* 0x000001600900788c */ /* 0x000fe4000bf24070 */
[----:B------:R-:W-:Y:S01]  /*1bc0*/  @P4 FADD R2, R2, R6 ;  /* 0x0000000602024221 */ /* 0x000fe20000000000 */
[----:B------:R-:W-:Y:S01]  /*1bd0*/  PLOP3.LUT P4, PT, PT, PT, UP0, 0x80, 0x8 ;  /* 0x000000000008781c */ /* 0x000fe20003f8f008 */
[----:B------:R-:W-:Y:S02]  /*1be0*/  UISETP.GT.U32.AND UP0, UPT, UR9, 0x180, UPT ;  /* 0x000001800900788c */ /* 0x000fe4000bf04070 */
[----:B------:R-:W-:Y:S01]  /*1bf0*/  @P1 FADD R2, R2, R7 ;  /* 0x0000000702021221 */ /* 0x000fe20000000000 */
[----:B------:R-:W-:Y:S01]  /*1c00*/  PLOP3.LUT P1, PT, PT, PT, UP1, 0x80, 0x8 ;  /* 0x000000000008781c */ /* 0x000fe20003f2f018 */
[----:B------:R-:W-:-:S02]  /*1c10*/  UISETP.GT.U32.AND UP1, UPT, UR9, 0x1a0, UPT ;  /* 0x000001a00900788c */ /* 0x000fc4000bf24070 */
[----:B--2---:R-:W-:Y:S01]  /*1c20*/  @P2 FADD R2, R2, R8 ;  /* 0x0000000802022221 */ /* 0x004fe20000000000 */
[----:B------:R-:W-:Y:S01]  /*1c30*/  PLOP3.LUT P2, PT, PT, PT, UP0, 0x80, 0x8 ;  /* 0x000000000008781c */ /* 0x000fe20003f4f008 */
[----:B------:R-:W-:Y:S02]  /*1c40*/  UISETP.GT.U32.AND UP0, UPT, UR9, 0x1c0, UPT ;  /* 0x000001c00900788c */ /* 0x000fe4000bf04070 */
[----:B------:R-:W-:Y:S01]  /*1c50*/  @P3 FADD R2, R2, R9 ;  /* 0x0000000902023221 */ /* 0x000fe20000000000 */
[----:B------:R-:W-:Y:S01]  /*1c60*/  PLOP3.LUT P3, PT, PT, PT, UP1, 0x80, 0x8 ;  /* 0x000000000008781c */ /* 0x000fe20003f6f018 */
[----:B------:R-:W-:Y:S02]  /*1c70*/  UISETP.GT.U32.AND UP1, UPT, UR9, 0x1e0, UPT ;  /* 0x000001e00900788c */ /* 0x000fe4000bf24070 */
[----:B------:R-:W-:Y:S01]  /*1c80*/  @P4 FADD R2, R2, R10 ;  /* 0x0000000a02024221 */ /* 0x000fe20000000000 */
[----:B------:R-:W-:-:S03]  /*1c90*/  PLOP3.LUT P4, PT, PT, PT, UP0, 0x80, 0x8 ;  /* 0x000000000008781c */ /* 0x000fc60003f8f008 */
[----:B------:R-:W-:Y:S01]  /*1ca0*/  @P1 FADD R2, R2, R11 ;  /* 0x0000000b02021221 */ /* 0x000fe20000000000 */
[----:B------:R-:W-:-:S03]  /*1cb0*/  PLOP3.LUT P1, PT, PT, PT, UP1, 0x80, 0x8 ;  /* 0x000000000008781c */ /* 0x000fc60003f2f018 */
[----:B---3--:R-:W-:-:S04]  /*1cc0*/  @P2 FADD R2, R2, R12 ;  /* 0x0000000c02022221 */ /* 0x008fc80000000000 */
[----:B------:R-:W-:-:S04]  /*1cd0*/  @P3 FADD R2, R2, R13 ;  /* 0x0000000d02023221 */ /* 0x000fc80000000000 */
[----:B------:R-:W-:-:S04]  /*1ce0*/  @P4 FADD R2, R2, R14 ;  /* 0x0000000e02024221 */ /* 0x000fc80000000000 */
[----:B------:R-:W-:Y:S01]  /*1cf0*/  @P1 FADD R2, R2, R15 ;  /* 0x0000000f02021221 */ /* 0x000fe20000000000 */
[----:B------:R-:W-:Y:S06]  /*1d00*/  BRA `(.L_x_186) ;  /* 0x0000002000a87947 */ /* 0x000fec0003800000 */
.L_x_171:
[----:B------:R-:W0:Y:S01]  /*1d10*/  S2R R0, SR_TID.X ;  /* 0x0000000000007919 */ /* 0x000e220000002100 */
[----:B------:R-:W1:Y:S01]  /*1d20*/  LDCU.128 UR16, c[0x0][0x380] ;  /* 0x00007000ff1077ac */ /* 0x000e620008000c00 */
[----:B------:R-:W-:Y:S02]  /*1d30*/  MOV R19, UR13 ;  /* 0x0000000d00137c02 */ /* 0x000fe40008000f00 */
[----:B-1----:R-:W-:Y:S02]  /*1d40*/  MOV R14, UR16 ;  /* 0x00000010000e7c02 */ /* 0x002fe40008000f00 */
[----:B------:R-:W-:Y:S02]  /*1d50*/  MOV R15, UR17 ;  /* 0x00000011000f7c02 */ /* 0x000fe40008000f00 */
[----:B------:R-:W-:Y:S02]  /*1d60*/  MOV R16, UR18 ;  /* 0x0000001200107c02 */ /* 0x000fe40008000f00 */
[----:B------:R-:W-:-:S02]  /*1d70*/  MOV R17, UR19 ;  /* 0x0000001300117c02 */ /* 0x000fc40008000f00 */
[----:B0-----:R-:W-:-:S05]  /*1d80*/  LEA R19, R19, R0, 0xd ;  /* 0x0000000013137211 */ /* 0x001fca00078e68ff */
[----:B------:R-:W-:-:S04]  /*1d90*/  IMAD.WIDE.U32 R40, R19, 0x8, R14 ;  /* 0x0000000813287825 */ /* 0x000fc800078e000e */
[----:B------:R-:W-:Y:S01]  /*1da0*/  IMAD.WIDE.U32 R18, R19, 0x8, R16 ;  /* 0x0000000813127825 */ /* 0x000fe200078e0010 */
        /* <DEDUP_REMOVED lines=17> */
[----:B---3--:R-:W-:Y:S08]  /*1ec0*/  F2F.F32.F64 R2, R2 ;  /* 0x0000000200027310 */ /* 0x008ff00000301000 */
[----:B----4-:R-:W-:Y:S08]  /*1ed0*/  F2F.F32.F64 R25, R24 ;  /* 0x0000001800197310 */ /* 0x010ff00000301000 */
[----:B-----5:R-:W0:Y:S08]  /*1ee0*/  F2F.F32.F64 R3, R34 ;  /* 0x0000002200037310 */ /* 0x020e300000301000 */
[----:B------:R-:W-:Y:S08]  /*1ef0*/  F2F.F32.F64 R24, R32 ;  /* 0x0000002000187310 */ /* 0x000ff00000301000 */
[----:B------:R1:W-:Y:S08]  /*1f00*/  F2F.F32.F64 R31, R10 ;  /* 0x0000000a001f7310 */ /* 0x0003f00000301000 */
[----:B------:R2:W-:Y:S01]  /*1f10*/  F2F.F32.F64 R35, R22 ;  /* 0x0000001600237310 */ /* 0x0005e20000301000 */
[----:B-1----:R-:W3:Y:S07]  /*1f20*/  LDG.E.64 R10, desc[UR14][R40.64+0xa000] ;  /* 0x00a0000e280a7981 */ /* 0x002eee000c1e1b00 */
[----:B------:R1:W-:Y:S01]  /*1f30*/  F2F.F32.F64 R33, R20 ;  /* 0x0000001400217310 */ /* 0x0003e20000301000 */
[----:B--2---:R-:W2:Y:S04]  /*1f40*/  LDG.E.64 R22, desc[UR14][R40.64+0x8000] ;  /* 0x0080000e28167981 */ /* 0x004ea8000c1e1b00 */
[----:B-1----:R-:W4:Y:S03]  /*1f50*/  LDG.E.64 R20, desc[UR14][R40.64+0xc000] ;  /* 0x00c0000e28147981 */ /* 0x002f26000c1e1b00 */
[----:B------:R-:W-:Y:S08]  /*1f60*/  F2F.F32.F64 R13, R12 ;  /* 0x0000000c000d7310 */ /* 0x000ff00000301000 */
[----:B---3--:R-:W-:Y:S08]  /*1f70*/  F2F.F32.F64 R11, R10 ;  /* 0x0000000a000b7310 */ /* 0x008ff00000301000 */
[----:B--2---:R1:W-:Y:S08]  /*1f80*/  F2F.F32.F64 R12, R22 ;  /* 0x00000016000c7310 */ /* 0x0043f00000301000 */
[----:B----4-:R2:W-:Y:S01]  /*1f90*/  F2F.F32.F64 R10, R20 ;  /* 0x00000014000a7310 */ /* 0x0105e20000301000 */
[----:B-1----:R-:W3:Y:S04]  /*1fa0*/  LDG.E.64 R22, desc[UR14][R18.64+0xd000] ;  /* 0x00d0000e12167981 */ /* 0x002ee8000c1e1b00 */
[----:B--2---:R-:W2:Y:S03]  /*1fb0*/  LDG.E.64 R20, desc[UR14][R18.64] ;  /* 0x0000000e12147981 */ /* 0x004ea6000c1e1b00 */
[----:B------:R-:W-:Y:S08]  /*1fc0*/  F2F.F32.F64 R28, R28 ;  /* 0x0000001c001c7310 */ /* 0x000ff00000301000 */
[----:B------:R1:W-:Y:S08]  /*1fd0*/  F2F.F32.F64 R29, R8 ;  /* 0x00000008001d7310 */ /* 0x0003f00000301000 */
[----:B------:R-:W-:Y:S01]  /*1fe0*/  F2F.F32.F64 R7, R6 ;  /* 0x0000000600077310 */ /* 0x000fe20000301000 */
[----:B-1----:R-:W4:Y:S07]  /*1ff0*/  LDG.E.64 R8, desc[UR14][R40.64+0xe000] ;  /* 0x00e0000e28087981 */ /* 0x002f2e000c1e1b00 */
[----:B------:R1:W5:Y:S08]  /*2000*/  F2F.F32.F64 R6, R26 ;  /* 0x0000001a00067310 */ /* 0x0003700000301000 */
[----:B------:R-:W5:Y:S01]  /*2010*/  F2F.F32.F64 R4, R4 ;  /* 0x0000000400047310 */ /* 0x000f620000301000 */
[----:B-1----:R-:W4:Y:S04]  /*2020*/  LDG.E.64 R26, desc[UR14][R40.64+0x6000] ;  /* 0x0060000e281a7981 */ /* 0x002f28000c1e1b00 */
[----:B------:R-:W4:Y:S03]  /*2030*/  LDG.E.64 R40, desc[UR14][R40.64+0xf000] ;  /* 0x00f0000e28287981 */ /* 0x000f26000c1e1b00 */
[----:B---3--:R1:W-:Y:S08]  /*2040*/  F2F.F32.F64 R5, R22 ;  /* 0x0000001600057310 */ /* 0x0083f00000301000 */
[----:B--2---:R2:W-:Y:S01]  /*2050*/  F2F.F32.F64 R34, R20 ;  /* 0x0000001400227310 */ /* 0x0045e20000301000 */
[----:B-1----:R-:W3:Y:S04]  /*2060*/  LDG.E.64 R22, desc[UR14][R18.64+0x6000] ;  /* 0x0060000e12167981 */ /* 0x002ee8000c1e1b00 */
[----:B--2---:R-:W2:Y:S01]  /*2070*/  LDG.E.64 R20, desc[UR14][R18.64+0x8000] ;  /* 0x0080000e12147981 */ /* 0x004ea2000c1e1b00 */
[----:B0-----:R-:W-:Y:S01]  /*2080*/  FMUL R3, R25, R3 ;  /* 0x0000000319037220 */ /* 0x001fe20000400000 */
[----:B-----5:R-:W-:Y:S01]  /*2090*/  FMUL R6, R24, R6 ;  /* 0x0000000618067220 */ /* 0x020fe20000400000 */
[----:B------:R-:W-:Y:S01]  /*20a0*/  FMUL R7, R28, R7 ;  /* 0x000000071c077220 */ /* 0x000fe20000400000 */
[----:B------:R-:W5:Y:S01]  /*20b0*/  LDG.E.64 R24, desc[UR14][R18.64+0xf000] ;  /* 0x00f0000e12187981 */ /* 0x000f62000c1e1b00 */
[----:B------:R-:W-:Y:S01]  /*20c0*/  FMUL R4, R4, R13 ;  /* 0x0000000d04047220 */ /* 0x000fe20000400000 */
[----:B----4-:R-:W-:Y:S08]  /*20d0*/  F2F.F32.F64 R8, R8 ;  /* 0x0000000800087310 */ /* 0x010ff00000301000 */
[----:B------:R0:W-:Y:S08]  /*20e0*/  F2F.F32.F64 R9, R38 ;  /* 0x0000002600097310 */ /* 0x0001f00000301000 */
[----:B------:R-:W-:Y:S01]  /*20f0*/  F2F.F32.F64 R27, R26 ;  /* 0x0000001a001b7310 */ /* 0x000fe20000301000 */
[----:B0-----:R-:W4:Y:S07]  /*2100*/  LDG.E.64 R38, desc[UR14][R18.64+0x4000] ;  /* 0x0040000e12267981 */ /* 0x001f2e000c1e1b00 */
[----:B------:R0:W-:Y:S02]  /*2110*/  F2F.F32.F64 R26, R40 ;  /* 0x00000028001a7310 */ /* 0x0001e40000301000 */
[----:B0-----:R-:W5:Y:S06]  /*2120*/  LDG.E.64 R40, desc[UR14][R18.64+0x2000] ;  /* 0x0020000e12287981 */ /* 0x001f6c000c1e1b00 */
[----:B---3--:R0:W-:Y:S08]  /*2130*/  F2F.F32.F64 R28, R22 ;  /* 0x00000016001c7310 */ /* 0x0081f00000301000 */
[----:B--2---:R1:W-:Y:S01]  /*2140*/  F2F.F32.F64 R13, R20 ;  /* 0x00000014000d7310 */ /* 0x0043e20000301000 */
[----:B0-----:R-:W2:Y:S04]  /*2150*/  LDG.E.64 R22, desc[UR14][R18.64+0xc000] ;  /* 0x00c0000e12167981 */ /* 0x001ea8000c1e1b00 */
[----:B-1----:R-:W3:Y:S04]  /*2160*/  LDG.E.64 R20, desc[UR14][R18.64+0xa000] ;  /* 0x00a0000e12147981 */ /* 0x002ee8000c1e1b00 */
[----:B------:R-:W3:Y:S01]  /*2170*/  LDG.E.64 R18, desc[UR14][R18.64+0xe000] ;  /* 0x00e0000e12127981 */ /* 0x000ee2000c1e1b00 */
[----:B------:R-:W-:Y:S01]  /*2180*/  FMUL R2, R30, R2 ;  /* 0x000000021e027220 */ /* 0x000fe20000400000 */
[----:B------:R-:W-:Y:S08]  /*2190*/  F2F.F32.F64 R36, R36 ;  /* 0x0000002400247310 */ /* 0x000ff00000301000 */
[----:B----4-:R-:W0:Y:S08]  /*21a0*/  F2F.F32.F64 R30, R38 ;  /* 0x00000026001e7310 */ /* 0x010e300000301000 */
[----:B-----5:R-:W1:Y:S08]  /*21b0*/  F2F.F32.F64 R25, R24 ;  /* 0x0000001800197310 */ /* 0x020e700000301000 */
[----:B------:R-:W4:Y:S01]  /*21c0*/  F2F.F32.F64 R32, R40 ;  /* 0x0000002800207310 */ /* 0x000f220000301000 */
[----:B0-----:R-:W-:Y:S01]  /*21d0*/  FFMA R29, R29, R30, R3 ;  /* 0x0000001e1d1d7223 */ /* 0x001fe20000000003 */
[----:B------:R-:W-:Y:S01]  /*21e0*/  FMUL R36, R36, R9 ;  /* 0x0000000924247220 */ /* 0x000fe20000400000 */
[----:B------:R-:W-:Y:S01]  /*21f0*/  FMUL R5, R35, R5 ;  /* 0x0000000523057220 */ /* 0x000fe20000400000 */
[----:B-1----:R-:W-:Y:S01]  /*2200*/  FMUL R3, R26, R25 ;  /* 0x000000191a037220 */ /* 0x002fe20000400000 */
[----:B------:R-:W-:Y:S01]  /*2210*/  FFMA R2, R33, R34, R2 ;  /* 0x0000002221027223 */ /* 0x000fe20000000002 */
[----:B------:R-:W-:Y:S01]  /*2220*/  FFMA R6, R27, R28, R6 ;  /* 0x0000001c1b067223 */ /* 0x000fe20000000006 */
[----:B------:R-:W-:Y:S01]  /*2230*/  FFMA R4, R12, R13, R4 ;  /* 0x0000000d0c047223 */ /* 0x000fe20000000004 */
[----:B------:R-:W-:Y:S01]  /*2240*/  UISETP.GE.U32.AND UP0, UPT, UR9, UR5, UPT ;  /* 0x000000050900728c */ /* 0x000fe2000bf06070 */
[----:B----4-:R-:W-:Y:S01]  /*2250*/  FFMA R7, R31, R32, R7 ;  /* 0x000000201f077223 */ /* 0x010fe20000000007 */
[----:B------:R-:W-:-:S03]  /*2260*/  FADD R29, R29, R6 ;  /* 0x000000061d1d7221 */ /* 0x000fc60000000000 */
[----:B------:R-:W-:-:S04]  /*2270*/  FADD R2, R2, R7 ;  /* 0x0000000702027221 */ /* 0x000fc80000000000 */
[----:B------:R-:W-:Y:S01]  /*2280*/  FADD R2, R2, R29 ;  /* 0x0000001d02027221 */ /* 0x000fe20000000000 */
[----:B--2---:R-:W0:Y:S08]  /*2290*/  F2F.F32.F64 R37, R22 ;  /* 0x0000001600257310 */ /* 0x004e300000301000 */
[----:B---3--:R-:W1:Y:S08]  /*22a0*/  F2F.F32.F64 R40, R20 ;  /* 0x0000001400287310 */ /* 0x008e700000301000 */
[----:B------:R-:W2:Y:S01]  /*22b0*/  F2F.F32.F64 R39, R18 ;  /* 0x0000001200277310 */ /* 0x000ea20000301000 */
[----:B0-----:R-:W-:Y:S01]  /*22c0*/  FFMA R5, R10, R37, R5 ;  /* 0x000000250a057223 */ /* 0x001fe20000000005 */
[----:B-1----:R-:W-:-:S04]  /*22d0*/  FFMA R11, R11, R40, R36 ;  /* 0x000000280b0b7223 */ /* 0x002fc80000000024 */
[----:B------:R-:W-:Y:S01]  /*22e0*/  FADD R4, R4, R11 ;  /* 0x0000000b04047221 */ /* 0x000fe20000000000 */
[----:B--2---:R-:W-:-:S04]  /*22f0*/  FFMA R8, R8, R39, R3 ;  /* 0x0000002708087223 */ /* 0x004fc80000000003 */
[----:B------:R-:W-:-:S04]  /*2300*/  FADD R5, R5, R8 ;  /* 0x0000000805057221 */ /* 0x000fc80000000000 */
[----:B------:R-:W-:-:S04]  /*2310*/  FADD R5, R4, R5 ;  /* 0x0000000504057221 */ /* 0x000fc80000000000 */
[----:B------:R-:W-:Y:S01]  /*2320*/  FADD R32, R2, R5 ;  /* 0x0000000502207221 */ /* 0x000fe20000000000 */
[----:B------:R-:W-:Y:S06]  /*2330*/  BRA.U !UP0, `(.L_x_187) ;  /* 0x0000001908547547 */ /* 0x000fec000b800000 */
[----:B------:R-:W-:Y:S01]  /*2340*/  ULEA UR6, UR13, UR5, 0xd ;  /* 0x000000050d067291 */ /* 0x000fe2000f8e68ff */
[----:B------:R-:W-:Y:S01]  /*2350*/  LOP3.LUT R2, RZ, R0, RZ, 0x33, !PT ;  /* 0x00000000ff027212 */ /* 0x000fe200078e33ff */
[----:B------:R-:W-:Y:S01]  /*2360*/  UIADD3 UR11, UPT, UPT, UR10, -0x2000, URZ ;  /* 0xffffe0000a0b7890 */ /* 0x000fe2000fffe0ff */
[----:B------:R-:W-:Y:S01]  /*2370*/  MOV R3, UR5 ;  /* 0x0000000500037c02 */ /* 0x000fe20008000f00 */
[----:B------:R-:W-:Y:S02]  /*2380*/  UMOV UR4, URZ ;  /* 0x000000ff00047c82 */ /* 0x000fe40008000000 */
[----:B------:R-:W-:Y:S01]  /*2390*/  UISETP.GT.U32.AND UP0, UPT, UR6, UR11, UPT ;  /* 0x0000000b0600728c */ /* 0x000fe2000bf04070 */
[----:B------:R-:W-:Y:S01]  /*23a0*/  IADD3 R2, PT, PT, -R3, UR10, R2 ;  /* 0x0000000a03027c10 */ /* 0x000fe2000fffe102 */
[----:B------:R-:W-:Y:S01]  /*23b0*/  UMOV UR7, UR6 ;  /* 0x0000000600077c82 */ /* 0x000fe20008000000 */
[----:B------:R-:W-:Y:S01]  /*23c0*/  MOV R3, UR13 ;  /* 0x0000000d00037c02 */ /* 0x000fe20008000f00 */
[----:B------:R-:W-:Y:S01]  /*23d0*/  UMOV UR8, UR6 ;  /* 0x0000000600087c82 */ /* 0x000fe20008000000 */
[----:B------:R-:W-:-:S03]  /*23e0*/  MOV R5, UR6 ;  /* 0x0000000600057c02 */ /* 0x000fc60008000f00 */
[----:B------:R-:W-:Y:S01]  /*23f0*/  IMAD R2, R3, -0x2000, R2 ;  /* 0xffffe00003027824 */ /* 0x000fe200078e0202 */
[----:B------:R-:W-:Y:S01]  /*2400*/  IADD3 R3, PT, PT, R5, 0x1000, R0 ;  /* 0x0000100005037810 */ /* 0x000fe20007ffe000 */
[----:B------:R-:W-:Y:S06]  /*2410*/  BRA.U UP0, `(.L_x_188) ;  /* 0x00000005009c7547 */ /* 0x000fec000b800000 */
[----:B------:R-:W0:Y:S01]  /*2420*/  LDC.64 R14, c[0x0][0x380] ;  /* 0x0000e000ff0e7b82 */ /* 0x000e220000000a00 */
[----:B------:R-:W1:Y:S07]  /*2430*/  LDCU UR10, c[0x0][0x3b8] ;  /* 0x00007700ff0a77ac */ /* 0x000e6e0008000800 */
[----:B------:R-:W2:Y:S02]  /*2440*/  LDC.64 R16, c[0x0][0x388] ;  /* 0x0000e200ff107b82 */ /* 0x000ea40000000a00 */
.L_x_189:
[----:B------:R-:W-:-:S05]  /*2450*/  IADD3 R23, PT, PT, R0, UR8, RZ ;  /* 0x0000000800177c10 */ /* 0x000fca000fffe0ff */
[----:B0-----:R-:W-:-:S04]  /*2460*/  IMAD.WIDE.U32 R26, R23, 0x8, R14 ;  /* 0x00000008171a7825 */ /* 0x001fc800078e000e */
[----:B--2---:R-:W-:Y:S01]  /*2470*/  IMAD.WIDE.U32 R22, R23, 0x8, R16 ;  /* 0x0000000817167825 */ /* 0x004fe200078e0010 */
        /* <DEDUP_REMOVED lines=13> */
[----:B---3--:R-:W-:Y:S08]  /*2550*/  F2F.F32.F64 R8, R8 ;  /* 0x0000000800087310 */ /* 0x008ff00000301000 */
[----:B----4-:R-:W-:Y:S08]  /*2560*/  F2F.F32.F64 R9, R28 ;  /* 0x0000001c00097310 */ /* 0x010ff00000301000 */
[----:B-----5:R0:W-:Y:S08]  /*2570*/  F2F.F32.F64 R29, R18 ;  /* 0x00000012001d7310 */ /* 0x0201f00000301000 */
[----:B------:R3:W-:Y:S01]  /*2580*/  F2F.F32.F64 R28, R6 ;  /* 0x00000006001c7310 */ /* 0x0007e20000301000 */
[----:B0-----:R-:W4:Y:S07]  /*2590*/  LDG.E.64 R18, desc[UR14][R26.64+0xa000] ;  /* 0x00a0000e1a127981 */ /* 0x001f2e000c1e1b00 */
[----:B------:R-:W-:Y:S01]  /*25a0*/  F2F.F32.F64 R24, R24 ;  /* 0x0000001800187310 */ /* 0x000fe20000301000 */
[----:B---3--:R-:W3:Y:S07]  /*25b0*/  LDG.E.64 R6, desc[UR14][R22.64+0xa000] ;  /* 0x00a0000e16067981 */ /* 0x008eee000c1e1b00 */
[----:B--2---:R0:W-:Y:S02]  /*25c0*/  F2F.F32.F64 R25, R4 ;  /* 0x0000000400197310 */ /* 0x0041e40000301000 */
[----:B0-----:R-:W2:Y:S06]  /*25d0*/  LDG.E.64 R4, desc[UR14][R26.64+0xc000] ;  /* 0x00c0000e1a047981 */ /* 0x001eac000c1e1b00 */
[----:B------:R-:W-:Y:S08]  /*25e0*/  F2F.F32.F64 R11, R38 ;  /* 0x00000026000b7310 */ /* 0x000ff00000301000 */
[----:B------:R-:W0:Y:S08]  /*25f0*/  F2F.F32.F64 R10, R36 ;  /* 0x00000024000a7310 */ /* 0x000e300000301000 */
[----:B------:R5:W-:Y:S08]  /*2600*/  F2F.F32.F64 R20, R34 ;  /* 0x0000002200147310 */ /* 0x000bf00000301000 */
[----:B------:R1:W3:Y:S01]  /*2610*/  F2F.F32.F64 R21, R30 ;  /* 0x0000001e00157310 */ /* 0x0002e20000301000 */
[----:B0-----:R-:W-:Y:S01]  /*2620*/  FMUL R11, R11, R10 ;  /* 0x0000000a0b0b7220 */ /* 0x001fe20000400000 */
[----:B-----5:R-:W5:Y:S06]  /*2630*/  LDG.E.64 R34, desc[UR14][R26.64+0xe000] ;  /* 0x00e0000e1a227981 */ /* 0x020f6c000c1e1b00 */
[----:B----4-:R-:W-:Y:S01]  /*2640*/  F2F.F32.F64 R18, R18 ;  /* 0x0000001200127310 */ /* 0x010fe20000301000 */
[----:B-1----:R-:W4:Y:S01]  /*2650*/  LDG.E.64 R30, desc[UR14][R22.64+0xc000] ;  /* 0x00c0000e161e7981 */ /* 0x002f22000c1e1b00 */
[----:B---3--:R-:W-:-:S06]  /*2660*/  FFMA R20, R20, R21, R11 ;  /* 0x0000001514147223 */ /* 0x008fcc000000000b */
[----:B------:R0:W-:Y:S01]  /*2670*/  F2F.F32.F64 R19, R6 ;  /* 0x0000000600137310 */ /* 0x0001e20000301000 */
[----:B------:R-:W3:Y:S07]  /*2680*/  LDG.E.64 R10, desc[UR14][R26.64+0x5000] ;  /* 0x0050000e1a0a7981 */ /* 0x000eee000c1e1b00 */
[----:B------:R-:W1:Y:S01]  /*2690*/  F2F.F32.F64 R12, R12 ;  /* 0x0000000c000c7310 */ /* 0x000e620000301000 */
[----:B0-----:R-:W5:Y:S07]  /*26a0*/  LDG.E.64 R6, desc[UR14][R22.64+0xe000] ;  /* 0x00e0000e16067981 */ /* 0x001f6e000c1e1b00 */
[----:B--2---:R0:W-:Y:S02]  /*26b0*/  F2F.F32.F64 R13, R4 ;  /* 0x00000004000d7310 */ /* 0x0041e40000301000 */
[----:B0-----:R-:W2:Y:S01]  /*26c0*/  LDG.E.64 R4, desc[UR14][R26.64+0x3000] ;  /* 0x0030000e1a047981 */ /* 0x001ea2000c1e1b00 */
[----:B-1----:R-:W-:-:S05]  /*26d0*/  FFMA R33, R33, R12, R32 ;  /* 0x0000000c21217223 */ /* 0x002fca0000000020 */
[----:B-----5:R-:W-:Y:S08]  /*26e0*/  F2F.F32.F64 R12, R6 ;  /* 0x00000006000c7310 */ /* 0x020ff00000301000 */
[----:B---3--:R0:W-:Y:S02]  /*26f0*/  F2F.F32.F64 R7, R10 ;  /* 0x0000000a00077310 */ /* 0x0081e40000301000 */
[----:B0-----:R-:W3:Y:S06]  /*2700*/  LDG.E.64 R10, desc[UR14][R26.64+0xb000] ;  /* 0x00b0000e1a0a7981 */ /* 0x001eec000c1e1b00 */
[----:B--2---:R0:W-:Y:S02]  /*2710*/  F2F.F32.F64 R4, R4 ;  /* 0x0000000400047310 */ /* 0x0041e40000301000 */
[----:B0-----:R-:W-:-:S02]  /*2720*/  FADD R5, R33, R20 ;  /* 0x0000001421057221 */ /* 0x001fc40000000000 */
[----:B------:R-:W2:Y:S01]  /*2730*/  LDG.E.64 R20, desc[UR14][R26.64+0xd000] ;  /* 0x00d0000e1a147981 */ /* 0x000ea2000c1e1b00 */
[----:B------:R-:W-:Y:S01]  /*2740*/  FMUL R6, R8, R9 ;  /* 0x0000000908067220 */ /* 0x000fe20000400000 */
[----:B------:R-:W-:Y:S02]  /*2750*/  FMUL R24, R24, R25 ;  /* 0x0000001918187220 */ /* 0x000fe40000400000 */
[----:B------:R-:W5:Y:S04]  /*2760*/  LDG.E.64 R8, desc[UR14][R26.64+0x7000] ;  /* 0x0070000e1a087981 */ /* 0x000f68000c1e1b00 */
[----:B------:R0:W5:Y:S04]  /*2770*/  LDG.E.64 R32, desc[UR14][R26.64+0x9000] ;  /* 0x0090000e1a207981 */ /* 0x000168000c1e1b00 */
[----:B------:R-:W0:Y:S01]  /*2780*/  LDG.E.64 R26, desc[UR14][R26.64+0xf000] ;  /* 0x00f0000e1a1a7981 */ /* 0x000e22000c1e1b00 */
[----:B---3--:R1:W-:Y:S02]  /*2790*/  F2F.F32.F64 R10, R10 ;  /* 0x0000000a000a7310 */ /* 0x0083e40000301000 */
[----:B-1----:R-:W-:-:S02]  /*27a0*/  FMUL R11, R29, R28 ;  /* 0x0000001c1d0b7220 */ /* 0x002fc40000400000 */
[----:B------:R-:W3:Y:S04]  /*27b0*/  LDG.E.64 R28, desc[UR14][R22.64+0x5000] ;  /* 0x0050000e161c7981 */ /* 0x000ee8000c1e1b00 */
[----:B--2---:R1:W-:Y:S02]  /*27c0*/  F2F.F32.F64 R25, R20 ;  /* 0x0000001400197310 */ /* 0x0043e40000301000 */
[----:B-1----:R-:W2:Y:S06]  /*27d0*/  LDG.E.64 R20, desc[UR14][R22.64+0x3000] ;  /* 0x0030000e16147981 */ /* 0x002eac000c1e1b00 */
[----:B----4-:R-:W1:Y:S08]  /*27e0*/  F2F.F32.F64 R30, R30 ;  /* 0x0000001e001e7310 */ /* 0x010e700000301000 */
[----:B------:R-:W4:Y:S01]  /*27f0*/  F2F.F32.F64 R31, R34 ;  /* 0x00000022001f7310 */ /* 0x000f220000301000 */
[----:B-1----:R-:W-:-:S07]  /*2800*/  FMUL R30, R13, R30 ;  /* 0x0000001e0d1e7220 */ /* 0x002fce0000400000 */
[----:B-----5:R-:W-:Y:S01]  /*2810*/  F2F.F32.F64 R8, R8 ;  /* 0x0000000800087310 */ /* 0x020fe20000301000 */
[----:B----4-:R-:W-:-:S07]  /*2820*/  FMUL R31, R31, R12 ;  /* 0x0000000c1f1f7220 */ /* 0x010fce0000400000 */
[----:B0-----:R-:W-:Y:S01]  /*2830*/  F2F.F32.F64 R26, R26 ;  /* 0x0000001a001a7310 */ /* 0x001fe20000301000 */
[----:B------:R-:W4:Y:S07]  /*2840*/  LDG.E.64 R12, desc[UR14][R22.64+0x9000] ;  /* 0x0090000e160c7981 */ /* 0x000f2e000c1e1b00 */
[----:B------:R0:W-:Y:S02]  /*2850*/  F2F.F32.F64 R9, R32 ;  /* 0x0000002000097310 */ /* 0x0001e40000301000 */
[----:B0-----:R-:W5:Y:S06]  /*2860*/  LDG.E.64 R32, desc[UR14][R22.64+0x7000] ;  /* 0x0070000e16207981 */ /* 0x001f6c000c1e1b00 */
[----:B---3--:R0:W-:Y:S02]  /*2870*/  F2F.F32.F64 R28, R28 ;  /* 0x0000001c001c7310 */ /* 0x0081e40000301000 */
[----:B0-----:R-:W-:-:S02]  /*2880*/  FMUL R29, R18, R19 ;  /* 0x00000013121d7220 */ /* 0x001fc40000400000 */
[----:B------:R-:W3:Y:S04]  /*2890*/  LDG.E.64 R18, desc[UR14][R22.64+0xb000] ;  /* 0x00b0000e16127981 */ /* 0x000ee8000c1e1b00 */
[----:B--2---:R0:W1:Y:S02]  /*28a0*/  F2F.F32.F64 R27, R20 ;  /* 0x00000014001b7310 */ /* 0x0040640000301000 */
[----:B0-----:R-:W2:Y:S04]  /*28b0*/  LDG.E.64 R20, desc[UR14][R22.64+0xd000] ;  /* 0x00d0000e16147981 */ /* 0x001ea8000c1e1b00 */
[----:B------:R-:W2:Y:S02]  /*28c0*/  LDG.E.64 R22, desc[UR14][R22.64+0xf000] ;  /* 0x00f0000e16167981 */ /* 0x000ea4000c1e1b00 */
[----:B----4-:R-:W0:Y:S01]  /*28d0*/  F2F.F32.F64 R12, R12 ;  /* 0x0000000c000c7310 */ /* 0x010e220000301000 */
[----:B-1----:R-:W-:Y:S01]  /*28e0*/  FFMA R4, R4, R27, R6 ;  /* 0x0000001b04047223 */ /* 0x002fe20000000006 */
[----:B------:R-:W-:-:S06]  /*28f0*/  FFMA R7, R7, R28, R11 ;  /* 0x0000001c07077223 */ /* 0x000fcc000000000b */
[----:B-----5:R-:W1:Y:S01]  /*2900*/  F2F.F32.F64 R32, R32 ;  /* 0x0000002000207310 */ /* 0x020e620000301000 */
[----:B0-----:R-:W-:Y:S01]  /*2910*/  FFMA R9, R9, R12, R29 ;  /* 0x0000000c09097223 */ /* 0x001fe2000000001d */
[----:B------:R-:W-:-:S06]  /*2920*/  UIADD3 UR12, UPT, UPT, -UR8, UR10, URZ ;  /* 0x0000000a080c7290 */ /* 0x000fcc000fffe1ff */
[----:B---3--:R-:W0:Y:S01]  /*2930*/  F2F.F32.F64 R19, R18 ;  /* 0x0000001200137310 */ /* 0x008e220000301000 */
[----:B-1----:R-:W-:Y:S01]  /*2940*/  FFMA R8, R8, R32, R24 ;  /* 0x0000002008087223 */ /* 0x002fe20000000018 */
[----:B------:R-:W-:Y:S01]  /*2950*/  FADD R4, R4, R7 ;  /* 0x0000000704047221 */ /* 0x000fe20000000000 */
[----:B------:R-:W-:Y:S02]  /*2960*/  UISETP.GE.U32.AND UP0, UPT, UR12, UR5, UPT ;  /* 0x000000050c00728c */ /* 0x000fe4000bf06070 */
[----:B------:R-:W-:Y:S01]  /*2970*/  FADD R8, R8, R9 ;  /* 0x0000000908087221 */ /* 0x000fe20000000000 */
[----:B------:R-:W-:Y:S01]  /*2980*/  FADD R4, R5, R4 ;  /* 0x0000000405047221 */ /* 0x000fe20000000000 */
[----:B0-----:R-:W-:Y:S01]  /*2990*/  FFMA R10, R10, R19, R30 ;  /* 0x000000130a0a7223 */ /* 0x001fe2000000001e */
        /* <DEDUP_REMOVED lines=8> */
[----:B------:R-:W-:Y:S02]  /*2a20*/  UIADD3 UR8, UPT, UPT, UR5, UR8, URZ ;  /* 0x0000000805087290 */ /* 0x000fe4000fffe0ff */
[----:B------:R-:W-:Y:S01]  /*2a30*/  IADD3 R2, PT, PT, R2, -UR5, RZ ;  /* 0x8000000502027c10 */ /* 0x000fe2000fffe0ff */
[----:B------:R-:W-:Y:S01]  /*2a40*/  UIADD3 UR4, UPT, UPT, UR4, 0x1, URZ ;  /* 0x0000000104047890 */ /* 0x000fe2000fffe0ff */
[----:B------:R-:W-:Y:S01]  /*2a50*/  IADD3 R3, PT, PT, R3, UR5, RZ ;  /* 0x0000000503037c10 */ /* 0x000fe2000fffe0ff */
[----:B------:R-:W-:Y:S02]  /*2a60*/  UISETP.GT.U32.AND UP0, UPT, UR8, UR11, UPT ;  /* 0x0000000b0800728c */ /* 0x000fe4000bf04070 */
[----:B------:R-:W-:-:S07]  /*2a70*/  UIADD3 UR7, UPT, UPT, UR5, UR7, URZ ;  /* 0x0000000705077290 */ /* 0x000fce000fffe0ff */
[----:B------:R-:W-:Y:S05]  /*2a80*/  BRA.U !UP0, `(.L_x_189) ;  /* 0xfffffff908707547 */ /* 0x000fea000b83ffff */
.L_x_188:
[----:B------:R-:W-:Y:S02]  /*2a90*/  UIADD3 UR5, UPT, UPT, -UR8, UR10, URZ ;  /* 0x0000000a08057290 */ /* 0x000fe4000fffe1ff */
[----:B------:R-:W-:Y:S01]  /*2aa0*/  MOV R4, UR8 ;  /* 0x0000000800047c02 */ /* 0x000fe20008000f00 */
[----:B------:R-:W-:Y:S03]  /*2ab0*/  BSSY.RECONVERGENT B1, `(.L_x_187) ;  /* 0x000011d000017945 */ /* 0x000fe60003800200 */
[----:B------:R-:W-:-:S04]  /*2ac0*/  ISETP.GE.AND P0, PT, R0, UR5, PT ;  /* 0x0000000500007c0c */ /* 0x000fc8000bf06270 */
[----:B------:R-:W-:-:S13]  /*2ad0*/  ISETP.GE.U32.OR P0, PT, R4, UR10, P0 ;  /* 0x0000000a04007c0c */ /* 0x000fda0008706470 */
[----:B------:R-:W-:Y:S05]  /*2ae0*/  @P0 BRA `(.L_x_190) ;  /* 0x0000001000640947 */ /* 0x000fea0003800000 */
[----:B------:R-:W0:Y:S01]  /*2af0*/  LDC R5, c[0x0][0x3bc] ;  /* 0x0000ef00ff057b82 */ /* 0x000e220000000800 */
[----:B------:R-:W-:Y:S01]  /*2b00*/  LOP3.LUT R4, RZ, R0, RZ, 0x33, !PT ;  /* 0x00000000ff047212 */ /* 0x000fe200078e33ff */
[----:B------:R-:W-:Y:S01]  /*2b10*/  BSSY.RECONVERGENT B2, `(.L_x_191) ;  /* 0x0000095000027945 */ /* 0x000fe20003800200 */
[----:B------:R-:W-:-:S04]  /*2b20*/  MOV R7, UR6 ;  /* 0x0000000600077c02 */ /* 0x000fc80008000f00 */
[----:B------:R-:W-:Y:S02]  /*2b30*/  IADD3 R4, PT, PT, -R7, UR10, R4 ;  /* 0x0000000a07047c10 */ /* 0x000fe4000fffe104 */
[----:B------:R-:W-:Y:S01]  /*2b40*/  MOV R7, R0 ;  /* 0x0000000000077202 */ /* 0x000fe20000000f00 */
[----:B0-----:R-:W-:-:S04]  /*2b50*/  IMAD R5, R5, UR4, RZ ;  /* 0x0000000405057c24 */ /* 0x001fc8000f8e02ff */
[----:B------:R-:W-:-:S05]  /*2b60*/  IMAD R5, R5, -0x2000, R4 ;  /* 0xffffe00005057824 */ /* 0x000fca00078e0204 */
[C---:B------:R-:W-:Y:S02]  /*2b70*/  ISETP.GE.U32.AND P0, PT, R5.reuse, 0x1e00, PT ;  /* 0x00001e000500780c */ /* 0x040fe40003f06070 */
[----:B------:R-:W-:-:S04]  /*2b80*/  LEA.HI R5, R5, 0x1, RZ, 0x17 ;  /* 0x0000000105057811 */ /* 0x000fc800078fb8ff */
[----:B------:R-:W-:-:S07]  /*2b90*/  LOP3.LUT R6, R5, 0xf, RZ, 0xc0, !PT ;  /* 0x0000000f05067812 */ /* 0x000fce00078ec0ff */
[----:B------:R-:W-:Y:S05]  /*2ba0*/  @!P0 BRA `(.L_x_192) ;  /* 0x00000008002c8947 */ /* 0x000fea0003800000 */
[----:B------:R-:W-:Y:S01]  /*2bb0*/  LEA.HI R4, R2, 0x1, RZ, 0x17 ;  /* 0x0000000102047811 */ /* 0x000fe200078fb8ff */
[----:B------:R-:W-:Y:S01]  /*2bc0*/  BSSY.RECONVERGENT B3, `(.L_x_193) ;  /* 0x0000088000037945 */ /* 0x000fe20003800200 */
[----:B------:R-:W-:Y:S02]  /*2bd0*/  LOP3.LUT R7, R0, 0x1000, RZ, 0xfc, !PT ;  /* 0x0000100000077812 */ /* 0x000fe400078efcff */
[----:B------:R-:W-:-:S04]  /*2be0*/  LOP3.LUT R4, R4, 0xfffff0, RZ, 0xc0, !PT ;  /* 0x00fffff004047812 */ /* 0x000fc800078ec0ff */
[----:B------:R-:W-:-:S07]  /*2bf0*/  IADD3 R4, PT, PT, -R4, RZ, RZ ;  /* 0x000000ff04047210 */ /* 0x000fce0007ffe1ff */
.L_x_194:
[C---:B------:R-:W-:Y:S02]  /*2c00*/  IADD3 R29, PT, PT, R3.reuse, -0x1000, RZ ;  /* 0xfffff000031d7810 */ /* 0x040fe40007ffe0ff */
[C---:B------:R-:W-:Y:S02]  /*2c10*/  IADD3 R25, PT, PT, R3.reuse, -0xe00, RZ ;  /* 0xfffff20003197810 */ /* 0x040fe40007ffe0ff */
[----:B------:R-:W-:Y:S01]  /*2c20*/  IADD3 R21, PT, PT, R3, -0xc00, RZ ;  /* 0xfffff40003157810 */ /* 0x000fe20007ffe0ff */
[----:B------:R-:W-:Y:S01]  /*2c30*/  IMAD.WIDE.U32 R30, R29, 0x8, R14 ;  /* 0x000000081d1e7825 */ /* 0x000fe200078e000e */
[C---:B------:R-:W-:Y:S02]  /*2c40*/  IADD3 R11, PT, PT, R3.reuse, -0xa00, RZ ;  /* 0xfffff600030b7810 */ /* 0x040fe40007ffe0ff */
[----:B------:R-:W-:Y:S01]  /*2c50*/  IADD3 R18, PT, PT, R3, -0x800, RZ ;  /* 0xfffff80003127810 */ /* 0x000fe20007ffe0ff */
[----:B------:R-:W-:Y:S02]  /*2c60*/  IMAD.WIDE.U32 R28, R29, 0x8, R16 ;  /* 0x000000081d1c7825 */ /* 0x000fe400078e0010 */
[----:B------:R-:W2:Y:S02]  /*2c70*/  LDG.E.64 R30, desc[UR14][R30.64] ;  /* 0x0000000e1e1e7981 */ /* 0x000ea4000c1e1b00 */
[----:B------:R-:W-:-:S02]  /*2c80*/  IMAD.WIDE.U32 R26, R25, 0x8, R14 ;  /* 0x00000008191a7825 */ /* 0x000fc400078e000e */
[----:B------:R-:W3:Y:S02]  /*2c90*/  LDG.E.64 R28, desc[UR14][R28.64] ;  /* 0x0000000e1c1c7981 */ /* 0x000ee4000c1e1b00 */
[----:B------:R-:W-:Y:S02]  /*2ca0*/  IMAD.WIDE.U32 R24, R25, 0x8, R16 ;  /* 0x0000000819187825 */ /* 0x000fe400078e0010 */
[----:B------:R-:W4:Y:S02]  /*2cb0*/  LDG.E.64 R26, desc[UR14][R26.64] ;  /* 0x0000000e1a1a7981 */ /* 0x000f24000c1e1b00 */
[C---:B------:R-:W-:Y:S02]  /*2cc0*/  IMAD.WIDE.U32 R22, R21.reuse, 0x8, R14 ;  /* 0x0000000815167825 */ /* 0x040fe400078e000e */
[----:B------:R-:W5:Y:S02]  /*2cd0*/  LDG.E.64 R24, desc[UR14][R24.64] ;  /* 0x0000000e18187981 */ /* 0x000f64000c1e1b00 */
[----:B------:R-:W-:-:S02]  /*2ce0*/  IMAD.WIDE.U32 R20, R21, 0x8, R16 ;  /* 0x0000000815147825 */ /* 0x000fc400078e0010 */
[----:B------:R-:W5:Y:S02]  /*2cf0*/  LDG.E.64 R22, desc[UR14][R22.64] ;  /* 0x0000000e16167981 */ /* 0x000f64000c1e1b00 */
[C---:B------:R-:W-:Y:S02]  /*2d00*/  IMAD.WIDE.U32 R12, R11.reuse, 0x8, R14 ;  /* 0x000000080b0c7825 */ /* 0x040fe400078e000e */
[----:B------:R-:W5:Y:S02]  /*2d10*/  LDG.E.64 R20, desc[UR14][R20.64] ;  /* 0x0000000e14147981 */ /* 0x000f64000c1e1b00 */
[----:B------:R-:W-:Y:S02]  /*2d20*/  IMAD.WIDE.U32 R10, R11, 0x8, R16 ;  /* 0x000000080b0a7825 */ /* 0x000fe400078e0010 */
[----:B------:R-:W5:Y:S02]  /*2d30*/  LDG.E.64 R12, desc[UR14][R12.64] ;  /* 0x0000000e0c0c7981 */ /* 0x000f64000c1e1b00 */
[----:B------:R-:W-:-:S02]  /*2d40*/  IMAD.WIDE.U32 R8, R18, 0x8, R14 ;  /* 0x0000000812087825 */ /* 0x000fc400078e000e */
[----:B------:R-:W5:Y:S04]  /*2d50*/  LDG.E.64 R10, desc[UR14][R10.64] ;  /* 0x0000000e0a0a7981 */ /* 0x000f68000c1e1b00 */
[----:B------:R-:W5:Y:S01]  /*2d60*/  LDG.E.64 R8, desc[UR14][R8.64] ;  /* 0x0000000e08087981 */ /* 0x000f62000c1e1b00 */
[----:B------:R-:W-:-:S06]  /*2d70*/  IMAD.WIDE.U32 R18, R18, 0x8, R16 ;  /* 0x0000000812127825 */ /* 0x000fcc00078e0010 */
[----:B------:R-:W5:Y:S01]  /*2d80*/  LDG.E.64 R18, desc[UR14][R18.64] ;  /* 0x0000000e12127981 */ /* 0x000f62000c1e1b00 */
[C---:B------:R-:W-:Y:S02]  /*2d90*/  IADD3 R37, PT, PT, R3.reuse, -0x600, RZ ;  /* 0xfffffa0003257810 */ /* 0x040fe40007ffe0ff */
[C---:B------:R-:W-:Y:S02]  /*2da0*/  IADD3 R39, PT, PT, R3.reuse, -0x400, RZ ;  /* 0xfffffc0003277810 */ /* 0x040fe40007ffe0ff */
[----:B------:R-:W-:Y:S01]  /*2db0*/  IADD3 R34, PT, PT, R3, -0x200, RZ ;  /* 0xfffffe0003227810 */ /* 0x000fe20007ffe0ff */
[----:B--2---:R-:W-:Y:S08]  /*2dc0*/  F2F.F32.F64 R33, R30 ;  /* 0x0000001e00217310 */ /* 0x004ff00000301000 */
[----:B---3--:R-:W0:Y:S08]  /*2dd0*/  F2F.F32.F64 R31, R28 ;  /* 0x0000001c001f7310 */ /* 0x008e300000301000 */
[----:B----4-:R-:W-:Y:S08]  /*2de0*/  F2F.F32.F64 R29, R26 ;  /* 0x0000001a001d7310 */ /* 0x010ff00000301000 */
[----:B-----5:R1:W2:Y:S08]  /*2df0*/  F2F.F32.F64 R30, R24 ;  /* 0x00000018001e7310 */ /* 0x0202b00000301000 */
[----:B------:R3:W-:Y:S01]  /*2e00*/  F2F.F32.F64 R35, R22 ;  /* 0x0000001600237310 */ /* 0x0007e20000301000 */
[----:B-1----:R-:W-:-:S07]  /*2e10*/  IMAD.WIDE.U32 R24, R37, 0x8, R14 ;  /* 0x0000000825187825 */ /* 0x002fce00078e000e */
[----:B------:R-:W1:Y:S01]  /*2e20*/  F2F.F32.F64 R27, R20 ;  /* 0x00000014001b7310 */ /* 0x000e620000301000 */
[----:B------:R-:W4:Y:S01]  /*2e30*/  LDG.E.64 R24, desc[UR14][R24.64] ;  /* 0x0000000e18187981 */ /* 0x000f22000c1e1b00 */
[----:B---3--:R-:W-:-:S06]  /*2e40*/  IMAD.WIDE.U32 R22, R39, 0x8, R14 ;  /* 0x0000000827167825 */ /* 0x008fcc00078e000e */
[----:B------:R3:W-:Y:S01]  /*2e50*/  F2F.F32.F64 R26, R12 ;  /* 0x0000000c001a7310 */ /* 0x0007e20000301000 */
[----:B------:R-:W5:Y:S07]  /*2e60*/  LDG.E.64 R22, desc[UR14][R22.64] ;  /* 0x0000000e16167981 */ /* 0x000f6e000c1e1b00 */
[----:B------:R0:W1:Y:S01]  /*2e70*/  F2F.F32.F64 R28, R10 ;  /* 0x0000000a001c7310 */ /* 0x0000620000301000 */
[----:B---3--:R-:W-:-:S07]  /*2e80*/  IMAD.WIDE.U32 R12, R37, 0x8, R16 ;  /* 0x00000008250c7825 */ /* 0x008fce00078e0010 */
[----:B------:R3:W-:Y:S01]  /*2e90*/  F2F.F32.F64 R21, R8 ;  /* 0x0000000800157310 */ /* 0x0007e20000301000 */
[----:B------:R-:W2:Y:S01]  /*2ea0*/  LDG.E.64 R12, desc[UR14][R12.64] ;  /* 0x0000000e0c0c7981 */ /* 0x000ea2000c1e1b00 */
[----:B0-----:R-:W-:-:S06]  /*2eb0*/  IMAD.WIDE.U32 R10, R39, 0x8, R16 ;  /* 0x00000008270a7825 */ /* 0x001fcc00078e0010 */
[----:B------:R-:W2:Y:S01]  /*2ec0*/  LDG.E.64 R10, desc[UR14][R10.64] ;  /* 0x0000000e0a0a7981 */ /* 0x000ea2000c1e1b00 */
[C---:B---3--:R-:W-:Y:S01]  /*2ed0*/  IMAD.WIDE.U32 R8, R34.reuse, 0x8, R14 ;  /* 0x0000000822087825 */ /* 0x048fe200078e000e */
[----:B------:R0:W3:Y:S05]  /*2ee0*/  F2F.F32.F64 R20, R18 ;  /* 0x0000001200147310 */ /* 0x0000ea0000301000 */
[----:B------:R-:W3:Y:S01]  /*2ef0*/  LDG.E.64 R8, desc[UR14][R8.64] ;  /* 0x0000000e08087981 */ /* 0x000ee2000c1e1b00 */
[----:B0-----:R-:W-:-:S06]  /*2f00*/  IMAD.WIDE.U32 R18, R34, 0x8, R16 ;  /* 0x0000000822127825 */ /* 0x001fcc00078e0010 */
[----:B------:R-:W3:Y:S01]  /*2f10*/  LDG.E.64 R18, desc[UR14][R18.64] ;  /* 0x0000000e12127981 */ /* 0x000ee2000c1e1b00 */
[----:B------:R-:W-:Y:S01]  /*2f20*/  FFMA R32, R33, R31, R32 ;  /* 0x0000001f21207223 */ /* 0x000fe20000000020 */
[C---:B------:R-:W-:Y:S01]  /*2f30*/  IADD3 R31, PT, PT, R3.reuse, 0x200, RZ ;  /* 0x00000200031f7810 */ /* 0x040fe20007ffe0ff */
[----:B----4-:R-:W-:Y:S08]  /*2f40*/  F2F.F32.F64 R24, R24 ;  /* 0x0000001800187310 */ /* 0x010ff00000301000 */
[----:B-----5:R-:W-:Y:S08]  /*2f50*/  F2F.F32.F64 R22, R22 ;  /* 0x0000001600167310 */ /* 0x020ff00000301000 */
[----:B--2---:R0:W2:Y:S08]  /*2f60*/  F2F.F32.F64 R25, R12 ;  /* 0x0000000c00197310 */ /* 0x0040b00000301000 */
[----:B------:R4:W5:Y:S01]  /*2f70*/  F2F.F32.F64 R23, R10 ;  /* 0x0000000a00177310 */ /* 0x0009620000301000 */
[----:B0-----:R-:W-:-:S07]  /*2f80*/  IMAD.WIDE.U32 R12, R3, 0x8, R14 ;  /* 0x00000008030c7825 */ /* 0x001fce00078e000e */
[----:B---3--:R0:W-:Y:S01]  /*2f90*/  F2F.F32.F64 R33, R8 ;  /* 0x0000000800217310 */ /* 0x0081e20000301000 */
[----:B------:R-:W3:Y:S01]  /*2fa0*/  LDG.E.64 R12, desc[UR14][R12.64] ;  /* 0x0000000e0c0c7981 */ /* 0x000ee2000c1e1b00 */
[----:B----4-:R-:W-:-:S06]  /*2fb0*/  IMAD.WIDE.U32 R10, R3, 0x8, R16 ;  /* 0x00000008030a7825 */ /* 0x010fcc00078e0010 */
[----:B------:R-:W4:Y:S01]  /*2fc0*/  LDG.E.64 R10, desc[UR14][R10.64] ;  /* 0x0000000e0a0a7981 */ /* 0x000f22000c1e1b00 */
[C---:B0-----:R-:W-:Y:S01]  /*2fd0*/  IMAD.WIDE.U32 R8, R31.reuse, 0x8, R14 ;  /* 0x000000081f087825 */ /* 0x041fe200078e000e */
[----:B------:R0:W5:Y:S05]  /*2fe0*/  F2F.F32.F64 R34, R18 ;  /* 0x0000001200227310 */ /* 0x00016a0000301000 */
[----:B------:R-:W2:Y:S01]  /*2ff0*/  LDG.E.64 R8, desc[UR14][R8.64] ;  /* 0x0000000e08087981 */ /* 0x000ea2000c1e1b00 */
[----:B0-----:R-:W-:-:S06]  /*3000*/  IMAD.WIDE.U32 R18, R31, 0x8, R16 ;  /* 0x000000081f127825 */ /* 0x001fcc00078e0010 */
[----:B------:R-:W5:Y:S01]  /*3010*/  LDG.E.64 R18, desc[UR14][R18.64] ;  /* 0x0000000e12127981 */ /* 0x000f62000c1e1b00 */
[----:B------:R-:W-:Y:S01]  /*3020*/  FFMA R30, R29, R30, R32 ;  /* 0x0000001e1d1e7223 */ /* 0x000fe20000000020 */
[----:B------:R-:W-:-:S03]  /*3030*/  IADD3 R37, PT, PT, R3, 0x400, RZ ;  /* 0x0000040003257810 */ /* 0x000fc60007ffe0ff */
[----:B-1----:R-:W-:Y:S01]  /*3040*/  FFMA R35, R35, R27, R30 ;  /* 0x0000001b23237223 */ /* 0x002fe2000000001e */
[----:B------:R-:W-:Y:S01]  /*3050*/  IADD3 R27, PT, PT, R3, 0x600, RZ ;  /* 0x00000600031b7810 */ /* 0x000fe20007ffe0ff */
[----:B---3--:R0:W-:Y:S08]  /*3060*/  F2F.F32.F64 R31, R12 ;  /* 0x0000000c001f7310 */ /* 0x0081f00000301000 */
[----:B----4-:R1:W3:Y:S01]  /*3070*/  F2F.F32.F64 R32, R10 ;  /* 0x0000000a00207310 */ /* 0x0102e20000301000 */
[----:B0-----:R-:W-:-:S07]  /*3080*/  IMAD.WIDE.U32 R12, R37, 0x8, R14 ;  /* 0x00000008250c7825 */ /* 0x001fce00078e000e */
[----:B--2---:R0:W-:Y:S01]  /*3090*/  F2F.F32.F64 R29, R8 ;  /* 0x00000008001d7310 */ /* 0x0041e20000301000 */
[----:B------:R-:W2:Y:S01]  /*30a0*/  LDG.E.64 R12, desc[UR14][R12.64] ;  /* 0x0000000e0c0c7981 */ /* 0x000ea2000c1e1b00 */
[----:B-1----:R-:W-:-:S06]  /*30b0*/  IMAD.WIDE.U32 R10, R37, 0x8, R16 ;  /* 0x00000008250a7825 */ /* 0x002fcc00078e0010 */
[----:B------:R-:W4:Y:S01]  /*30c0*/  LDG.E.64 R10, desc[UR14][R10.64] ;  /* 0x0000000e0a0a7981 */ /* 0x000f22000c1e1b00 */
[C---:B0-----:R-:W-:Y:S01]  /*30d0*/  IMAD.WIDE.U32 R8, R27.reuse, 0x8, R14 ;  /* 0x000000081b087825 */ /* 0x041fe200078e000e */
[----:B-----5:R0:W1:Y:S05]  /*30e0*/  F2F.F32.F64 R30, R18 ;  /* 0x00000012001e7310 */ /* 0x02006a0000301000 */
[----:B------:R-:W5:Y:S01]  /*30f0*/  LDG.E.64 R8, desc[UR14][R8.64] ;  /* 0x0000000e08087981 */ /* 0x000f62000c1e1b00 */
[----:B0-----:R-:W-:-:S06]  /*3100*/  IMAD.WIDE.U32 R18, R27, 0x8, R16 ;  /* 0x000000081b127825 */ /* 0x001fcc00078e0010 */
[----:B------:R-:W3:Y:S01]  /*3110*/  LDG.E.64 R18, desc[UR14][R18.64] ;  /* 0x0000000e12127981 */ /* 0x000ee2000c1e1b00 */
[----:B------:R-:W-:Y:S01]  /*3120*/  FFMA R26, R26, R28, R35 ;  /* 0x0000001c1a1a7223 */ /* 0x000fe20000000023 */
[----:B------:R-:W-:Y:S01]  /*3130*/  IADD3 R35, PT, PT, R3, 0x800, RZ ;  /* 0x0000080003237810 */ /* 0x000fe20007ffe0ff */
[----:B--2---:R0:W-:Y:S08]  /*3140*/  F2F.F32.F64 R27, R12 ;  /* 0x0000000c001b7310 */ /* 0x0041f00000301000 */
[----:B----4-:R2:W4:Y:S01]  /*3150*/  F2F.F32.F64 R28, R10 ;  /* 0x0000000a001c7310 */ /* 0x0105220000301000 */
[----:B0-----:R-:W-:-:S07]  /*3160*/  FFMA R12, R21, R20, R26 ;  /* 0x00000014150c7223 */ /* 0x001fce000000001a */
[----:B-----5:R0:W-:Y:S01]  /*3170*/  F2F.F32.F64 R13, R8 ;  /* 0x00000008000d7310 */ /* 0x0201e20000301000 */
[----:B--2---:R-:W-:-:S06]  /*3180*/  IMAD.WIDE.U32 R10, R35, 0x8, R14 ;  /* 0x00000008230a7825 */ /* 0x004fcc00078e000e */
[----:B------:R-:W2:Y:S01]  /*3190*/  LDG.E.64 R10, desc[UR14][R10.64] ;  /* 0x0000000e0a0a7981 */ /* 0x000ea2000c1e1b00 */
[----:B0-----:R-:W-:Y:S01]  /*31a0*/  IMAD.WIDE.U32 R8, R35, 0x8, R16 ;  /* 0x0000000823087825 */ /* 0x001fe200078e0010 */
[----:B------:R-:W-:Y:S01]  /*31b0*/  IADD3 R35, PT, PT, R3, 0xa00, RZ ;  /* 0x00000a0003237810 */ /* 0x000fe20007ffe0ff */
[----:B---3--:R0:W3:Y:S04]  /*31c0*/  F2F.F32.F64 R26, R18 ;  /* 0x00000012001a7310 */ /* 0x0080e80000301000 */
[C---:B------:R-:W-:Y:S01]  /*31d0*/  IMAD.WIDE.U32 R20, R35.reuse, 0x8, R14 ;  /* 0x0000000823147825 */ /* 0x040fe200078e000e */
[----:B------:R-:W5:Y:S03]  /*31e0*/  LDG.E.64 R8, desc[UR14][R8.64] ;  /* 0x0000000e08087981 */ /* 0x000f66000c1e1b00 */
[----:B0-----:R-:W-:-:S02]  /*31f0*/  IMAD.WIDE.U32 R18, R35, 0x8, R16 ;  /* 0x0000000823127825 */ /* 0x001fc400078e0010 */
[----:B------:R-:W4:Y:S04]  /*3200*/  LDG.E.64 R20, desc[UR14][R20.64] ;  /* 0x0000000e14147981 */ /* 0x000f28000c1e1b00 */
[----:B------:R-:W3:Y:S01]  /*3210*/  LDG.E.64 R18, desc[UR14][R18.64] ;  /* 0x0000000e12127981 */ /* 0x000ee2000c1e1b00 */
[----:B------:R-:W-:Y:S01]  /*3220*/  FFMA R25, R24, R25, R12 ;  /* 0x0000001918197223 */ /* 0x000fe2000000000c */
[C---:B------:R-:W-:Y:S02]  /*3230*/  IADD3 R35, PT, PT, R3.reuse, 0xc00, RZ ;  /* 0x00000c0003237810 */ /* 0x040fe40007ffe0ff */
[----:B------:R-:W-:Y:S01]  /*3240*/  IADD3 R24, PT, PT, R3, 0xe00, RZ ;  /* 0x00000e0003187810 */ /* 0x000fe20007ffe0ff */
[----:B--2---:R-:W-:Y:S08]  /*3250*/  F2F.F32.F64 R11, R10 ;  /* 0x0000000a000b7310 */ /* 0x004ff00000301000 */
[----:B-----5:R0:W2:Y:S08]  /*3260*/  F2F.F32.F64 R12, R8 ;  /* 0x00000008000c7310 */ /* 0x0200b00000301000 */
[----:B----4-:R4:W-:Y:S01]  /*3270*/  F2F.F32.F64 R9, R20 ;  /* 0x0000001400097310 */ /* 0x0109e20000301000 */
[----:B0-----:R-:W-:Y:S01]  /*3280*/  FFMA R8, R22, R23, R25 ;  /* 0x0000001716087223 */ /* 0x001fe20000000019 */
[----:B------:R-:W-:-:S06]  /*3290*/  IMAD.WIDE.U32 R22, R35, 0x8, R14 ;  /* 0x0000000823167825 */ /* 0x000fcc00078e000e */
[----:B---3--:R0:W3:Y:S01]  /*32a0*/  F2F.F32.F64 R10, R18 ;  /* 0x00000012000a7310 */ /* 0x0080e20000301000 */
[----:B------:R-:W5:Y:S01]  /*32b0*/  LDG.E.64 R22, desc[UR14][R22.64] ;  /* 0x0000000e16167981 */ /* 0x000f62000c1e1b00 */
[----:B----4-:R-:W-:-:S06]  /*32c0*/  IMAD.WIDE.U32 R20, R35, 0x8, R16 ;  /* 0x0000000823147825 */ /* 0x010fcc00078e0010 */
[----:B------:R-:W4:Y:S01]  /*32d0*/  LDG.E.64 R20, desc[UR14][R20.64] ;  /* 0x0000000e14147981 */ /* 0x000f22000c1e1b00 */
[----:B0-----:R-:W-:-:S04]  /*32e0*/  IMAD.WIDE.U32 R18, R24, 0x8, R14 ;  /* 0x0000000818127825 */ /* 0x001fc800078e000e */
[----:B------:R-:W-:Y:S02]  /*32f0*/  IMAD.WIDE.U32 R24, R24, 0x8, R16 ;  /* 0x0000000818187825 */ /* 0x000fe400078e0010 */
[----:B------:R-:W4:Y:S04]  /*3300*/  LDG.E.64 R18, desc[UR14][R18.64] ;  /* 0x0000000e12127981 */ /* 0x000f28000c1e1b00 */
[----:B------:R-:W4:Y:S01]  /*3310*/  LDG.E.64 R24, desc[UR14][R24.64] ;  /* 0x0000000e18187981 */ /* 0x000f22000c1e1b00 */
[----:B------:R-:W-:-:S04]  /*3320*/  FFMA R34, R33, R34, R8 ;  /* 0x0000002221227223 */ /* 0x000fc80000000008 */
[----:B------:R-:W-:-:S04]  /*3330*/  FFMA R32, R31, R32, R34 ;  /* 0x000000201f207223 */ /* 0x000fc80000000022 */
[----:B-1----:R-:W-:Y:S01]  /*3340*/  FFMA R30, R29, R30, R32 ;  /* 0x0000001e1d1e7223 */ /* 0x002fe20000000020 */
[----:B------:R-:W-:-:S03]  /*3350*/  IADD3 R4, PT, PT, R4, 0x10, RZ ;  /* 0x0000001004047810 */ /* 0x000fc60007ffe0ff */
[----:B------:R-:W-:Y:S01]  /*3360*/  FFMA R28, R27, R28, R30 ;  /* 0x0000001c1b1c7223 */ /* 0x000fe2000000001e */
[----:B------:R-:W-:-:S03]  /*3370*/  ISETP.NE.AND P0, PT, R4, RZ, PT ;  /* 0x000000ff0400720c */ /* 0x000fc60003f05270 */
[----:B------:R-:W-:-:S04]  /*3380*/  FFMA R26, R13, R26, R28 ;  /* 0x0000001a0d1a7223 */ /* 0x000fc8000000001c */
[----:B--2---:R-:W-:-:S04]  /*3390*/  FFMA R12, R11, R12, R26 ;  /* 0x0000000c0b0c7223 */ /* 0x004fc8000000001a */
[----:B---3--:R-:W-:Y:S01]  /*33a0*/  FFMA R10, R9, R10, R12 ;  /* 0x0000000a090a7223 */ /* 0x008fe2000000000c */
[----:B------:R-:W-:Y:S02]  /*33b0*/  IADD3 R7, PT, PT, R7, 0x2000, RZ ;  /* 0x0000200007077810 */ /* 0x000fe40007ffe0ff */
[----:B------:R-:W-:Y:S01]  /*33c0*/  IADD3 R3, PT, PT, R3, 0x2000, RZ ;  /* 0x0000200003037810 */ /* 0x000fe20007ffe0ff */
[----:B-----5:R-:W-:Y:S08]  /*33d0*/  F2F.F32.F64 R35, R22 ;  /* 0x0000001600237310 */ /* 0x020ff00000301000 */
[----:B----4-:R-:W0:Y:S08]  /*33e0*/  F2F.F32.F64 R8, R20 ;  /* 0x0000001400087310 */ /* 0x010e300000301000 */
[----:B------:R-:W-:Y:S08]  /*33f0*/  F2F.F32.F64 R29, R18 ;  /* 0x00000012001d7310 */ /* 0x000ff00000301000 */
[----:B------:R-:W1:Y:S01]  /*3400*/  F2F.F32.F64 R32, R24 ;  /* 0x0000001800207310 */ /* 0x000e620000301000 */
[----:B0-----:R-:W-:-:S04]  /*3410*/  FFMA R8, R35, R8, R10 ;  /* 0x0000000823087223 */ /* 0x001fc8000000000a */
[----:B-1----:R-:W-:Y:S01]  /*3420*/  FFMA R32, R29, R32, R8 ;  /* 0x000000201d207223 */ /* 0x002fe20000000008 */
[----:B------:R-:W-:Y:S06]  /*3430*/  @P0 BRA `(.L_x_194) ;  /* 0xfffffff400f00947 */ /* 0x000fec000383ffff */
[----:B------:R-:W-:Y:S05]  /*3440*/  BSYNC.RECONVERGENT B3 ;  /* 0x0000000000037941 */ /* 0x000fea0003800200 */
.L_x_193:
[----:B------:R-:W-:-:S07]  /*3450*/  IADD3 R7, PT, PT, R7, -0x1000, RZ ;  /* 0xfffff00007077810 */ /* 0x000fce0007ffe0ff */
.L_x_192:
[----:B------:R-:W-:Y:S05]  /*3460*/  BSYNC.RECONVERGENT B2 ;  /* 0x0000000000027941 */ /* 0x000fea0003800200 */
.L_x_191:
[----:B------:R-:W-:-:S13]  /*3470*/  ISETP.NE.AND P0, PT, R6, RZ, PT ;  /* 0x000000ff0600720c */ /* 0x000fda0003f05270 */
[----:B------:R-:W-:Y:S05]  /*3480*/  @!P0 BRA `(.L_x_190) ;  /* 0x0000000400fc8947 */ /* 0x000fea0003800000 */
[----:B------:R-:W-:Y:S01]  /*3490*/  ISETP.GE.U32.AND P0, PT, R6, 0x8, PT ;  /* 0x000000080600780c */ /* 0x000fe20003f06070 */
[----:B------:R-:W-:Y:S01]  /*34a0*/  BSSY.RECONVERGENT B2, `(.L_x_195) ;  /* 0x0000045000027945 */ /* 0x000fe20003800200 */
[----:B------:R-:W-:-:S04]  /*34b0*/  LOP3.LUT R3, R5, 0x7, RZ, 0xc0, !PT ;  /* 0x0000000705037812 */ /* 0x000fc800078ec0ff */
[----:B------:R-:W-:-:S07]  /*34c0*/  ISETP.NE.AND P1, PT, R3, RZ, PT ;  /* 0x000000ff0300720c */ /* 0x000fce0003f25270 */
[----:B------:R-:W-:Y:S06]  /*34d0*/  @!P0 BRA `(.L_x_196) ;  /* 0x0000000400048947 */ /* 0x000fec0003800000 */
[----:B------:R-:W-:-:S04]  /*34e0*/  IADD3 R21, PT, PT, R7, UR8, RZ ;  /* 0x0000000807157c10 */ /* 0x000fc8000fffe0ff */
[C---:B------:R-:W-:Y:S01]  /*34f0*/  IADD3 R13, PT, PT, R21.reuse, 0x200, RZ ;  /* 0x00000200150d7810 */ /* 0x040fe20007ffe0ff */
[C-C-:B------:R-:W-:Y:S01]  /*3500*/  IMAD.WIDE.U32 R24, R21.reuse, 0x8, R14.reuse ;  /* 0x0000000815187825 */ /* 0x140fe200078e000e */
[C---:B------:R-:W-:Y:S02]  /*3510*/  IADD3 R11, PT, PT, R21.reuse, 0x400, RZ ;  /* 0x00000400150b7810 */ /* 0x040fe40007ffe0ff */
[----:B------:R-:W-:Y:S01]  /*3520*/  IADD3 R9, PT, PT, R21, 0x600, RZ ;  /* 0x0000060015097810 */ /* 0x000fe20007ffe0ff */
[C---:B------:R-:W-:Y:S02]  /*3530*/  IMAD.WIDE.U32 R22, R13.reuse, 0x8, R14 ;  /* 0x000000080d167825 */ /* 0x040fe400078e000e */
[----:B------:R-:W2:Y:S02]  /*3540*/  LDG.E.64 R24, desc[UR14][R24.64] ;  /* 0x0000000e18187981 */ /* 0x000ea4000c1e1b00 */
[----:B------:R-:W-:Y:S02]  /*3550*/  IMAD.WIDE.U32 R12, R13, 0x8, R16 ;  /* 0x000000080d0c7825 */ /* 0x000fe400078e0010 */
[----:B------:R-:W3:Y:S02]  /*3560*/  LDG.E.64 R22, desc[UR14][R22.64] ;  /* 0x0000000e16167981 */ /* 0x000ee4000c1e1b00 */
[----:B------:R-:W-:-:S02]  /*3570*/  IMAD.WIDE.U32 R18, R11, 0x8, R14 ;  /* 0x000000080b127825 */ /* 0x000fc400078e000e */
[----:B------:R-:W4:Y:S02]  /*3580*/  LDG.E.64 R12, desc[UR14][R12.64] ;  /* 0x0000000e0c0c7981 */ /* 0x000f24000c1e1b00 */
[----:B------:R-:W-:Y:S02]  /*3590*/  IMAD.WIDE.U32 R10, R11, 0x8, R16 ;  /* 0x000000080b0a7825 */ /* 0x000fe400078e0010 */
[----:B------:R-:W5:Y:S02]  /*35a0*/  LDG.E.64 R18, desc[UR14][R18.64] ;  /* 0x0000000e12127981 */ /* 0x000f64000c1e1b00 */
[C---:B------:R-:W-:Y:S02]  /*35b0*/  IMAD.WIDE.U32 R36, R9.reuse, 0x8, R14 ;  /* 0x0000000809247825 */ /* 0x040fe400078e000e */
[----:B------:R-:W5:Y:S02]  /*35c0*/  LDG.E.64 R10, desc[UR14][R10.64] ;  /* 0x0000000e0a0a7981 */ /* 0x000f64000c1e1b00 */
[--C-:B------:R-:W-:Y:S01]  /*35d0*/  IMAD.WIDE.U32 R8, R9, 0x8, R16.reuse ;  /* 0x0000000809087825 */ /* 0x100fe200078e0010 */
[C---:B------:R-:W-:Y:S01]  /*35e0*/  IADD3 R27, PT, PT, R21.reuse, 0x800, RZ ;  /* 0x00000800151b7810 */ /* 0x040fe20007ffe0ff */
[----:B------:R-:W5:Y:S02]  /*35f0*/  LDG.E.64 R36, desc[UR14][R36.64] ;  /* 0x0000000e24247981 */ /* 0x000f64000c1e1b00 */
[----:B------:R-:W-:-:S02]  /*3600*/  IMAD.WIDE.U32 R34, R21, 0x8, R16 ;  /* 0x0000000815227825 */ /* 0x000fc400078e0010 */
[----:B------:R-:W5:Y:S04]  /*3610*/  LDG.E.64 R8, desc[UR14][R8.64] ;  /* 0x0000000e08087981 */ /* 0x000f68000c1e1b00 */
[----:B------:R-:W5:Y:S01]  /*3620*/  LDG.E.64 R34, desc[UR14][R34.64] ;  /* 0x0000000e22227981 */ /* 0x000f62000c1e1b00 */
[C---:B------:R-:W-:Y:S02]  /*3630*/  IADD3 R39, PT, PT, R21.reuse, 0xa00, RZ ;  /* 0x00000a0015277810 */ /* 0x040fe40007ffe0ff */
[C---:B------:R-:W-:Y:S02]  /*3640*/  IADD3 R41, PT, PT, R21.reuse, 0xc00, RZ ;  /* 0x00000c0015297810 */ /* 0x040fe40007ffe0ff */
[----:B------:R-:W-:Y:S01]  /*3650*/  IADD3 R26, PT, PT, R21, 0xe00, RZ ;  /* 0x00000e00151a7810 */ /* 0x000fe20007ffe0ff */
[----:B------:R-:W-:-:S06]  /*3660*/  IMAD.WIDE.U32 R20, R27, 0x8, R16 ;  /* 0x000000081b147825 */ /* 0x000fcc00078e0010 */
[----:B------:R-:W5:Y:S01]  /*3670*/  LDG.E.64 R20, desc[UR14][R20.64] ;  /* 0x0000000e14147981 */ /* 0x000f62000c1e1b00 */
[----:B--2---:R0:W-:Y:S02]  /*3680*/  F2F.F32.F64 R33, R24 ;  /* 0x0000001800217310 */ /* 0x0041e40000301000 */
[----:B0-----:R-:W-:-:S06]  /*3690*/  IMAD.WIDE.U32 R24, R27, 0x8, R14 ;  /* 0x000000081b187825 */ /* 0x001fcc00078e000e */
[----:B---3--:R0:W-:Y:S01]  /*36a0*/  F2F.F32.F64 R30, R22 ;  /* 0x00000016001e7310 */ /* 0x0081e20000301000 */
[----:B------:R-:W2:Y:S07]  /*36b0*/  LDG.E.64 R24, desc[UR14][R24.64] ;  /* 0x0000000e18187981 */ /* 0x000eae000c1e1b00 */
[----:B----4-:R1:W-:Y:S01]  /*36c0*/  F2F.F32.F64 R31, R12 ;  /* 0x0000000c001f7310 */ /* 0x0103e20000301000 */
[----:B0-----:R-:W-:-:S07]  /*36d0*/  IMAD.WIDE.U32 R22, R39, 0x8, R14 ;  /* 0x0000000827167825 */ /* 0x001fce00078e000e */
[----:B-----5:R0:W-:Y:S01]  /*36e0*/  F2F.F32.F64 R28, R18 ;  /* 0x00000012001c7310 */ /* 0x0201e20000301000 */
[----:B------:R-:W3:Y:S01]  /*36f0*/  LDG.E.64 R22, desc[UR14][R22.64] ;  /* 0x0000000e16167981 */ /* 0x000ee2000c1e1b00 */
[----:B-1----:R-:W-:-:S06]  /*3700*/  IMAD.WIDE.U32 R12, R39, 0x8, R16 ;  /* 0x00000008270c7825 */ /* 0x002fcc00078e0010 */
[----:B------:R1:W-:Y:S01]  /*3710*/  F2F.F32.F64 R29, R10 ;  /* 0x0000000a001d7310 */ /* 0x0003e20000301000 */
[----:B------:R-:W4:Y:S01]  /*3720*/  LDG.E.64 R12, desc[UR14][R12.64] ;  /* 0x0000000e0c0c7981 */ /* 0x000f22000c1e1b00 */
[----:B0-----:R-:W-:-:S06]  /*3730*/  IMAD.WIDE.U32 R18, R41, 0x8, R14 ;  /* 0x0000000829127825 */ /* 0x001fcc00078e000e */
[----:B------:R0:W-:Y:S01]  /*3740*/  F2F.F32.F64 R6, R8 ;  /* 0x0000000800067310 */ /* 0x0001e20000301000 */
[----:B------:R-:W5:Y:S01]  /*3750*/  LDG.E.64 R18, desc[UR14][R18.64] ;  /* 0x0000000e12127981 */ /* 0x000f62000c1e1b00 */
[----:B-1----:R-:W-:-:S06]  /*3760*/  IMAD.WIDE.U32 R10, R41, 0x8, R16 ;  /* 0x00000008290a7825 */ /* 0x002fcc00078e0010 */
[----:B------:R-:W5:Y:S01]  /*3770*/  LDG.E.64 R10, desc[UR14][R10.64] ;  /* 0x0000000e0a0a7981 */ /* 0x000f62000c1e1b00 */
[----:B0-----:R-:W-:-:S04]  /*3780*/  IMAD.WIDE.U32 R8, R26, 0x8, R14 ;  /* 0x000000081a087825 */ /* 0x001fc800078e000e */
[----:B------:R-:W-:Y:S02]  /*3790*/  IMAD.WIDE.U32 R26, R26, 0x8, R16 ;  /* 0x000000081a1a7825 */ /* 0x000fe400078e0010 */
[----:B------:R-:W5:Y:S04]  /*37a0*/  LDG.E.64 R8, desc[UR14][R8.64] ;  /* 0x0000000e08087981 */ /* 0x000f68000c1e1b00 */
[----:B------:R-:W5:Y:S01]  /*37b0*/  LDG.E.64 R26, desc[UR14][R26.64] ;  /* 0x0000000e1a1a7981 */ /* 0x000f62000c1e1b00 */
[----:B------:R-:W0:Y:S08]  /*37c0*/  F2F.F32.F64 R34, R34 ;  /* 0x0000002200227310 */ /* 0x000e300000301000 */
[----:B------:R-:W1:Y:S01]  /*37d0*/  F2F.F32.F64 R4, R36 ;  /* 0x0000002400047310 */ /* 0x000e620000301000 */
[----:B0-----:R-:W-:-:S07]  /*37e0*/  FFMA R33, R33, R34, R32 ;  /* 0x0000002221217223 */ /* 0x001fce0000000020 */
[----:B------:R-:W-:Y:S01]  /*37f0*/  F2F.F32.F64 R21, R20 ;  /* 0x0000001400157310 */ /* 0x000fe20000301000 */
[----:B------:R-:W-:-:S04]  /*3800*/  FFMA R31, R30, R31, R33 ;  /* 0x0000001f1e1f7223 */ /* 0x000fc80000000021 */
[----:B------:R-:W-:-:S04]  /*3810*/  FFMA R29, R28, R29, R31 ;  /* 0x0000001d1c1d7223 */ /* 0x000fc8000000001f */
[----:B-1----:R-:W-:Y:S01]  /*3820*/  FFMA R29, R4, R6, R29 ;  /* 0x00000006041d7223 */ /* 0x002fe2000000001d */
[----:B------:R-:W-:Y:S01]  /*3830*/  IADD3 R7, PT, PT, R7, 0x1000, RZ ;  /* 0x0000100007077810 */ /* 0x000fe20007ffe0ff */
[----:B--2---:R-:W0:Y:S08]  /*3840*/  F2F.F32.F64 R24, R24 ;  /* 0x0000001800187310 */ /* 0x004e300000301000 */
[----:B---3--:R-:W-:Y:S08]  /*3850*/  F2F.F32.F64 R22, R22 ;  /* 0x0000001600167310 */ /* 0x008ff00000301000 */
[----:B----4-:R-:W1:Y:S01]  /*3860*/  F2F.F32.F64 R13, R12 ;  /* 0x0000000c000d7310 */ /* 0x010e620000301000 */
[----:B0-----:R-:W-:-:S07]  /*3870*/  FFMA R21, R24, R21, R29 ;  /* 0x0000001518157223 */ /* 0x001fce000000001d */
[----:B-----5:R-:W-:Y:S08]  /*3880*/  F2F.F32.F64 R18, R18 ;  /* 0x0000001200127310 */ /* 0x020ff00000301000 */
[----:B------:R-:W0:Y:S01]  /*3890*/  F2F.F32.F64 R10, R10 ;  /* 0x0000000a000a7310 */ /* 0x000e220000301000 */
[----:B-1----:R-:W-:-:S07]  /*38a0*/  FFMA R21, R22, R13, R21 ;  /* 0x0000000d16157223 */ /* 0x002fce0000000015 */
[----:B------:R-:W-:Y:S08]  /*38b0*/  F2F.F32.F64 R8, R8 ;  /* 0x0000000800087310 */ /* 0x000ff00000301000 */
[----:B------:R-:W1:Y:S01]  /*38c0*/  F2F.F32.F64 R26, R26 ;  /* 0x0000001a001a7310 */ /* 0x000e620000301000 */
[----:B0-----:R-:W-:-:S04]  /*38d0*/  FFMA R21, R18, R10, R21 ;  /* 0x0000000a12157223 */ /* 0x001fc80000000015 */
[----:B-1----:R-:W-:-:S07]  /*38e0*/  FFMA R32, R8, R26, R21 ;  /* 0x0000001a08207223 */ /* 0x002fce0000000015 */
.L_x_196:
[----:B------:R-:W-:Y:S05]  /*38f0*/  BSYNC.RECONVERGENT B2 ;  /* 0x0000000000027941 */ /* 0x000fea0003800200 */
.L_x_195:
[----:B------:R-:W-:Y:S05]  /*3900*/  @!P1 BRA `(.L_x_190) ;  /* 0x0000000000dc9947 */ /* 0x000fea0003800000 */
[----:B------:R-:W-:Y:S01]  /*3910*/  ISETP.GE.U32.AND P0, PT, R3, 0x4, PT ;  /* 0x000000040300780c */ /* 0x000fe20003f06070 */
[----:B------:R-:W-:Y:S01]  /*3920*/  BSSY.RECONVERGENT B2, `(.L_x_197) ;  /* 0x0000024000027945 */ /* 0x000fe20003800200 */
[----:B------:R-:W-:-:S11]  /*3930*/  LOP3.LUT P1, RZ, R5, 0x3, RZ, 0xc0, !PT ;  /* 0x0000000305ff7812 */ /* 0x000fd6000782c0ff */
[----:B------:R-:W-:Y:S05]  /*3940*/  @!P0 BRA `(.L_x_198) ;  /* 0x0000000000848947 */ /* 0x000fea0003800000 */
[----:B------:R-:W-:-:S04]  /*3950*/  IADD3 R3, PT, PT, R7, UR8, RZ ;  /* 0x0000000807037c10 */ /* 0x000fc8000fffe0ff */
[C---:B------:R-:W-:Y:S01]  /*3960*/  IADD3 R13, PT, PT, R3.reuse, 0x200, RZ ;  /* 0x00000200030d7810 */ /* 0x040fe20007ffe0ff */
[C---:B------:R-:W-:Y:S01]  /*3970*/  IMAD.WIDE.U32 R4, R3.reuse, 0x8, R14 ;  /* 0x0000000803047825 */ /* 0x040fe200078e000e */
[----:B------:R-:W-:-:S03]  /*3980*/  IADD3 R21, PT, PT, R3, 0x400, RZ ;  /* 0x0000040003157810 */ /* 0x000fc60007ffe0ff */
[C---:B------:R-:W-:Y:S01]  /*3990*/  IMAD.WIDE.U32 R8, R3.reuse, 0x8, R16 ;  /* 0x0000000803087825 */ /* 0x040fe200078e0010 */
[----:B------:R-:W-:Y:S01]  /*39a0*/  IADD3 R3, PT, PT, R3, 0x600, RZ ;  /* 0x0000060003037810 */ /* 0x000fe20007ffe0ff */
[----:B------:R-:W2:Y:S02]  /*39b0*/  LDG.E.64 R4, desc[UR14][R4.64] ;  /* 0x0000000e04047981 */ /* 0x000ea4000c1e1b00 */
[C---:B------:R-:W-:Y:S02]  /*39c0*/  IMAD.WIDE.U32 R10, R13.reuse, 0x8, R14 ;  /* 0x000000080d0a7825 */ /* 0x040fe400078e000e */
[----:B------:R-:W3:Y:S02]  /*39d0*/  LDG.E.64 R8, desc[UR14][R8.64] ;  /* 0x0000000e08087981 */ /* 0x000ee4000c1e1b00 */
[----:B------:R-:W-:Y:S02]  /*39e0*/  IMAD.WIDE.U32 R12, R13, 0x8, R16 ;  /* 0x000000080d0c7825 */ /* 0x000fe400078e0010 */
[----:B------:R-:W4:Y:S02]  /*39f0*/  LDG.E.64 R10, desc[UR14][R10.64] ;  /* 0x0000000e0a0a7981 */ /* 0x000f24000c1e1b00 */
[----:B------:R-:W-:-:S02]  /*3a00*/  IMAD.WIDE.U32 R18, R21, 0x8, R14 ;  /* 0x0000000815127825 */ /* 0x000fc400078e000e */
[----:B------:R-:W5:Y:S02]  /*3a10*/  LDG.E.64 R12, desc[UR14][R12.64] ;  /* 0x0000000e0c0c7981 */ /* 0x000f64000c1e1b00 */
[----:B------:R-:W-:Y:S02]  /*3a20*/  IMAD.WIDE.U32 R20, R21, 0x8, R16 ;  /* 0x0000000815147825 */ /* 0x000fe400078e0010 */
[----:B------:R-:W5:Y:S02]  /*3a30*/  LDG.E.64 R18, desc[UR14][R18.64] ;  /* 0x0000000e12127981 */ /* 0x000f64000c1e1b00 */
[C---:B------:R-:W-:Y:S02]  /*3a40*/  IMAD.WIDE.U32 R22, R3.reuse, 0x8, R14 ;  /* 0x0000000803167825 */ /* 0x040fe400078e000e */
[----:B------:R-:W5:Y:S02]  /*3a50*/  LDG.E.64 R20, desc[UR14][R20.64] ;  /* 0x0000000e14147981 */ /* 0x000f64000c1e1b00 */
[----:B------:R-:W-:-:S02]  /*3a60*/  IMAD.WIDE.U32 R24, R3, 0x8, R16 ;  /* 0x0000000803187825 */ /* 0x000fc400078e0010 */
        /* <DEDUP_REMOVED lines=15> */
.L_x_198:
[----:B------:R-:W-:Y:S05]  /*3b60*/  BSYNC.RECONVERGENT B2 ;  /* 0x0000000000027941 */ /* 0x000fea0003800200 */
.L_x_197:
[----:B------:R-:W-:Y:S05]  /*3b70*/  @!P1 BRA `(.L_x_190) ;  /* 0x0000000000409947 */ /* 0x000fea0003800000 */
[----:B------:R-:W-:Y:S02]  /*3b80*/  LOP3.LUT R2, R2, 0xffff, RZ, 0xc0, !PT ;  /* 0x0000ffff02027812 */ /* 0x000fe400078ec0ff */
[----:B------:R-:W-:Y:S02]  /*3b90*/  IADD3 R7, PT, PT, R7, UR7, RZ ;  /* 0x0000000707077c10 */ /* 0x000fe4000fffe0ff */
[----:B------:R-:W-:-:S04]  /*3ba0*/  LEA.HI R2, R2, 0x1, RZ, 0x17 ;  /* 0x0000000102027811 */ /* 0x000fc800078fb8ff */
[----:B------:R-:W-:-:S04]  /*3bb0*/  LOP3.LUT R2, R2, 0x3, RZ, 0xc0, !PT ;  /* 0x0000000302027812 */ /* 0x000fc800078ec0ff */
[----:B------:R-:W-:-:S07]  /*3bc0*/  IADD3 R6, PT, PT, -R2, RZ, RZ ;  /* 0x000000ff02067210 */ /* 0x000fce0007ffe1ff */
.L_x_199:
[----:B------:R-:W-:-:S04]  /*3bd0*/  IMAD.WIDE.U32 R2, R7, 0x8, R14 ;  /* 0x0000000807027825 */ /* 0x000fc800078e000e */
[C---:B------:R-:W-:Y:S02]  /*3be0*/  IMAD.WIDE.U32 R4, R7.reuse, 0x8, R16 ;  /* 0x0000000807047825 */ /* 0x040fe400078e0010 */
        /* <DEDUP_REMOVED lines=9> */
.L_x_190:
[----:B------:R-:W-:Y:S05]  /*3c80*/  BSYNC.RECONVERGENT B1 ;  /* 0x0000000000017941 */ /* 0x000fea0003800200 */
.L_x_187:
        /* <DEDUP_REMOVED lines=32> */
[----:B------:R-:W1:Y:S04]  /*3e90*/  LDS.128 R8, [UR4+0x20] ;  /* 0x00002004ff087984 */ /* 0x000e680008000c00 */
[----:B--2---:R-:W2:Y:S04]  /*3ea0*/  LDS.128 R4, [UR4+0x30] ;  /* 0x00003004ff047984 */ /* 0x004ea80008000c00 */
        /* <DEDUP_REMOVED lines=16> */
.L_x_186:
[----:B------:R-:W-:Y:S05]  /*3fb0*/  BSYNC.RECONVERGENT B0 ;  /* 0x0000000000007941 */ /* 0x000fea0003800200 */
.L_x_170:
[----:B------:R-:W-:Y:S05]  /*3fc0*/  @P0 EXIT ;  /* 0x000000000000094d */ /* 0x000fea0003800000 */
[----:B------:R-:W3:Y:S02]  /*3fd0*/  LDCU.64 UR4, c[0x0][0x398] ;  /* 0x00007300ff0477ac */ /* 0x000ee40008000a00 */
[----:B---3--:R-:W-:-:S06]  /*3fe0*/  UIMAD.WIDE.U32 UR4, UR13, 0x4, UR4 ;  /* 0x000000040d0478a5 */ /* 0x008fcc000f8e0004 */
[----:B-12---:R-:W-:Y:S02]  /*3ff0*/  MOV R4, UR4 ;  /* 0x0000000400047c02 */ /* 0x006fe40008000f00 */
[----:B0-----:R-:W-:-:S05]  /*4000*/  MOV R5, UR5 ;  /* 0x0000000500057c02 */ /* 0x001fca0008000f00 */
[----:B------:R-:W-:Y:S01]  /*4010*/  STG.E desc[UR14][R4.64], R2 ;  /* 0x0000000204007986 */ /* 0x000fe2000c10190e */
[----:B------:R-:W-:Y:S05]  /*4020*/  EXIT ;  /* 0x000000000000794d */ /* 0x000fea0003800000 */
.L_x_200:
        /* <DEDUP_REMOVED lines=13> */
.L_x_359:


//--------------------- .text._ZN3cub18CUB_300001_SM_10006detail6reduce28DeviceReduceSingleTileKernelINS2_10policy_hubIfjN4cuda3std3__44plusIfEEE10Policy1000EN6thrust24THRUST_300001_SM_1000_NS18transform_iteratorINSD_12zip_functionINS7_10multipliesIfEEEENSD_12zip_iteratorINS7_5tupleIJNSD_6detail15normal_iteratorINSD_10device_ptrIdEEEESP_EEEEENSD_11use_defaultESS_EEPfjS9_ffNS7_10__identityEEEvT0_T1_T2_T3_T4_T6_ --------------------------
	.section	.text._ZN3cub18CUB_300001_SM_10006detail6reduce28DeviceReduceSingleTileKernelINS2_10policy_hubIfjN4cuda3std3__44plusIfEEE10Policy1000EN6thrust24THRUST_300001_SM_1000_NS18transform_iteratorINSD_12zip_functionINS7_10multipliesIfEEEENSD_12zip_iteratorINS7_5tupleIJNSD_6detail15normal_iteratorINSD_10device_ptrIdEEEESP_EEEEENSD_11use_defaultESS_EEPfjS9_ffNS7_10__identityEEEvT0_T1_T2_T3_T4_T6_,"ax",@progbits
	.align	128
        .global         _ZN3cub18CUB_300001_SM_10006detail6reduce28DeviceReduceSingleTileKernelINS2_10policy_hubIfjN4cuda3std3__44plusIfEEE10Policy1000EN6thrust24THRUST_300001_SM_1000_NS18transform_iteratorINSD_12zip_functionINS7_10multipliesIfEEEENSD_12zip_iteratorINS7_5tupleIJNSD_6detail15normal_iteratorINSD_10device_ptrIdEEEESP_EEEEENSD_11use_defaultESS_EEPfjS9_ffNS7_10__identityEEEvT0_T1_T2_T3_T4_T6_
        .type           _ZN3cub18CUB_300001_SM_10006detail6reduce28DeviceReduceSingleTileKernelINS2_10policy_hubIfjN4cuda3std3__44plusIfEEE10Policy1000EN6thrust24THRUST_300001_SM_1000_NS18transform_iteratorINSD_12zip_functionINS7_10multipliesIfEEEENSD_12zip_iteratorINS7_5tupleIJNSD_6detail15normal_iteratorINSD_10device_ptrIdEEEESP_EEEEENSD_11use_defaultESS_EEPfjS9_ffNS7_10__identityEEEvT0_T1_T2_T3_T4_T6_,@function
        .size           _ZN3cub18CUB_300001_SM_10006detail6reduce28DeviceReduceSingleTileKernelINS2_10policy_hubIfjN4cuda3std3__44plusIfEEE10Policy1000EN6thrust24THRUST_300001_SM_1000_NS18transform_iteratorINSD_12zip_functionINS7_10multipliesIfEEEENSD_12zip_iteratorINS7_5tupleIJNSD_6detail15normal_iteratorINSD_10device_ptrIdEEEESP_EEEEENSD_11use_defaultESS_EEPfjS9_ffNS7_10__identityEEEvT0_T1_T2_T3_T4_T6_,(.L_x_360 - _ZN3cub18CUB_300001_SM_10006detail6reduce28DeviceReduceSingleTileKernelINS2_10policy_hubIfjN4cuda3std3__44plusIfEEE10Policy1000EN6thrust24THRUST_300001_SM_1000_NS18transform_iteratorINSD_12zip_functionINS7_10multipliesIfEEEENSD_12zip_iteratorINS7_5tupleIJNSD_6detail15normal_iteratorINSD_10device_ptrIdEEEESP_EEEEENSD_11use_defaultESS_EEPfjS9_ffNS7_10__identityEEEvT0_T1_T2_T3_T4_T6_)
        .other          _ZN3cub18CUB_300001_SM_10006detail6reduce28DeviceReduceSingleTileKernelINS2_10policy_hubIfjN4cuda3std3__44plusIfEEE10Policy1000EN6thrust24THRUST_300001_SM_1000_NS18transform_iteratorINSD_12zip_functionINS7_10multipliesIfEEEENSD_12zip_iteratorINS7_5tupleIJNSD_6detail15normal_iteratorINSD_10device_ptrIdEEEESP_EEEEENSD_11use_defaultESS_EEPfjS9_ffNS7_10__identityEEEvT0_T1_T2_T3_T4_T6_,@"STO_CUDA_ENTRY STV_DEFAULT"
_ZN3cub18CUB_300001_SM_10006detail6reduce28DeviceReduceSingleTileKernelINS2_10policy_hubIfjN4cuda3std3__44plusIfEEE10Policy1000EN6thrust24THRUST_300001_SM_1000_NS18transform_iteratorINSD_12zip_functionINS7_10multipliesIfEEEENSD_12zip_iteratorINS7_5tupleIJNSD_6detail15normal_iteratorINSD_10device_ptrIdEEEESP_EEEEENSD_11use_defaultESS_EEPfjS9_ffNS7_10__identityEEEvT0_T1_T2_T3_T4_T6_:
.text._ZN3cub18CUB_300001_SM_10006detail6reduce28DeviceReduceSingleTileKernelINS2_10policy_hubIfjN4cuda3std3__44plusIfEEE10Policy1000EN6thrust24THRUST_300001_SM_1000_NS18transform_iteratorINSD_12zip_functionINS7_10multipliesIfEEEENSD_12zip_iteratorINS7_5tupleIJNSD_6detail15normal_iteratorINSD_10device_ptrIdEEEESP_EEEEENSD_11use_defaultESS_EEPfjS9_ffNS7_10__identityEEEvT0_T1_T2_T3_T4_T6_:
        /* <DEDUP_REMOVED lines=13> */
.L_x_201:
[----:B------:R-:W-:Y:S01]  /*00d0*/  ISETP.GT.U32.AND P0, PT, R2, 0x1fff, PT ;  /* 0x00001fff0200780c */ /* 0x000fe20003f04070 */
[----:B------:R-:W-:-:S12]  /*00e0*/  BSSY.RECONVERGENT B0, `(.L_x_202) ;  /* 0x0000387000007945 */ /* 0x000fd80003800200 */
[----:B------:R-:W-:Y:S05]  /*00f0*/  @P0 BRA `(.L_x_203) ;  /* 0x0000001400c00947 */ /* 0x000fea0003800000 */
[----:B------:R-:W0:Y:S01]  /*0100*/  S2R R3, SR_TID.X ;  /* 0x0000000000037919 */ /* 0x000e220000002100 */
[----:B------:R-:W-:Y:S01]  /*0110*/  BSSY.RECONVERGENT B1, `(.L_x_204) ;  /* 0x000000f000017945 */ /* 0x000fe20003800200 */
[----:B------:R-:W-:Y:S01]  /*0120*/  HFMA2 R74, -RZ, RZ, 0, 0 ;  /* 0x00000000ff4a7431 */ /* 0x000fe200000001ff */
[----:B0-----:R-:W-:Y:S02]  /*0130*/  ISETP.GE.U32.AND P0, PT, R3, R2, PT ;  /* 0x000000020300720c */ /* 0x001fe40003f06070 */
[----:B------:R-:W-:-:S11]  /*0140*/  MOV R73, R3 ;  /* 0x0000000300497202 */ /* 0x000fd60000000f00 */
        /* <DEDUP_REMOVED lines=11> */
.L_x_205:
[----:B------:R-:W-:Y:S05]  /*0200*/  BSYNC.RECONVERGENT B1 ;  /* 0x0000000000017941 */ /* 0x000fea0003800200 */
.L_x_204:
[----:B------:R-:W-:Y:S01]  /*0210*/  ISETP.GE.U32.AND P0, PT, R73, R2, PT ;  /* 0x000000024900720c */ /* 0x000fe20003f06070 */
[----:B------:R-:W-:-:S12]  /*0220*/  BSSY.RECONVERGENT B1, `(.L_x_206) ;  /* 0x00000db000017945 */ /* 0x000fd80003800200 */
[----:B------:R-:W-:Y:S05]  /*0230*/  @P0 BRA `(.L_x_207) ;  /* 0x0000000c00640947 */ /* 0x000fea0003800000 */
[----:B------:R-:W-:Y:S01]  /*0240*/  LOP3.LUT R5, RZ, R73, RZ, 0x33, !PT ;  /* 0x00000049ff057212 */ /* 0x000fe200078e33ff */
[----:B------:R-:W-:Y:S03]  /*0250*/  BSSY.RECONVERGENT B2, `(.L_x_208) ;  /* 0x0000069000027945 */ /* 0x000fe60003800200 */
[----:B------:R-:W-:-:S04]  /*0260*/  IADD3 R5, PT, PT, R5, R2, RZ ;  /* 0x0000000205057210 */ /* 0x000fc80007ffe0ff */
        /* <DEDUP_REMOVED lines=14> */
.L_x_210:
[----:B------:R-:W-:Y:S01]  /*0350*/  MOV R5, R11 ;  /* 0x0000000b00057202 */ /* 0x000fe20000000f00 */
        /* <DEDUP_REMOVED lines=35> */
[----:B-1----:R-:W-:Y:S02]  /*0590*/  IADD3 R6, P3, PT, R6, 0x10000, RZ ;  /* 0x0001000006067810 */ /* 0x002fe40007f7e0ff */
[----:B------:R-:W-:Y:S02]  /*05a0*/  IADD3 R73, PT, PT, R73, 0x2000, RZ ;  /* 0x0000200049497810 */ /* 0x000fe40007ffe0ff */
        /* <DEDUP_REMOVED lines=48> */
[----:B------:R-:W-:-:S03]  /*08b0*/  IADD3.X R11, PT, PT, RZ, R5, RZ, P2, !PT ;  /* 0x00000005ff0b7210 */ /* 0x000fc600017fe4ff */
[----:B-1----:R-:W-:Y:S01]  /*08c0*/  FFMA R74, R68, R70, R9 ;  /* 0x00000046444a7223 */ /* 0x002fe20000000009 */
[----:B------:R-:W-:Y:S06]  /*08d0*/  @P1 BRA `(.L_x_210) ;  /* 0xfffffff8009c1947 */ /* 0x000fec000383ffff */
.L_x_209:
[----:B------:R-:W-:Y:S05]  /*08e0*/  BSYNC.RECONVERGENT B2 ;  /* 0x0000000000027941 */ /* 0x000fea0003800200 */
.L_x_208:
        /* <DEDUP_REMOVED lines=8> */
[----:B0-----:R-:W-:-:S05]  /*0970*/  IMAD.WIDE.U32 R8, R73, 0x8, R8 ;  /* 0x0000000849087825 */ /* 0x001fca00078e0008 */
[----:B------:R-:W2:Y:S01]  /*0980*/  LDG.E.64 R12, desc[UR6][R8.64] ;  /* 0x00000006080c7981 */ /* 0x000ea2000c1e1b00 */
[----:B-1----:R-:W-:-:S03]  /*0990*/  IMAD.WIDE.U32 R10, R73, 0x8, R10 ;  /* 0x00000008490a7825 */ /* 0x002fc600078e000a */
        /* <DEDUP_REMOVED lines=40> */
.L_x_212:
[----:B------:R-:W-:Y:S05]  /*0c20*/  BSYNC.RECONVERGENT B2 ;  /* 0x0000000000027941 */ /* 0x000fea0003800200 */
.L_x_211:
        /* <DEDUP_REMOVED lines=31> */
.L_x_214:
[----:B------:R-:W-:Y:S05]  /*0e20*/  BSYNC.RECONVERGENT B2 ;  /* 0x0000000000027941 */ /* 0x000fea0003800200 */
.L_x_213:
[----:B------:R-:W-:Y:S05]  /*0e30*/  @!P1 BRA `(.L_x_207) ;  /* 0x0000000000649947 */ /* 0x000fea0003800000 */
[----:B------:R-:W0:Y:S01]  /*0e40*/  LDC.64 R4, c[0x0][0x388] ;  /* 0x0000e200ff047b82 */ /* 0x000e220000000a00 */
[----:B------:R-:W-:-:S07]  /*0e50*/  IADD3 R0, PT, PT, -R0, RZ, RZ ;  /* 0x000000ff00007210 */ /* 0x000fce0007ffe1ff */
[----:B------:R-:W1:Y:S01]  /*0e60*/  LDC.64 R6, c[0x0][0x380] ;  /* 0x0000e000ff067b82 */ /* 0x000e620000000a00 */
[----:B0-----:R-:W-:-:S03]  /*0e70*/  IMAD.WIDE.U32 R4, R73, 0x8, R4 ;  /* 0x0000000849047825 */ /* 0x001fc600078e0004 */
[----:B------:R-:W-:Y:S02]  /*0e80*/  MOV R12, R4 ;  /* 0x00000004000c7202 */ /* 0x000fe40000000f00 */
[----:B------:R-:W-:Y:S01]  /*0e90*/  MOV R13, R5 ;  /* 0x00000005000d7202 */ /* 0x000fe20000000f00 */
[----:B-1----:R-:W-:-:S03]  /*0ea0*/  IMAD.WIDE.U32 R6, R73, 0x8, R6 ;  /* 0x0000000849067825 */ /* 0x002fc600078e0006 */
[----:B------:R-:W-:Y:S02]  /*0eb0*/  MOV R10, R6 ;  /* 0x00000006000a7202 */ /* 0x000fe40000000f00 */
[----:B------:R-:W-:-:S07]  /*0ec0*/  MOV R11, R7 ;  /* 0x00000007000b7202 */ /* 0x000fce0000000f00 */
.L_x_215:
[----:B------:R-:W-:Y:S02]  /*0ed0*/  MOV R4, R10 ;  /* 0x0000000a00047202 */ /* 0x000fe40000000f00 */
[----:B------:R-:W-:Y:S02]  /*0ee0*/  MOV R5, R11 ;  /* 0x0000000b00057202 */ /* 0x000fe40000000f00 */
[----:B------:R-:W-:Y:S02]  /*0ef0*/  MOV R6, R12 ;  /* 0x0000000c00067202 */ /* 0x000fe40000000f00 */
[----:B------:R-:W-:Y:S02]  /*0f00*/  MOV R7, R13 ;  /* 0x0000000d00077202 */ /* 0x000fe40000000f00 */
[----:B------:R-:W2:Y:S04]  /*0f10*/  LDG.E.64 R4, desc[UR6][R4.64] ;  /* 0x0000000604047981 */ /* 0x000ea8000c1e1b00 */
[----:B------:R-:W3:Y:S01]  /*0f20*/  LDG.E.64 R6, desc[UR6][R6.64] ;  /* 0x0000000606067981 */ /* 0x000ee2000c1e1b00 */
[----:B------:R-:W-:-:S02]  /*0f30*/  IADD3 R0, PT, PT, R0, 0x1, RZ ;  /* 0x0000000100007810 */ /* 0x000fc40007ffe0ff */
[----:B------:R-:W-:Y:S02]  /*0f40*/  IADD3 R12, P1, PT, R12, 0x1000, RZ ;  /* 0x000010000c0c7810 */ /* 0x000fe40007f3e0ff */
[----:B------:R-:W-:Y:S02]  /*0f50*/  ISETP.NE.AND P0, PT, R0, RZ, PT ;  /* 0x000000ff0000720c */ /* 0x000fe40003f05270 */
[----:B------:R-:W-:Y:S02]  /*0f60*/  IADD3 R10, P2, PT, R10, 0x1000, RZ ;  /* 0x000010000a0a7810 */ /* 0x000fe40007f5e0ff */
[----:B------:R-:W-:Y:S02]  /*0f70*/  IADD3.X R13, PT, PT, RZ, R13, RZ, P1, !PT ;  /* 0x0000000dff0d7210 */ /* 0x000fe40000ffe4ff */
[----:B------:R-:W-:Y:S01]  /*0f80*/  IADD3.X R11, PT, PT, RZ, R11, RZ, P2, !PT ;  /* 0x0000000bff0b7210 */ /* 0x000fe200017fe4ff */
[----:B--2---:R-:W-:Y:S08]  /*0f90*/  F2F.F32.F64 R9, R4 ;  /* 0x0000000400097310 */ /* 0x004ff00000301000 */
[----:B---3--:R-:W0:Y:S02]  /*0fa0*/  F2F.F32.F64 R8, R6 ;  /* 0x0000000600087310 */ /* 0x008e240000301000 */
[----:B0-----:R-:W-:Y:S01]  /*0fb0*/  FFMA R74, R9, R8, R74 ;  /* 0x00000008094a7223 */ /* 0x001fe2000000004a */
[----:B------:R-:W-:Y:S06]  /*0fc0*/  @P0 BRA `(.L_x_215) ;  /* 0xfffffffc00c00947 */ /* 0x000fec000383ffff */
.L_x_207:
[----:B------:R-:W-:Y:S05]  /*0fd0*/  BSYNC.RECONVERGENT B1 ;  /* 0x0000000000017941 */ /* 0x000fea0003800200 */
.L_x_206:
[----:B------:R-:W-:-:S13]  /*0fe0*/  ISETP.GE.U32.AND P0, PT, R2, 0x200, PT ;  /* 0x000002000200780c */ /* 0x000fda0003f06070 */
        /* <DEDUP_REMOVED lines=34> */
[----:B-1----:R-:W1:Y:S04]  /*1210*/  LDS.128 R4, [UR4+0x20] ;  /* 0x00002004ff047984 */ /* 0x002e680008000c00 */
        /* <DEDUP_REMOVED lines=18> */
.L_x_216:
[----:B------:R-:W0:Y:S01]  /*1340*/  S2R R6, SR_LANEID ;  /* 0x0000000000067919 */ /* 0x000e220000000000 */
[----:B------:R-:W-:-:S04]  /*1350*/  LOP3.LUT R0, R3, 0x3e0, RZ, 0xc0, !PT ;  /* 0x000003e003007812 */ /* 0x000fc800078ec0ff */
[----:B------:R-:W-:Y:S02]  /*1360*/  IADD3 R5, PT, PT, R0, 0x20, RZ ;  /* 0x0000002000057810 */ /* 0x000fe40007ffe0ff */
[----:B------:R-:W-:Y:S02]  /*1370*/  LOP3.LUT R7, RZ, R0, RZ, 0x33, !PT ;  /* 0x00000000ff077212 */ /* 0x000fe400078e33ff */
[-C--:B------:R-:W-:Y:S02]  /*1380*/  ISETP.GT.U32.AND P0, PT, R5, R2.reuse, PT ;  /* 0x000000020500720c */ /* 0x080fe40003f04070 */
        /* <DEDUP_REMOVED lines=35> */
[C---:B------:R-:W-:Y:S02]  /*15c0*/  ISETP.GT.U32.AND P2, PT, R2.reuse, 0x20, PT ;  /* 0x000000200200780c */ /* 0x040fe40003f44070 */
[C---:B------:R-:W-:Y:S02]  /*15d0*/  ISETP.GT.U32.AND P3, PT, R2.reuse, 0x40, PT ;  /* 0x000000400200780c */ /* 0x040fe40003f64070 */
[C---:B------:R-:W-:Y:S02]  /*15e0*/  ISETP.GT.U32.AND P1, PT, R2.reuse, 0x60, PT ;  /* 0x000000600200780c */ /* 0x040fe40003f24070 */
[----:B------:R-:W-:Y:S01]  /*15f0*/  ISETP.GT.U32.AND P4, PT, R2, 0xc0, PT ;  /* 0x000000c00200780c */ /* 0x000fe20003f84070 */
[----:B-1----:R-:W-:-:S09]  /*1600*/  ULEA UR4, UR5, UR4, 0x18 ;  /* 0x0000000405047291 */ /* 0x002fd2000f8ec0ff */
[----:B------:R-:W1:Y:S04]  /*1610*/  LDS.128 R16, [UR4+0x10] ;  /* 0x00001004ff107984 */ /* 0x000e680008000c00 */
[----:B0-----:R-:W0:Y:S04]  /*1620*/  LDS.128 R4, [UR4+0x20] ;  /* 0x00002004ff047984 */ /* 0x001e280008000c00 */
[----:B------:R-:W2:Y:S04]  /*1630*/  LDS.128 R8, [UR4+0x30] ;  /* 0x00003004ff087984 */ /* 0x000ea80008000c00 */
[----:B------:R-:W3:Y:S01]  /*1640*/  LDS.128 R12, [UR4+0x40] ;  /* 0x00004004ff0c7984 */ /* 0x000ee20008000c00 */
[----:B-1----:R-:W-:Y:S01]  /*1650*/  @P2 FADD R0, R0, R17 ;  /* 0x0000001100002221 */ /* 0x002fe20000000000 */
[----:B------:R-:W-:-:S03]  /*1660*/  ISETP.GT.U32.AND P2, PT, R2, 0x80, PT ;  /* 0x000000800200780c */ /* 0x000fc60003f44070 */
[----:B------:R-:W-:Y:S01]  /*1670*/  @P3 FADD R0, R0, R18 ;  /* 0x0000001200003221 */ /* 0x000fe20000000000 */
[----:B------:R-:W-:-:S03]  /*1680*/  ISETP.GT.U32.AND P3, PT, R2, 0xa0, PT ;  /* 0x000000a00200780c */ /* 0x000fc60003f64070 */
[----:B------:R-:W-:Y:S01]  /*1690*/  @P1 FADD R0, R0, R19 ;  /* 0x0000001300001221 */ /* 0x000fe20000000000 */
[----:B------:R-:W-:-:S05]  /*16a0*/  ISETP.GT.U32.AND P1, PT, R2, 0xe0, PT ;  /* 0x000000e00200780c */ /* 0x000fca0003f24070 */
[----:B0-----:R-:W-:Y:S01]  /*16b0*/  @P2 FADD R0, R0, R4 ;  /* 0x0000000400002221 */ /* 0x001fe20000000000 */
[----:B------:R-:W-:-:S03]  /*16c0*/  ISETP.GT.U32.AND P2, PT, R2, 0x100, PT ;  /* 0x000001000200780c */ /* 0x000fc60003f44070 */
[----:B------:R-:W-:Y:S01]  /*16d0*/  @P3 FADD R0, R0, R5 ;  /* 0x0000000500003221 */ /* 0x000fe20000000000 */
[----:B------:R-:W-:-:S03]  /*16e0*/  ISETP.GT.U32.AND P3, PT, R2, 0x120, PT ;  /* 0x000001200200780c */ /* 0x000fc60003f64070 */
[----:B------:R-:W-:Y:S01]  /*16f0*/  @P4 FADD R0, R0, R6 ;  /* 0x0000000600004221 */ /* 0x000fe20000000000 */
[----:B------:R-:W-:-:S03]  /*1700*/  ISETP.GT.U32.AND P4, PT, R2, 0x140, PT ;  /* 0x000001400200780c */ /* 0x000fc60003f84070 */
[----:B------:R-:W-:Y:S01]  /*1710*/  @P1 FADD R0, R0, R7 ;  /* 0x0000000700001221 */ /* 0x000fe20000000000 */
[----:B------:R-:W-:-:S03]  /*1720*/  ISETP.GT.U32.AND P1, PT, R2, 0x160, PT ;  /* 0x000001600200780c */ /* 0x000fc60003f24070 */
[----:B--2---:R-:W-:Y:S01]  /*1730*/  @P2 FADD R0, R0, R8 ;  /* 0x0000000800002221 */ /* 0x004fe20000000000 */
[----:B------:R-:W-:-:S03]  /*1740*/  ISETP.GT.U32.AND P2, PT, R2, 0x180, PT ;  /* 0x000001800200780c */ /* 0x000fc60003f44070 */
[----:B------:R-:W-:Y:S01]  /*1750*/  @P3 FADD R0, R0, R9 ;  /* 0x0000000900003221 */ /* 0x000fe20000000000 */
[----:B------:R-:W-:-:S03]  /*1760*/  ISETP.GT.U32.AND P3, PT, R2, 0x1a0, PT ;  /* 0x000001a00200780c */ /* 0x000fc60003f64070 */
[----:B------:R-:W-:Y:S01]  /*1770*/  @P4 FADD R0, R0, R10 ;  /* 0x0000000a00004221 */ /* 0x000fe20000000000 */
[----:B------:R-:W-:-:S03]  /*1780*/  ISETP.GT.U32.AND P4, PT, R2, 0x1c0, PT ;  /* 0x000001c00200780c */ /* 0x000fc60003f84070 */
[----:B------:R-:W-:Y:S01]  /*1790*/  @P1 FADD R0, R0, R11 ;  /* 0x0000000b00001221 */ /* 0x000fe20000000000 */
[----:B------:R-:W-:-:S03]  /*17a0*/  ISETP.GT.U32.AND P1, PT, R2, 0x1e0, PT ;  /* 0x000001e00200780c */ /* 0x000fc60003f24070 */
[----:B---3--:R-:W-:-:S04]  /*17b0*/  @P2 FADD R0, R0, R12 ;  /* 0x0000000c00002221 */ /* 0x008fc80000000000 */
[----:B------:R-:W-:-:S04]  /*17c0*/  @P3 FADD R0, R0, R13 ;  /* 0x0000000d00003221 */ /* 0x000fc80000000000 */
[----:B------:R-:W-:-:S04]  /*17d0*/  @P4 FADD R0, R0, R14 ;  /* 0x0000000e00004221 */ /* 0x000fc80000000000 */
[----:B------:R-:W-:Y:S01]  /*17e0*/  @P1 FADD R0, R0, R15 ;  /* 0x0000000f00001221 */ /* 0x000fe20000000000 */
[----:B------:R-:W-:Y:S06]  /*17f0*/  BRA `(.L_x_217) ;  /* 0x0000002000547947 */ /* 0x000fec0003800000 */
.L_x_203:
        /* <DEDUP_REMOVED lines=37> */
[----:B------:R-:W-:-:S04]  /*1a50*/  IADD3 R74, PT, PT, R2, -0x2000, RZ ;  /* 0xffffe000024a7810 */ /* 0x000fc80007ffe0ff */
[----:B------:R-:W-:Y:S01]  /*1a60*/  ISETP.GE.U32.AND P0, PT, R74, 0x2000, PT ;  /* 0x000020004a00780c */ /* 0x000fe20003f06070 */
[----:B--2---:R-:W-:Y:S08]  /*1a70*/  F2F.F32.F64 R62, R62 ;  /* 0x0000003e003e7310 */ /* 0x004ff00000301000 */
[----:B---3--:R-:W0:Y:S08]  /*1a80*/  F2F.F32.F64 R3, R72 ;  /* 0x0000004800037310 */ /* 0x008e300000301000 */
[----:B----4-:R-:W-:Y:S08]  /*1a90*/  F2F.F32.F64 R66, R66 ;  /* 0x0000004200427310 */ /* 0x010ff00000301000 */
[----:B-----5:R-:W1:Y:S08]  /*1aa0*/  F2F.F32.F64 R65, R64 ;  /* 0x0000004000417310 */ /* 0x020e700000301000 */
[----:B------:R-:W-:Y:S08]  /*1ab0*/  F2F.F32.F64 R56, R56 ;  /* 0x0000003800387310 */ /* 0x000ff00000301000 */
[----:B------:R-:W2:Y:S08]  /*1ac0*/  F2F.F32.F64 R53, R52 ;  /* 0x0000003400357310 */ /* 0x000eb00000301000 */
        /* <DEDUP_REMOVED lines=26> */
[----:B0-----:R-:W-:Y:S01]  /*1c70*/  FMUL R3, R62, R3 ;  /* 0x000000033e037220 */ /* 0x001fe20000400000 */
[----:B-1----:R-:W-:Y:S01]  /*1c80*/  FMUL R65, R66, R65 ;  /* 0x0000004142417220 */ /* 0x002fe20000400000 */
[----:B--2---:R-:W-:Y:S01]  /*1c90*/  FMUL R53, R56, R53 ;  /* 0x0000003538357220 */ /* 0x004fe20000400000 */
[----:B---3--:R-:W-:Y:S01]  /*1ca0*/  FMUL R51, R46, R51 ;  /* 0x000000332e337220 */ /* 0x008fe20000400000 */
[----:B----4-:R-:W-:Y:S01]  /*1cb0*/  FMUL R39, R42, R39 ;  /* 0x000000272a277220 */ /* 0x010fe20000400000 */
[----:B-----5:R-:W-:Y:S01]  /*1cc0*/  FMUL R37, R30, R37 ;  /* 0x000000251e257220 */ /* 0x020fe20000400000 */
[----:B------:R-:W-:Y:S01]  /*1cd0*/  FMUL R35, R26, R35 ;  /* 0x000000231a237220 */ /* 0x000fe20000400000 */
[----:B------:R-:W-:Y:S01]  /*1ce0*/  FMUL R33, R22, R33 ;  /* 0x0000002116217220 */ /* 0x000fe20000400000 */
[----:B------:R-:W-:Y:S01]  /*1cf0*/  FFMA R3, R60, R61, R3 ;  /* 0x0000003d3c037223 */ /* 0x000fe20000000003 */
[----:B------:R-:W-:Y:S01]  /*1d00*/  FFMA R58, R58, R55, R65 ;  /* 0x000000373a3a7223 */ /* 0x000fe20000000041 */
[----:B------:R-:W-:Y:S01]  /*1d10*/  FFMA R18, R18, R45, R53 ;  /* 0x0000002d12127223 */ /* 0x000fe20000000035 */
[----:B------:R-:W-:Y:S01]  /*1d20*/  FFMA R41, R14, R41, R51 ;  /* 0x000000290e297223 */ /* 0x000fe20000000033 */
[----:B------:R-:W-:Y:S01]  /*1d30*/  FFMA R12, R12, R29, R39 ;  /* 0x0000001d0c0c7223 */ /* 0x000fe20000000027 */
[----:B------:R-:W-:Y:S01]  /*1d40*/  FFMA R25, R16, R25, R37 ;  /* 0x0000001910197223 */ /* 0x000fe20000000025 */
[----:B------:R-:W-:Y:S01]  /*1d50*/  FFMA R10, R10, R21, R35 ;  /* 0x000000150a0a7223 */ /* 0x000fe20000000023 */
[----:B------:R-:W-:Y:S01]  /*1d60*/  FFMA R33, R8, R49, R33 ;  /* 0x0000003108217223 */ /* 0x000fe20000000021 */
[----:B------:R-:W-:Y:S01]  /*1d70*/  FADD R3, R3, R58 ;  /* 0x0000003a03037221 */ /* 0x000fe20000000000 */
[----:B------:R-:W-:Y:S01]  /*1d80*/  FADD R18, R18, R41 ;  /* 0x0000002912127221 */ /* 0x000fe20000000000 */
[----:B------:R-:W-:Y:S01]  /*1d90*/  FADD R12, R12, R25 ;  /* 0x000000190c0c7221 */ /* 0x000fe20000000000 */
[----:B------:R-:W-:-:S02]  /*1da0*/  FADD R33, R10, R33 ;  /* 0x000000210a217221 */ /* 0x000fc40000000000 */
[----:B------:R-:W-:Y:S02]  /*1db0*/  FADD R18, R3, R18 ;  /* 0x0000001203127221 */ /* 0x000fe40000000000 */
[----:B------:R-:W-:Y:S01]  /*1dc0*/  FADD R33, R12, R33 ;  /* 0x000000210c217221 */ /* 0x000fe20000000000 */
[----:B------:R-:W-:-:S03]  /*1dd0*/  HFMA2 R3, -RZ, RZ, 0, 0.0078125 ;  /* 0x00002000ff037431 */ /* 0x000fc600000001ff */
[----:B------:R-:W-:Y:S01]  /*1de0*/  FADD R72, R18, R33 ;  /* 0x0000002112487221 */ /* 0x000fe20000000000 */
[----:B------:R-:W-:Y:S06]  /*1df0*/  @!P0 BRA `(.L_x_218) ;  /* 0x0000000400848947 */ /* 0x000fec0003800000 */
[----:B------:R-:W0:Y:S01]  /*1e00*/  LDC R2, c[0x0][0x3a0] ;  /* 0x0000e800ff027b82 */ /* 0x000e220000000800 */
[----:B------:R-:W-:-:S07]  /*1e10*/  MOV R3, 0x2000 ;  /* 0x0000200000037802 */ /* 0x000fce0000000f00 */
.L_x_220:
[----:B------:R-:W-:-:S04]  /*1e20*/  IMAD.WIDE.U32 R76, R3, 0x8, R6 ;  /* 0x00000008034c7825 */ /* 0x000fc800078e0006 */
[C---:B------:R-:W-:Y:S01]  /*1e30*/  IMAD.WIDE.U32 R8, R3.reuse, 0x8, R4 ;  /* 0x0000000803087825 */ /* 0x040fe200078e0004 */
        /* <DEDUP_REMOVED lines=31> */
[----:B------:R0:W5:Y:S02]  /*2030*/  LDG.E.64 R76, desc[UR6][R8.64+0xf000] ;  /* 0x00f00006084c7981 */ /* 0x000164000c1e1b00 */
[----:B0-----:R-:W-:-:S04]  /*2040*/  IADD3 R8, PT, PT, -R3, R2, RZ ;  /* 0x0000000203087210 */ /* 0x001fc80007ffe1ff */
        /* <DEDUP_REMOVED lines=20> */
[----:B------:R-:W-:Y:S08]  /*2190*/  F2F.F32.F64 R48, R48 ;  /* 0x0000003000307310 */ /* 0x000ff00000301000 */
[----:B------:R-:W-:Y:S08]  /*21a0*/  F2F.F32.F64 R50, R50 ;  /* 0x0000003200327310 */ /* 0x000ff00000301000 */
[----:B------:R-:W-:Y:S08]  /*21b0*/  F2F.F32.F64 R52, R52 ;  /* 0x0000003400347310 */ /* 0x000ff00000301000 */
[----:B------:R-:W-:Y:S08]  /*21c0*/  F2F.F32.F64 R54, R54 ;  /* 0x0000003600367310 */ /* 0x000ff00000301000 */
[----:B------:R-:W-:Y:S08]  /*21d0*/  F2F.F32.F64 R56, R56 ;  /* 0x0000003800387310 */ /* 0x000ff00000301000 */
[----:B------:R-:W5:Y:S08]  /*21e0*/  F2F.F32.F64 R59, R58 ;  /* 0x0000003a003b7310 */ /* 0x000f700000301000 */
[----:B------:R-:W5:Y:S08]  /*21f0*/  F2F.F32.F64 R61, R60 ;  /* 0x0000003c003d7310 */ /* 0x000f700000301000 */
[----:B------:R-:W5:Y:S08]  /*2200*/  F2F.F32.F64 R63, R62 ;  /* 0x0000003e003f7310 */ /* 0x000f700000301000 */
[----:B------:R-:W5:Y:S08]  /*2210*/  F2F.F32.F64 R65, R64 ;  /* 0x0000004000417310 */ /* 0x000f700000301000 */
[----:B------:R-:W5:Y:S08]  /*2220*/  F2F.F32.F64 R67, R66 ;  /* 0x0000004200437310 */ /* 0x000f700000301000 */
        /* <DEDUP_REMOVED lines=16> */
[----:B------:R-:W-:Y:S01]  /*2330*/  F2F.F32.F64 R70, R70 ;  /* 0x0000004600467310 */ /* 0x000fe20000301000 */
[----:B------:R-:W-:Y:S01]  /*2340*/  FADD R11, R11, R18 ;  /* 0x000000120b0b7221 */ /* 0x000fe20000000000 */
[----:B------:R-:W-:Y:S01]  /*2350*/  FADD R48, R25, R48 ;  /* 0x0000003019307221 */ /* 0x000fe20000000000 */
[----:B------:R-:W-:Y:S01]  /*2360*/  FADD R33, R33, R52 ;  /* 0x0000003421217221 */ /* 0x000fe20000000000 */
[----:B------:R-:W-:-:S04]  /*2370*/  FADD R56, R41, R56 ;  /* 0x0000003829387221 */ /* 0x000fc80000000000 */
[----:B------:R-:W0:Y:S01]  /*2380*/  F2F.F32.F64 R77, R76 ;  /* 0x0000004c004d7310 */ /* 0x000e220000301000 */
[----:B------:R-:W-:Y:S01]  /*2390*/  FADD R11, R11, R48 ;  /* 0x000000300b0b7221 */ /* 0x000fe20000000000 */
[----:B------:R-:W-:-:S04]  /*23a0*/  FADD R56, R33, R56 ;  /* 0x0000003821387221 */ /* 0x000fc80000000000 */
[----:B------:R-:W-:-:S04]  /*23b0*/  FADD R11, R11, R56 ;  /* 0x000000380b0b7221 */ /* 0x000fc80000000000 */
[----:B0-----:R-:W-:Y:S01]  /*23c0*/  FFMA R72, R70, R77, R11 ;  /* 0x0000004d46487223 */ /* 0x001fe2000000000b */
[----:B------:R-:W-:Y:S06]  /*23d0*/  @!P0 BRA `(.L_x_219) ;  /* 0x0000001000908947 */ /* 0x000fec0003800000 */
[----:B------:R-:W-:-:S04]  /*23e0*/  IADD3 R3, PT, PT, R3, 0x2000, RZ ;  /* 0x0000200003037810 */ /* 0x000fc80007ffe0ff */
[----:B------:R-:W-:-:S13]  /*23f0*/  ISETP.GT.U32.AND P0, PT, R3, R74, PT ;  /* 0x0000004a0300720c */ /* 0x000fda0003f04070 */
[----:B------:R-:W-:Y:S05]  /*2400*/  @!P0 BRA `(.L_x_220) ;  /* 0xfffffff800848947 */ /* 0x000fea000383ffff */
.L_x_218:
[----:B------:R-:W-:Y:S01]  /*2410*/  IADD3 R5, PT, PT, -R3, R2, RZ ;  /* 0x0000000203057210 */ /* 0x000fe20007ffe1ff */
[----:B------:R-:W-:Y:S03]  /*2420*/  BSSY.RECONVERGENT B1, `(.L_x_219) ;  /* 0x000011f000017945 */ /* 0x000fe60003800200 */
[----:B------:R-:W-:-:S04]  /*2430*/  ISETP.GE.AND P0, PT, R0, R5, PT ;  /* 0x000000050000720c */ /* 0x000fc80003f06270 */
[----:B------:R-:W-:-:S13]  /*2440*/  ISETP.GE.U32.OR P0, PT, R3, R2, P0 ;  /* 0x000000020300720c */ /* 0x000fda0000706470 */
[----:B------:R-:W-:Y:S05]  /*2450*/  @P0 BRA `(.L_x_221) ;  /* 0x00000010006c0947 */ /* 0x000fea0003800000 */
[----:B------:R-:W-:Y:S01]  /*2460*/  LOP3.LUT R4, RZ, R0, RZ, 0x33, !PT ;  /* 0x00000000ff047212 */ /* 0x000fe200078e33ff */
[----:B------:R-:W-:Y:S03]  /*2470*/  BSSY.RECONVERGENT B2, `(.L_x_222) ;  /* 0x0000094000027945 */ /* 0x000fe60003800200 */
[----:B------:R-:W-:Y:S02]  /*2480*/  IADD3 R4, PT, PT, -R3, R2, R4 ;  /* 0x0000000203047210 */ /* 0x000fe40007ffe104 */
[----:B------:R-:W-:Y:S02]  /*2490*/  MOV R2, R0 ;  /* 0x0000000000027202 */ /* 0x000fe40000000f00 */
[C---:B------:R-:W-:Y:S02]  /*24a0*/  ISETP.GE.U32.AND P0, PT, R4.reuse, 0x1e00, PT ;  /* 0x00001e000400780c */ /* 0x040fe40003f06070 */
[----:B------:R-:W-:-:S04]  /*24b0*/  LEA.HI R4, R4, 0x1, RZ, 0x17 ;  /* 0x0000000104047811 */ /* 0x000fc800078fb8ff */
[----:B------:R-:W-:-:S07]  /*24c0*/  LOP3.LUT R5, R4, 0xf, RZ, 0xc0, !PT ;  /* 0x0000000f04057812 */ /* 0x000fce00078ec0ff */
[----:B------:R-:W-:Y:S05]  /*24d0*/  @!P0 BRA `(.L_x_223) ;  /* 0x0000000800348947 */ /* 0x000fea0003800000 */
[----:B------:R-:W-:Y:S01]  /*24e0*/  LOP3.LUT R7, R4, 0xfffff0, RZ, 0xc0, !PT ;  /* 0x00fffff004077812 */ /* 0x000fe200078ec0ff */
[----:B------:R-:W-:Y:S01]  /*24f0*/  BSSY.RECONVERGENT B3, `(.L_x_224) ;  /* 0x000008a000037945 */ /* 0x000fe20003800200 */
[C---:B------:R-:W-:Y:S02]  /*2500*/  LOP3.LUT R6, R0.reuse, 0x1000, RZ, 0xfc, !PT ;  /* 0x0000100000067812 */ /* 0x040fe400078efcff */
[----:B------:R-:W-:Y:S02]  /*2510*/  IADD3 R2, PT, PT, R0, R3, RZ ;  /* 0x0000000300027210 */ /* 0x000fe40007ffe0ff */
[----:B------:R-:W-:-:S07]  /*2520*/  IADD3 R7, PT, PT, -R7, RZ, RZ ;  /* 0x000000ff07077210 */ /* 0x000fce0007ffe1ff */
.L_x_225:
[----:B------:R-:W0:Y:S01]  /*2530*/  LDC.64 R8, c[0x0][0x380] ;  /* 0x0000e000ff087b82 */ /* 0x000e220000000a00 */
[C---:B------:R-:W-:Y:S02]  /*2540*/  IADD3 R61, PT, PT, R2.reuse, 0x200, RZ ;  /* 0x00000200023d7810 */ /* 0x040fe40007ffe0ff */
[C---:B------:R-:W-:Y:S02]  /*2550*/  IADD3 R57, PT, PT, R2.reuse, 0x400, RZ ;  /* 0x0000040002397810 */ /* 0x040fe40007ffe0ff */
[C---:B------:R-:W-:Y:S02]  /*2560*/  IADD3 R53, PT, PT, R2.reuse, 0x600, RZ ;  /* 0x0000060002357810 */ /* 0x040fe40007ffe0ff */
[C---:B------:R-:W-:Y:S01]  /*2570*/  IADD3 R49, PT, PT, R2.reuse, 0x800, RZ ;  /* 0x0000080002317810 */ /* 0x040fe20007ffe0ff */
[----:B------:R-:W1:Y:S01]  /*2580*/  LDC.64 R68, c[0x0][0x388] ;  /* 0x0000e200ff447b82 */ /* 0x000e620000000a00 */
[C---:B------:R-:W-:Y:S02]  /*2590*/  IADD3 R45, PT, PT, R2.reuse, 0xa00, RZ ;  /* 0x00000a00022d7810 */ /* 0x040fe40007ffe0ff */
[----:B------:R-:W-:-:S02]  /*25a0*/  IADD3 R41, PT, PT, R2, 0xc00, RZ ;  /* 0x00000c0002297810 */ /* 0x000fc40007ffe0ff */
[C---:B------:R-:W-:Y:S02]  /*25b0*/  IADD3 R37, PT, PT, R2.reuse, 0xe00, RZ ;  /* 0x00000e0002257810 */ /* 0x040fe40007ffe0ff */
[C---:B------:R-:W-:Y:S02]  /*25c0*/  IADD3 R33, PT, PT, R2.reuse, 0x1000, RZ ;  /* 0x0000100002217810 */ /* 0x040fe40007ffe0ff */
[C---:B------:R-:W-:Y:S02]  /*25d0*/  IADD3 R29, PT, PT, R2.reuse, 0x1200, RZ ;  /* 0x00001200021d7810 */ /* 0x040fe40007ffe0ff */
[C---:B------:R-:W-:Y:S02]  /*25e0*/  IADD3 R25, PT, PT, R2.reuse, 0x1400, RZ ;  /* 0x0000140002197810 */ /* 0x040fe40007ffe0ff */
[C---:B------:R-:W-:Y:S02]  /*25f0*/  IADD3 R21, PT, PT, R2.reuse, 0x1600, RZ ;  /* 0x0000160002157810 */ /* 0x040fe40007ffe0ff */
[C---:B------:R-:W-:Y:S01]  /*2600*/  IADD3 R19, PT, PT, R2.reuse, 0x1800, RZ ;  /* 0x0000180002137810 */ /* 0x040fe20007ffe0ff */
[C---:B0-----:R-:W-:Y:S01]  /*2610*/  IMAD.WIDE.U32 R10, R2.reuse, 0x8, R8 ;  /* 0x00000008020a7825 */ /* 0x041fe200078e0008 */
[----:B------:R-:W-:-:S03]  /*2620*/  IADD3 R17, PT, PT, R2, 0x1a00, RZ ;  /* 0x00001a0002117810 */ /* 0x000fc60007ffe0ff */
[C---:B------:R-:W-:Y:S02]  /*2630*/  IMAD.WIDE.U32 R66, R61.reuse, 0x8, R8 ;  /* 0x000000083d427825 */ /* 0x040fe400078e0008 */
[----:B------:R-:W2:Y:S02]  /*2640*/  LDG.E.64 R10, desc[UR6][R10.64] ;  /* 0x000000060a0a7981 */ /* 0x000ea4000c1e1b00 */
[--C-:B-1----:R-:W-:Y:S02]  /*2650*/  IMAD.WIDE.U32 R64, R2, 0x8, R68.reuse ;  /* 0x0000000802407825 */ /* 0x102fe400078e0044 */
        /* <DEDUP_REMOVED lines=41> */
[----:B------:R-:W-:Y:S01]  /*28f0*/  IMAD.WIDE.U32 R20, R21, 0x8, R68 ;  /* 0x0000000815147825 */ /* 0x000fe200078e0044 */
[C---:B------:R-:W-:Y:S01]  /*2900*/  IADD3 R71, PT, PT, R2.reuse, 0x1c00, RZ ;  /* 0x00001c0002477810 */ /* 0x040fe20007ffe0ff */
[----:B------:R-:W5:Y:S02]  /*2910*/  LDG.E.64 R26, desc[UR6][R26.64] ;  /* 0x000000061a1a7981 */ /* 0x000f64000c1e1b00 */
[C---:B------:R-:W-:Y:S02]  /*2920*/  IMAD.WIDE.U32 R22, R19.reuse, 0x8, R8 ;  /* 0x0000000813167825 */ /* 0x040fe400078e0008 */
[----:B------:R-:W5:Y:S02]  /*2930*/  LDG.E.64 R20, desc[UR6][R20.64] ;  /* 0x0000000614147981 */ /* 0x000f64000c1e1b00 */
[----:B------:R-:W-:Y:S01]  /*2940*/  IMAD.WIDE.U32 R18, R19, 0x8, R68 ;  /* 0x0000000813127825 */ /* 0x000fe200078e0044 */
[----:B------:R-:W-:Y:S01]  /*2950*/  IADD3 R73, PT, PT, R2, 0x1e00, RZ ;  /* 0x00001e0002497810 */ /* 0x000fe20007ffe0ff */
        /* <DEDUP_REMOVED lines=12> */
[----:B------:R-:W5:Y:S04]  /*2a20*/  LDG.E.64 R8, desc[UR6][R8.64] ;  /* 0x0000000608087981 */ /* 0x000f68000c1e1b00 */
[----:B------:R-:W5:Y:S01]  /*2a30*/  LDG.E.64 R68, desc[UR6][R68.64] ;  /* 0x0000000644447981 */ /* 0x000f62000c1e1b00 */
[----:B------:R-:W-:-:S04]  /*2a40*/  IADD3 R7, PT, PT, R7, 0x10, RZ ;  /* 0x0000001007077810 */ /* 0x000fc80007ffe0ff */
[----:B------:R-:W-:Y:S02]  /*2a50*/  ISETP.NE.AND P0, PT, R7, RZ, PT ;  /* 0x000000ff0700720c */ /* 0x000fe40003f05270 */
[----:B------:R-:W-:Y:S02]  /*2a60*/  IADD3 R6, PT, PT, R6, 0x2000, RZ ;  /* 0x0000200006067810 */ /* 0x000fe40007ffe0ff */
        /* <DEDUP_REMOVED lines=48> */
[----:B-1----:R-:W-:Y:S01]  /*2d70*/  FFMA R72, R8, R68, R11 ;  /* 0x0000004408487223 */ /* 0x002fe2000000000b */
[----:B------:R-:W-:Y:S06]  /*2d80*/  @P0 BRA `(.L_x_225) ;  /* 0xfffffff400e80947 */ /* 0x000fec000383ffff */
[----:B------:R-:W-:Y:S05]  /*2d90*/  BSYNC.RECONVERGENT B3 ;  /* 0x0000000000037941 */ /* 0x000fea0003800200 */
.L_x_224:
[----:B------:R-:W-:-:S07]  /*2da0*/  IADD3 R2, PT, PT, R6, -0x1000, RZ ;  /* 0xfffff00006027810 */ /* 0x000fce0007ffe0ff */
.L_x_223:
[----:B------:R-:W-:Y:S05]  /*2db0*/  BSYNC.RECONVERGENT B2 ;  /* 0x0000000000027941 */ /* 0x000fea0003800200 */
.L_x_222:
        /* <DEDUP_REMOVED lines=8> */
[----:B------:R-:W-:-:S04]  /*2e40*/  IADD3 R11, PT, PT, R2, R3, RZ ;  /* 0x00000003020b7210 */ /* 0x000fc80007ffe0ff */
[C---:B------:R-:W-:Y:S02]  /*2e50*/  IADD3 R15, PT, PT, R11.reuse, 0x200, RZ ;  /* 0x000002000b0f7810 */ /* 0x040fe40007ffe0ff */
[C---:B------:R-:W-:Y:S01]  /*2e60*/  IADD3 R19, PT, PT, R11.reuse, 0x400, RZ ;  /* 0x000004000b137810 */ /* 0x040fe20007ffe0ff */
[----:B------:R-:W1:Y:S01]  /*2e70*/  LDC.64 R8, c[0x0][0x388] ;  /* 0x0000e200ff087b82 */ /* 0x000e620000000a00 */
[C---:B------:R-:W-:Y:S02]  /*2e80*/  IADD3 R23, PT, PT, R11.reuse, 0x600, RZ ;  /* 0x000006000b177810 */ /* 0x040fe40007ffe0ff */
[C---:B------:R-:W-:Y:S02]  /*2e90*/  IADD3 R27, PT, PT, R11.reuse, 0x800, RZ ;  /* 0x000008000b1b7810 */ /* 0x040fe40007ffe0ff */
[C---:B------:R-:W-:Y:S02]  /*2ea0*/  IADD3 R35, PT, PT, R11.reuse, 0xa00, RZ ;  /* 0x00000a000b237810 */ /* 0x040fe40007ffe0ff */
[----:B------:R-:W-:-:S02]  /*2eb0*/  IADD3 R37, PT, PT, R11, 0xc00, RZ ;  /* 0x00000c000b257810 */ /* 0x000fc40007ffe0ff */
[C---:B------:R-:W-:Y:S01]  /*2ec0*/  IADD3 R5, PT, PT, R11.reuse, 0xe00, RZ ;  /* 0x00000e000b057810 */ /* 0x040fe20007ffe0ff */
[----:B0-----:R-:W-:-:S04]  /*2ed0*/  IMAD.WIDE.U32 R6, R11, 0x8, R32 ;  /* 0x000000080b067825 */ /* 0x001fc800078e0020 */
[----:B------:R-:W-:Y:S02]  /*2ee0*/  IMAD.WIDE.U32 R12, R15, 0x8, R32 ;  /* 0x000000080f0c7825 */ /* 0x000fe400078e0020 */
        /* <DEDUP_REMOVED lines=55> */
.L_x_227:
[----:B------:R-:W-:Y:S05]  /*3260*/  BSYNC.RECONVERGENT B2 ;  /* 0x0000000000027941 */ /* 0x000fea0003800200 */
.L_x_226:
        /* <DEDUP_REMOVED lines=23> */
[--C-:B------:R-:W-:Y:S02]  /*33e0*/  IMAD.WIDE.U32 R4, R21, 0x8, R8.reuse ;  /* 0x0000000815047825 */ /* 0x100fe400078e0008 */
[----:B------:R-:W5:Y:S02]  /*33f0*/  LDG.E.64 R18, desc[UR6][R18.64] ;  /* 0x0000000612127981 */ /* 0x000f64000c1e1b00 */
[----:B------:R-:W-:-:S02]  /*3400*/  IMAD.WIDE.U32 R8, R23, 0x8, R8 ;  /* 0x0000000817087825 */ /* 0x000fc400078e0008 */
        /* <DEDUP_REMOVED lines=15> */
.L_x_229:
[----:B------:R-:W-:Y:S05]  /*3500*/  BSYNC.RECONVERGENT B2 ;  /* 0x0000000000027941 */ /* 0x000fea0003800200 */
.L_x_228:
[----:B------:R-:W-:Y:S05]  /*3510*/  @!P1 BRA `(.L_x_221) ;  /* 0x00000000003c9947 */ /* 0x000fea0003800000 */
[----:B------:R-:W0:Y:S01]  /*3520*/  LDC.64 R6, c[0x0][0x380] ;  /* 0x0000e000ff067b82 */ /* 0x000e220000000a00 */
[----:B------:R-:W-:Y:S02]  /*3530*/  IADD3 R11, PT, PT, R2, R3, RZ ;  /* 0x00000003020b7210 */ /* 0x000fe40007ffe0ff */
[----:B------:R-:W-:-:S05]  /*3540*/  IADD3 R10, PT, PT, -R20, RZ, RZ ;  /* 0x000000ff140a7210 */ /* 0x000fca0007ffe1ff */
[----:B------:R-:W1:Y:S02]  /*3550*/  LDC.64 R8, c[0x0][0x388] ;  /* 0x0000e200ff087b82 */ /* 0x000e640000000a00 */
.L_x_230:
        /* <DEDUP_REMOVED lines=11> */
.L_x_221:
[----:B------:R-:W-:Y:S05]  /*3610*/  BSYNC.RECONVERGENT B1 ;  /* 0x0000000000017941 */ /* 0x000fea0003800200 */
.L_x_219:
        /* <DEDUP_REMOVED lines=33> */
[----:B--2---:R-:W1:Y:S04]  /*3830*/  LDS.128 R4, [UR4+0x20] ;  /* 0x00002004ff047984 */ /* 0x004e680008000c00 */
        /* <DEDUP_REMOVED lines=17> */
.L_x_217:
[----:B------:R-:W-:Y:S05]  /*3950*/  BSYNC.RECONVERGENT B0 ;  /* 0x0000000000007941 */ /* 0x000fea0003800200 */
.L_x_202:
[----:B------:R-:W-:Y:S05]  /*3960*/  @P0 EXIT ;  /* 0x000000000000094d */ /* 0x000fea0003800000 */
[----:B-12---:R-:W1:Y:S01]  /*3970*/  LDC.64 R2, c[0x0][0x398] ;  /* 0x0000e600ff027b82 */ /* 0x006e620000000a00 */
[----:B------:R-:W0:Y:S02]  /*3980*/  LDCU UR4, c[0x0][0x3a8] ;  /* 0x00007500ff0477ac */ /* 0x000e240008000800 */
[----:B0-----:R-:W-:-:S05]  /*3990*/  FADD R5, R0, UR4 ;  /* 0x0000000400057e21 */ /* 0x001fca0008000000 */
[----:B-1----:R-:W-:Y:S01]  /*39a0*/  STG.E desc[UR6][R2.64], R5 ;  /* 0x0000000502007986 */ /* 0x002fe2000c101906 */
[----:B------:R-:W-:Y:S05]  /*39b0*/  EXIT ;  /* 0x000000000000794d */ /* 0x000fea0003800000 */
.L_x_231:
        /* <DEDUP_REMOVED lines=12> */
.L_x_360:


//--------------------- .text._ZN3cub18CUB_300001_SM_10006detail9transform16transform_kernelINS2_10policy_hubILb1EN4cuda3std3__45tupleIJN6thrust24THRUST_300001_SM_1000_NS17counting_iteratorIiNSA_11use_defaultESC_SC_EEEEEE10policy1000El2dpIdENSA_6detail15normal_iteratorINSA_10device_ptrIdEEEEJSD_EEEvT0_iT1_T2_DpNS2_10kernel_argIT3_EE --------------------------
	.section	.text._ZN3cub18CUB_300001_SM_10006detail9transform16transform_kernelINS2_10policy_hubILb1EN4cuda3std3__45tupleIJN6thrust24THRUST_300001_SM_1000_NS17counting_iteratorIiNSA_11use_defaultESC_SC_EEEEEE10policy1000El2dpIdENSA_6detail15normal_iteratorINSA_10device_ptrIdEEEEJSD_EEEvT0_iT1_T2_DpNS2_10kernel_argIT3_EE,"ax",@progbits
	.align	128
        .global         _ZN3cub18CUB_300001_SM_10006detail9transform16transform_kernelINS2_10policy_hubILb1EN4cuda3std3__45tupleIJN6thrust24THRUST_300001_SM_1000_NS17counting_iteratorIiNSA_11use_defaultESC_SC_EEEEEE10policy1000El2dpIdENSA_6detail15normal_iteratorINSA_10device_ptrIdEEEEJSD_EEEvT0_iT1_T2_DpNS2_10kernel_argIT3_EE
        .type           _ZN3cub18CUB_300001_SM_10006detail9transform16transform_kernelINS2_10policy_hubILb1EN4cuda3std3__45tupleIJN6thrust24THRUST_300001_SM_1000_NS17counting_iteratorIiNSA_11use_defaultESC_SC_EEEEEE10policy1000El2dpIdENSA_6detail15normal_iteratorINSA_10device_ptrIdEEEEJSD_EEEvT0_iT1_T2_DpNS2_10kernel_argIT3_EE,@function
        .size           _ZN3cub18CUB_300001_SM_10006detail9transform16transform_kernelINS2_10policy_hubILb1EN4cuda3std3__45tupleIJN6thrust24THRUST_300001_SM_1000_NS17counting_iteratorIiNSA_11use_defaultESC_SC_EEEEEE10policy1000El2dpIdENSA_6detail15normal_iteratorINSA_10device_ptrIdEEEEJSD_EEEvT0_iT1_T2_DpNS2_10kernel_argIT3_EE,(.L_x_351 - _ZN3cub18CUB_300001_SM_10006detail9transform16transform_kernelINS2_10policy_hubILb1EN4cuda3std3__45tupleIJN6thrust24THRUST_300001_SM_1000_NS17counting_iteratorIiNSA_11use_defaultESC_SC_EEEEEE10policy1000El2dpIdENSA_6detail15normal_iteratorINSA_10device_ptrIdEEEEJSD_EEEvT0_iT1_T2_DpNS2_10kernel_argIT3_EE)
        .other          _ZN3cub18CUB_300001_SM_10006detail9transform16transform_kernelINS2_10policy_hubILb1EN4cuda3std3__45tupleIJN6thrust24THRUST_300001_SM_1000_NS17counting_iteratorIiNSA_11use_defaultESC_SC_EEEEEE10policy1000El2dpIdENSA_6detail15normal_iteratorINSA_10device_ptrIdEEEEJSD_EEEvT0_iT1_T2_DpNS2_10kernel_argIT3_EE,@"STO_CUDA_ENTRY STV_DEFAULT"
_ZN3cub18CUB_300001_SM_10006detail9transform16transform_kernelINS2_10policy_hubILb1EN4cuda3std3__45tupleIJN6thrust24THRUST_300001_SM_1000_NS17counting_iteratorIiNSA_11use_defaultESC_SC_EEEEEE10policy1000El2dpIdENSA_6detail15normal_iteratorINSA_10device_ptrIdEEEEJSD_EEEvT0_iT1_T2_DpNS2_10kernel_argIT3_EE:
.text._ZN3cub18CUB_300001_SM_10006detail9transform16transform_kernelINS2_10policy_hubILb1EN4cuda3std3__45tupleIJN6thrust24THRUST_300001_SM_1000_NS17counting_iteratorIiNSA_11use_defaultESC_SC_EEEEEE10policy1000El2dpIdENSA_6detail15normal_iteratorINSA_10device_ptrIdEEEEJSD_EEEvT0_iT1_T2_DpNS2_10kernel_argIT3_EE:
[----:B------:R-:W-:Y:S08]  /*0000*/  LDC R1, c[0x0][0x37c] ;  /* 0x0000df00ff017b82 */ /* 0x000ff00000000800 */
[----:B------:R-:W0:Y:S01]  /*0010*/  LDC R0, c[0x0][0x388] ;  /* 0x0000e200ff007b82 */ /* 0x000e220000000800 */
[----:B------:R-:W1:Y:S01]  /*0020*/  LDCU.64 UR6, c[0x0][0x380] ;  /* 0x00007000ff0677ac */ /* 0x000e620008000a00 */
[----:B------:R-:W2:Y:S06]  /*0030*/  LDCU UR8, c[0x0][0x3a8] ;  /* 0x00007500ff0877ac */ /* 0x000eac0008000800 */
[----:B------:R-:W3:Y:S08]  /*0040*/  S2UR UR4, SR_CTAID.X ;  /* 0x00000000000479c3 */ /* 0x000ef00000002500 */
[----:B------:R-:W4:Y:S01]  /*0050*/  LDC.64 R14, c[0x0][0x3b0] ;  /* 0x0000ec00ff0e7b82 */ /* 0x000f220000000a00 */
[----:B0-----:R-:W-:-:S05]  /*0060*/  IMAD.SHL.U32 R5, R0, 0x80, RZ ;  /* 0x0000008000057824 */ /* 0x001fca00078e00ff */
[----:B------:R-:W-:Y:S01]  /*0070*/  SHF.R.S32.HI R4, RZ, 0x1f, R5 ;  /* 0x0000001fff047819 */ /* 0x000fe20000011405 */
[----:B---3--:R-:W-:-:S04]  /*0080*/  IMAD.WIDE.U32 R2, R5, UR4, RZ ;  /* 0x0000000405027c25 */ /* 0x008fc8000f8e00ff */
[----:B------:R-:W-:Y:S01]  /*0090*/  IMAD R7, R4, UR4, RZ ;  /* 0x0000000404077c24 */ /* 0x000fe2000f8e02ff */
[C---:B-1----:R-:W-:Y:S01]  /*00a0*/  IADD3 R6, P0, PT, -R2.reuse, UR6, RZ ;  /* 0x0000000602067c10 */ /* 0x042fe2000ff1e1ff */
[----:B------:R-:W0:Y:S02]  /*00b0*/  LDCU UR4, c[0x0][0x3b8] ;  /* 0x00007700ff0477ac */ /* 0x000e240008000800 */
[----:B------:R-:W-:Y:S01]  /*00c0*/  IMAD.IADD R7, R3, 0x1, R7 ;  /* 0x0000000103077824 */ /* 0x000fe200078e0207 */
[----:B----4-:R-:W-:-:S04]  /*00d0*/  LEA R14, P1, R2, R14, 0x3 ;  /* 0x0000000e020e7211 */ /* 0x010fc800078218ff */
[----:B------:R-:W-:Y:S01]  /*00e0*/  IADD3.X R3, PT, PT, ~R7, UR7, RZ, P0, !PT ;  /* 0x0000000707037c10 */ /* 0x000fe200087fe5ff */
[----:B------:R-:W1:Y:S01]  /*00f0*/  LDCU.64 UR6, c[0x0][0x358] ;  /* 0x00006b00ff0677ac */ /* 0x000e620008000a00 */
[----:B------:R-:W-:Y:S02]  /*0100*/  ISETP.LT.U32.AND P0, PT, R6, R5, PT ;  /* 0x000000050600720c */ /* 0x000fe40003f01070 */
[----:B------:R-:W-:Y:S02]  /*0110*/  LEA.HI.X R15, R2, R15, R7, 0x3, P1 ;  /* 0x0000000f020f7211 */ /* 0x000fe400008f1c07 */
[----:B------:R-:W-:-:S04]  /*0120*/  ISETP.LT.AND.EX P0, PT, R3, R4, PT, P0 ;  /* 0x000000040300720c */ /* 0x000fc80003f01300 */
[----:B------:R-:W-:Y:S02]  /*0130*/  SEL R6, R6, R5, P0 ;  /* 0x0000000506067207 */ /* 0x000fe40000000000 */
[----:B0-----:R-:W-:Y:S02]  /*0140*/  IADD3 R2, PT, PT, R2, UR4, RZ ;  /* 0x0000000402027c10 */ /* 0x001fe4000fffe0ff */
[----:B------:R-:W-:-:S13]  /*0150*/  ISETP.NE.AND P0, PT, R5, R6, PT ;  /* 0x000000060500720c */ /* 0x000fda0003f05270 */
[----:B-12---:R-:W-:Y:S05]  /*0160*/  @!P0 BRA `(.L_x_232) ;  /* 0x0000000c00ec8947 */ /* 0x006fea0003800000 */
[----:B------:R-:W-:-:S13]  /*0170*/  ISETP.GE.AND P0, PT, R0, 0x1, PT ;  /* 0x000000010000780c */ /* 0x000fda0003f06270 */
[----:B------:R-:W-:Y:S05]  /*0180*/  @!P0 EXIT ;  /* 0x000000000000894d */ /* 0x000fea0003800000 */
[----:B------:R-:W0:Y:S01]  /*0190*/  LDC R10, c[0x0][0x3a0] ;  /* 0x0000e800ff0a7b82 */ /* 0x000e220000000800 */
[----:B------:R-:W1:Y:S01]  /*01a0*/  S2R R7, SR_TID.X ;  /* 0x0000000000077919 */ /* 0x000e620000002100 */
[----:B0-----:R-:W-:-:S13]  /*01b0*/  ISETP.GE.AND P0, PT, R10, 0x1, PT ;  /* 0x000000010a00780c */ /* 0x001fda0003f06270 */
[----:B-1----:R-:W-:Y:S05]  /*01c0*/  @!P0 BRA `(.L_x_233) ;  /* 0x0000000c00148947 */ /* 0x002fea0003800000 */
[----:B------:R-:W0:Y:S01]  /*01d0*/  LDCU UR4, c[0x0][0x3a8] ;  /* 0x00007500ff0477ac */ /* 0x000e220008000800 */
[C---:B------:R-:W-:Y:S01]  /*01e0*/  LOP3.LUT R8, R10.reuse, 0xf, RZ, 0xc0, !PT ;  /* 0x0000000f0a087812 */ /* 0x040fe200078ec0ff */
[----:B------:R-:W-:Y:S01]  /*01f0*/  IMAD.MOV.U32 R12, RZ, RZ, RZ ;  /* 0x000000ffff0c7224 */ /* 0x000fe200078e00ff */
[C---:B------:R-:W-:Y:S02]  /*0200*/  LOP3.LUT R9, R10.reuse, 0x7, RZ, 0xc0, !PT ;  /* 0x000000070a097812 */ /* 0x040fe400078ec0ff */
[----:B------:R-:W-:Y:S01]  /*0210*/  LOP3.LUT R10, R10, 0x3, RZ, 0xc0, !PT ;  /* 0x000000030a0a7812 */ /* 0x000fe200078ec0ff */
[----:B0-----:R-:W-:-:S12]  /*0220*/  USHF.R.S32.HI UR4, URZ, 0x1f, UR4 ;  /* 0x0000001fff047899 */ /* 0x001fd80008011404 */
.L_x_244:
[----:B------:R-:W-:Y:S01]  /*0230*/  IMAD R11, R12, 0x80, R7 ;  /* 0x000000800c0b7824 */ /* 0x000fe200078e0207 */
[----:B------:R-:W-:Y:S04]  /*0240*/  BSSY.RECONVERGENT B0, `(.L_x_234) ;  /* 0x00000b8000007945 */ /* 0x000fe80003800200 */
[----:B------:R-:W-:-:S13]  /*0250*/  ISETP.GE.AND P0, PT, R11, R6, PT ;  /* 0x000000060b00720c */ /* 0x000fda0003f06270 */
[----:B0-----:R-:W-:Y:S05]  /*0260*/  @P0 BRA `(.L_x_235) ;  /* 0x0000000800d40947 */ /* 0x001fea0003800000 */
[----:B------:R-:W-:Y:S01]  /*0270*/  IADD3 R5, PT, PT, R2, R11, RZ ;  /* 0x0000000b02057210 */ /* 0x000fe20007ffe0ff */
[----:B------:R-:W-:Y:S03]  /*0280*/  BSSY.RECONVERGENT B1, `(.L_x_236) ;  /* 0x000001c000017945 */ /* 0x000fe60003800200 */
[----:B------:R-:W-:-:S04]  /*0290*/  SHF.R.S32.HI R0, RZ, 0x1f, R5 ;  /* 0x0000001fff007819 */ /* 0x000fc80000011405 */
[----:B------:R-:W-:-:S04]  /*02a0*/  LOP3.LUT R3, R0, UR4, RZ, 0xfc, !PT ;  /* 0x0000000400037c12 */ /* 0x000fc8000f8efcff */
[----:B------:R-:W-:-:S13]  /*02b0*/  ISETP.NE.U32.AND P0, PT, R3, RZ, PT ;  /* 0x000000ff0300720c */ /* 0x000fda0003f05070 */
[----:B------:R-:W-:Y:S05]  /*02c0*/  @P0 BRA `(.L_x_237) ;  /* 0x0000000000500947 */ /* 0x000fea0003800000 */
[----:B------:R-:W0:Y:S02]  /*02d0*/  LDCU UR5, c[0x0][0x3a8] ;  /* 0x00007500ff0577ac */ /* 0x000e240008000800 */
[----:B0-----:R-:W0:Y:S01]  /*02e0*/  I2F.U32.RP R0, UR5 ;  /* 0x0000000500007d06 */ /* 0x001e220008209000 */
[----:B------:R-:W-:-:S07]  /*02f0*/  ISETP.NE.U32.AND P2, PT, RZ, UR5, PT ;  /* 0x00000005ff007c0c */ /* 0x000fce000bf45070 */
[----:B0-----:R-:W0:Y:S02]  /*0300*/  MUFU.RCP R0, R0 ;  /* 0x0000000000007308 */ /* 0x001e240000001000 */
[----:B0-----:R-:W-:-:S06]  /*0310*/  VIADD R16, R0, 0xffffffe ;  /* 0x0ffffffe00107836 */ /* 0x001fcc0000000000 */
[----:B------:R0:W1:Y:S02]  /*0320*/  F2I.FTZ.U32.TRUNC.NTZ R17, R16 ;  /* 0x0000001000117305 */ /* 0x000064000021f000 */
[----:B0-----:R-:W-:Y:S02]  /*0330*/  HFMA2 R16, -RZ, RZ, 0, 0 ;  /* 0x00000000ff107431 */ /* 0x001fe400000001ff */
[----:B-1----:R-:W-:-:S04]  /*0340*/  IMAD.MOV R3, RZ, RZ, -R17 ;  /* 0x000000ffff037224 */ /* 0x002fc800078e0a11 */
[----:B------:R-:W-:-:S04]  /*0350*/  IMAD R3, R3, UR5, RZ ;  /* 0x0000000503037c24 */ /* 0x000fc8000f8e02ff */
[----:B------:R-:W-:-:S06]  /*0360*/  IMAD.HI.U32 R4, R17, R3, R16 ;  /* 0x0000000311047227 */ /* 0x000fcc00078e0010 */
[----:B------:R-:W-:-:S04]  /*0370*/  IMAD.HI.U32 R0, R4, R5, RZ ;  /* 0x0000000504007227 */ /* 0x000fc800078e00ff */
[----:B------:R-:W-:-:S04]  /*0380*/  IMAD.MOV R4, RZ, RZ, -R0 ;  /* 0x000000ffff047224 */ /* 0x000fc800078e0a00 */
[----:B------:R-:W-:-:S05]  /*0390*/  IMAD R3, R4, UR5, R5 ;  /* 0x0000000504037c24 */ /* 0x000fca000f8e0205 */
[----:B------:R-:W-:-:S13]  /*03a0*/  ISETP.GE.U32.AND P0, PT, R3, UR5, PT ;  /* 0x0000000503007c0c */ /* 0x000fda000bf06070 */
[----:B------:R-:W-:Y:S01]  /*03b0*/  @P0 VIADD R3, R3, -UR5 ;  /* 0x8000000503030c36 */ /* 0x000fe20008000000 */
[----:B------:R-:W-:-:S04]  /*03c0*/  @P0 IADD3 R0, PT, PT, R0, 0x1, RZ ;  /* 0x0000000100000810 */ /* 0x000fc80007ffe0ff */
[----:B------:R-:W-:-:S13]  /*03d0*/  ISETP.GE.U32.AND P1, PT, R3, UR5, PT ;  /* 0x0000000503007c0c */ /* 0x000fda000bf26070 */
[----:B------:R-:W-:Y:S01]  /*03e0*/  @P1 VIADD R0, R0, 0x1 ;  /* 0x0000000100001836 */ /* 0x000fe20000000000 */
[----:B------:R-:W-:Y:S01]  /*03f0*/  @!P2 LOP3.LUT R0, RZ, UR5, RZ, 0x33, !PT ;  /* 0x00000005ff00ac12 */ /* 0x000fe2000f8e33ff */
[----:B------:R-:W-:Y:S06]  /*0400*/  BRA `(.L_x_238) ;  /* 0x00000000000c7947 */ /* 0x000fec0003800000 */
.L_x_237:
[----:B------:R-:W-:Y:S01]  /*0410*/  IMAD.U32 R3, RZ, RZ, UR4 ;  /* 0x00000004ff037e24 */ /* 0x000fe2000f8e00ff */
[----:B------:R-:W-:-:S07]  /*0420*/  MOV R4, 0x440 ;  /* 0x0000044000047802 */ /* 0x000fce0000000f00 */
[----:B------:R-:W-:Y:S05]  /*0430*/  CALL.REL.NOINC `($__internal_0_$__cuda_sm20_div_u64) ;  /* 0x0000001c001c7944 */ /* 0x000fea0003c00000 */
.L_x_238:
[----:B------:R-:W-:Y:S05]  /*0440*/  BSYNC.RECONVERGENT B1 ;  /* 0x0000000000017941 */ /* 0x000fea0003800200 */
.L_x_236:
[----:B------:R-:W0:Y:S01]  /*0450*/  LDCU UR9, c[0x0][0x3a0] ;  /* 0x00007400ff0977ac */ /* 0x000e220008000800 */
[----:B------:R-:W-:Y:S01]  /*0460*/  IADD3 R28, PT, PT, -R0, RZ, RZ ;  /* 0x000000ff001c7210 */ /* 0x000fe20007ffe1ff */
[----:B------:R-:W-:Y:S01]  /*0470*/  IMAD.MOV.U32 R3, RZ, RZ, RZ ;  /* 0x000000ffff037224 */ /* 0x000fe200078e00ff */
[----:B------:R-:W-:Y:S01]  /*0480*/  CS2R R26, SRZ ;  /* 0x00000000001a7805 */ /* 0x000fe2000001ff00 */
[----:B------:R-:W1:Y:S01]  /*0490*/  LDCU UR5, c[0x0][0x3a8] ;  /* 0x00007500ff0577ac */ /* 0x000e620008000800 */
[----:B0-----:R-:W-:Y:S01]  /*04a0*/  UISETP.GE.U32.AND UP0, UPT, UR9, 0x10, UPT ;  /* 0x000000100900788c */ /* 0x001fe2000bf06070 */
[----:B-1----:R-:W-:-:S08]  /*04b0*/  IMAD R28, R28, UR5, R5 ;  /* 0x000000051c1c7c24 */ /* 0x002fd0000f8e0205 */
[----:B------:R-:W-:Y:S05]  /*04c0*/  BRA.U !UP0, `(.L_x_239) ;  /* 0x0000000108f47547 */ /* 0x000fea000b800000 */
[----:B------:R-:W-:Y:S01]  /*04d0*/  IMAD.MOV.U32 R3, RZ, RZ, RZ ;  /* 0x000000ffff037224 */ /* 0x000fe200078e00ff */
[----:B------:R-:W-:-:S07]  /*04e0*/  CS2R R26, SRZ ;  /* 0x00000000001a7805 */ /* 0x000fce000001ff00 */
.L_x_240:
[----:B------:R-:W0:Y:S01]  /*04f0*/  LDC.64 R16, c[0x0][0x390] ;  /* 0x0000e400ff107b82 */ /* 0x000e220000000a00 */
[--C-:B------:R-:W-:Y:S02]  /*0500*/  IMAD R13, R0, UR9, R3.reuse ;  /* 0x00000009000d7c24 */ /* 0x100fe4000f8e0203 */
[----:B------:R-:W-:-:S05]  /*0510*/  IMAD R19, R28, UR9, R3 ;  /* 0x000000091c137c24 */ /* 0x000fca000f8e0203 */
[----:B------:R-:W1:Y:S01]  /*0520*/  LDC.64 R4, c[0x0][0x398] ;  /* 0x0000e600ff047b82 */ /* 0x000e620000000a00 */
[----:B0-----:R-:W-:-:S05]  /*0530*/  IMAD.WIDE R16, R13, 0x8, R16 ;  /* 0x000000080d107825 */ /* 0x001fca00078e0210 */
[----:B------:R-:W2:Y:S01]  /*0540*/  LDG.E.64 R22, desc[UR6][R16.64] ;  /* 0x0000000610167981 */ /* 0x000ea2000c1e1b00 */
[----:B-1----:R-:W-:-:S03]  /*0550*/  IMAD.WIDE R4, R19, 0x8, R4 ;  /* 0x0000000813047825 */ /* 0x002fc600078e0204 */
[----:B------:R-:W3:Y:S04]  /*0560*/  LDG.E.64 R18, desc[UR6][R16.64+0x8] ;  /* 0x0000080610127981 */ /* 0x000ee8000c1e1b00 */
[----:B------:R-:W2:Y:S04]  /*0570*/  LDG.E.64 R20, desc[UR6][R4.64] ;  /* 0x0000000604147981 */ /* 0x000ea8000c1e1b00 */
[----:B------:R-:W3:Y:S01]  /*0580*/  LDG.E.64 R24, desc[UR6][R4.64+0x8] ;  /* 0x0000080604187981 */ /* 0x000ee2000c1e1b00 */
[----:B--2---:R-:W-:-:S03]  /*0590*/  DFMA R20, R22, R20, R26 ;  /* 0x000000141614722b */ /* 0x004fc6000000001a */
[----:B------:R-:W2:Y:S04]  /*05a0*/  LDG.E.64 R22, desc[UR6][R16.64+0x10] ;  /* 0x0000100610167981 */ /* 0x000ea8000c1e1b00 */
[----:B------:R-:W4:Y:S01]  /*05b0*/  LDG.E.64 R26, desc[UR6][R4.64+0x18] ;  /* 0x00001806041a7981 */ /* 0x000f22000c1e1b00 */
[----:B---3--:R-:W-:-:S03]  /*05c0*/  DFMA R24, R18, R24, R20 ;  /* 0x000000181218722b */ /* 0x008fc60000000014 */
[----:B------:R-:W2:Y:S04]  /*05d0*/  LDG.E.64 R20, desc[UR6][R4.64+0x10] ;  /* 0x0000100604147981 */ /* 0x000ea8000c1e1b00 */
[----:B------:R-:W4:Y:S01]  /*05e0*/  LDG.E.64 R18, desc[UR6][R16.64+0x18] ;  /* 0x0000180610127981 */ /* 0x000f22000c1e1b00 */
[----:B--2---:R-:W-:-:S03]  /*05f0*/  DFMA R20, R22, R20, R24 ;  /* 0x000000141614722b */ /* 0x004fc60000000018 */
[----:B------:R-:W2:Y:S04]  /*0600*/  LDG.E.64 R22, desc[UR6][R16.64+0x20] ;  /* 0x0000200610167981 */ /* 0x000ea8000c1e1b00 */
[----:B------:R-:W3:Y:S01]  /*0610*/  LDG.E.64 R24, desc[UR6][R4.64+0x28] ;  /* 0x0000280604187981 */ /* 0x000ee2000c1e1b00 */
[----:B----4-:R-:W-:-:S03]  /*0620*/  DFMA R26, R18, R26, R20 ;  /* 0x0000001a121a722b */ /* 0x010fc60000000014 */
        /* <DEDUP_REMOVED lines=22> */
[----:B------:R-:W2:Y:S01]  /*0790*/  LDG.E.64 R22, desc[UR6][R4.64+0x60] ;  /* 0x0000600604167981 */ /* 0x000ea2000c1e1b00 */
[----:B----4-:R-:W-:-:S03]  /*07a0*/  DFMA R26, R18, R26, R20 ;  /* 0x0000001a121a722b */ /* 0x010fc60000000014 */
[----:B------:R-:W3:Y:S04]  /*07b0*/  LDG.E.64 R20, desc[UR6][R16.64+0x68] ;  /* 0x0000680610147981 */ /* 0x000ee8000c1e1b00 */
[----:B------:R-:W3:Y:S01]  /*07c0*/  LDG.E.64 R18, desc[UR6][R4.64+0x68] ;  /* 0x0000680604127981 */ /* 0x000ee2000c1e1b00 */
[----:B--2---:R-:W-:-:S03]  /*07d0*/  DFMA R22, R24, R22, R26 ;  /* 0x000000161816722b */ /* 0x004fc6000000001a */
[----:B------:R-:W2:Y:S04]  /*07e0*/  LDG.E.64 R26, desc[UR6][R16.64+0x78] ;  /* 0x00007806101a7981 */ /* 0x000ea8000c1e1b00 */
[----:B------:R-:W2:Y:S01]  /*07f0*/  LDG.E.64 R24, desc[UR6][R4.64+0x78] ;  /* 0x0000780604187981 */ /* 0x000ea2000c1e1b00 */
[----:B---3--:R-:W-:-:S03]  /*0800*/  DFMA R22, R20, R18, R22 ;  /* 0x000000121416722b */ /* 0x008fc60000000016 */
[----:B------:R-:W3:Y:S04]  /*0810*/  LDG.E.64 R20, desc[UR6][R16.64+0x70] ;  /* 0x0000700610147981 */ /* 0x000ee8000c1e1b00 */
[----:B------:R-:W3:Y:S01]  /*0820*/  LDG.E.64 R18, desc[UR6][R4.64+0x70] ;  /* 0x0000700604127981 */ /* 0x000ee2000c1e1b00 */
[----:B------:R-:W-:Y:S01]  /*0830*/  ULOP3.LUT UR5, UR9, 0x7ffffff0, URZ, 0xc0, !UPT ;  /* 0x7ffffff009057892 */ /* 0x000fe2000f8ec0ff */
[----:B------:R-:W-:-:S05]  /*0840*/  IADD3 R3, PT, PT, R3, 0x10, RZ ;  /* 0x0000001003037810 */ /* 0x000fca0007ffe0ff */
[----:B------:R-:W-:Y:S01]  /*0850*/  ISETP.NE.AND P0, PT, R3, UR5, PT ;  /* 0x0000000503007c0c */ /* 0x000fe2000bf05270 */
[----:B---3--:R-:W-:-:S08]  /*0860*/  DFMA R18, R20, R18, R22 ;  /* 0x000000121412722b */ /* 0x008fd00000000016 */
[----:B--2---:R-:W-:-:S04]  /*0870*/  DFMA R26, R26, R24, R18 ;  /* 0x000000181a1a722b */ /* 0x004fc80000000012 */
[----:B------:R-:W-:Y:S07]  /*0880*/  @P0 BRA `(.L_x_240) ;  /* 0xfffffffc00180947 */ /* 0x000fee000383ffff */
[----:B------:R-:W-:-:S07]  /*0890*/  IMAD.U32 R3, RZ, RZ, UR5 ;  /* 0x00000005ff037e24 */ /* 0x000fce000f8e00ff */
.L_x_239:
[----:B------:R-:W-:-:S13]  /*08a0*/  ISETP.NE.AND P0, PT, R8, RZ, PT ;  /* 0x000000ff0800720c */ /* 0x000fda0003f05270 */
[----:B------:R-:W-:Y:S05]  /*08b0*/  @!P0 BRA `(.L_x_241) ;  /* 0x0000000400388947 */ /* 0x000fea0003800000 */
[----:B------:R-:W-:Y:S01]  /*08c0*/  VIADD R4, R8, 0xffffffff ;  /* 0xffffffff08047836 */ /* 0x000fe20000000000 */
[----:B------:R-:W-:-:S04]  /*08d0*/  ISETP.NE.AND P1, PT, R9, RZ, PT ;  /* 0x000000ff0900720c */ /* 0x000fc80003f25270 */
[----:B------:R-:W-:-:S13]  /*08e0*/  ISETP.GE.U32.AND P0, PT, R4, 0x7, PT ;  /* 0x000000070400780c */ /* 0x000fda0003f06070 */
[----:B------:R-:W-:Y:S05]  /*08f0*/  @!P0 BRA `(.L_x_242) ;  /* 0x00000000007c8947 */ /* 0x000fea0003800000 */
        /* <DEDUP_REMOVED lines=28> */
[----:B------:R-:W-:Y:S01]  /*0ac0*/  IADD3 R3, PT, PT, R3, 0x8, RZ ;  /* 0x0000000803037810 */ /* 0x000fe20007ffe0ff */
[----:B---3--:R-:W-:-:S08]  /*0ad0*/  DFMA R18, R20, R18, R22 ;  /* 0x000000121412722b */ /* 0x008fd00000000016 */
[----:B--2---:R-:W-:-:S11]  /*0ae0*/  DFMA R26, R26, R24, R18 ;  /* 0x000000181a1a722b */ /* 0x004fd60000000012 */
.L_x_242:
        /* <DEDUP_REMOVED lines=13> */
[----:B------:R-:W3:Y:S04]  /*0bc0*/  LDG.E.64 R18, desc[UR6][R4.64] ;  /* 0x0000000604127981 */ /* 0x000ee8000c1e1b00 */
[----:B------:R-:W2:Y:S01]  /*0bd0*/  LDG.E.64 R22, desc[UR6][R4.64+0x8] ;  /* 0x0000080604167981 */ /* 0x000ea2000c1e1b00 */
[----:B---3--:R-:W-:-:S03]  /*0be0*/  DFMA R16, R16, R18, R26 ;  /* 0x000000121010722b */ /* 0x008fc6000000001a */
[----:B------:R-:W3:Y:S04]  /*0bf0*/  LDG.E.64 R18, desc[UR6][R24.64+0x10] ;  /* 0x0000100618127981 */ /* 0x000ee8000c1e1b00 */
[----:B------:R-:W4:Y:S01]  /*0c00*/  LDG.E.64 R26, desc[UR6][R24.64+0x18] ;  /* 0x00001806181a7981 */ /* 0x000f22000c1e1b00 */
[----:B--2---:R-:W-:-:S03]  /*0c10*/  DFMA R20, R20, R22, R16 ;  /* 0x000000161414722b */ /* 0x004fc60000000010 */
[----:B------:R-:W3:Y:S04]  /*0c20*/  LDG.E.64 R16, desc[UR6][R4.64+0x10] ;  /* 0x0000100604107981 */ /* 0x000ee8000c1e1b00 */
[----:B------:R-:W4:Y:S01]  /*0c30*/  LDG.E.64 R22, desc[UR6][R4.64+0x18] ;  /* 0x0000180604167981 */ /* 0x000f22000c1e1b00 */
[----:B------:R-:W-:Y:S01]  /*0c40*/  VIADD R3, R3, 0x4 ;  /* 0x0000000403037836 */ /* 0x000fe20000000000 */
[----:B---3--:R-:W-:-:S08]  /*0c50*/  DFMA R16, R18, R16, R20 ;  /* 0x000000101210722b */ /* 0x008fd00000000014 */
[----:B----4-:R-:W-:-:S11]  /*0c60*/  DFMA R26, R26, R22, R16 ;  /* 0x000000161a1a722b */ /* 0x010fd60000000010 */
.L_x_243:
[----:B------:R-:W-:Y:S05]  /*0c70*/  @!P1 BRA `(.L_x_241) ;  /* 0x0000000000489947 */ /* 0x000fea0003800000 */
[----:B------:R-:W0:Y:S01]  /*0c80*/  LDC.64 R16, c[0x0][0x390] ;  /* 0x0000e400ff107b82 */ /* 0x000e220000000a00 */
[--C-:B------:R-:W-:Y:S02]  /*0c90*/  IMAD R13, R0, UR9, R3.reuse ;  /* 0x00000009000d7c24 */ /* 0x100fe4000f8e0203 */
[----:B------:R-:W-:-:S05]  /*0ca0*/  IMAD R21, R28, UR9, R3 ;  /* 0x000000091c157c24 */ /* 0x000fca000f8e0203 */
[----:B------:R-:W1:Y:S01]  /*0cb0*/  LDC.64 R4, c[0x0][0x398] ;  /* 0x0000e600ff047b82 */ /* 0x000e620000000a00 */
[----:B0-----:R-:W-:-:S04]  /*0cc0*/  IMAD.WIDE R16, R13, 0x8, R16 ;  /* 0x000000080d107825 */ /* 0x001fc800078e0210 */
[----:B-1----:R-:W-:Y:S02]  /*0cd0*/  IMAD.WIDE R20, R21, 0x8, R4 ;  /* 0x0000000815147825 */ /* 0x002fe400078e0204 */
[----:B------:R-:W2:Y:S04]  /*0ce0*/  LDG.E.64 R4, desc[UR6][R16.64] ;  /* 0x0000000610047981 */ /* 0x000ea8000c1e1b00 */
[----:B------:R-:W2:Y:S01]  /*0cf0*/  LDG.E.64 R18, desc[UR6][R20.64] ;  /* 0x0000000614127981 */ /* 0x000ea2000c1e1b00 */
[----:B------:R-:W-:Y:S01]  /*0d00*/  ISETP.NE.AND P0, PT, R10, 0x1, PT ;  /* 0x000000010a00780c */ /* 0x000fe20003f05270 */
[----:B--2---:R-:W-:-:S12]  /*0d10*/  DFMA R26, R4, R18, R26 ;  /* 0x00000012041a722b */ /* 0x004fd8000000001a */
[----:B------:R-:W-:Y:S05]  /*0d20*/  @!P0 BRA `(.L_x_241) ;  /* 0x00000000001c8947 */ /* 0x000fea0003800000 */
[----:B------:R-:W-:Y:S01]  /*0d30*/  ISETP.NE.AND P0, PT, R10, 0x2, PT ;  /* 0x000000020a00780c */ /* 0x000fe20003f05270 */
[----:B------:R-:W2:Y:S04]  /*0d40*/  LDG.E.64 R4, desc[UR6][R16.64+0x8] ;  /* 0x0000080610047981 */ /* 0x000ea8000c1e1b00 */
[----:B------:R-:W2:Y:S08]  /*0d50*/  LDG.E.64 R18, desc[UR6][R20.64+0x8] ;  /* 0x0000080614127981 */ /* 0x000eb0000c1e1b00 */
[----:B------:R-:W3:Y:S04]  /*0d60*/  @P0 LDG.E.64 R22, desc[UR6][R16.64+0x10] ;  /* 0x0000100610160981 */ /* 0x000ee8000c1e1b00 */
[----:B------:R-:W3:Y:S01]  /*0d70*/  @P0 LDG.E.64 R24, desc[UR6][R20.64+0x10] ;  /* 0x0000100614180981 */ /* 0x000ee2000c1e1b00 */
[----:B--2---:R-:W-:-:S08]  /*0d80*/  DFMA R26, R4, R18, R26 ;  /* 0x00000012041a722b */ /* 0x004fd0000000001a */
[----:B---3--:R-:W-:-:S11]  /*0d90*/  @P0 DFMA R26, R22, R24, R26 ;  /* 0x00000018161a022b */ /* 0x008fd6000000001a */
.L_x_241:
[----:B------:R-:W-:-:S05]  /*0da0*/  IMAD.WIDE R4, R11, 0x8, R14 ;  /* 0x000000080b047825 */ /* 0x000fca00078e020e */
[----:B------:R0:W-:Y:S02]  /*0db0*/  STG.E.64 desc[UR6][R4.64], R26 ;  /* 0x0000001a04007986 */ /* 0x0001e4000c101b06 */
.L_x_235:
[----:B------:R-:W-:Y:S05]  /*0dc0*/  BSYNC.RECONVERGENT B0 ;  /* 0x0000000000007941 */ /* 0x000fea0003800200 */
.L_x_234:
[----:B------:R-:W1:Y:S01]  /*0dd0*/  LDCU UR5, c[0x0][0x388] ;  /* 0x00007100ff0577ac */ /* 0x000e620008000800 */
[----:B------:R-:W-:-:S04]  /*0de0*/  IADD3 R12, PT, PT, R12, 0x1, RZ ;  /* 0x000000010c0c7810 */ /* 0x000fc80007ffe0ff */
[----:B-1----:R-:W-:-:S13]  /*0df0*/  ISETP.NE.AND P0, PT, R12, UR5, PT ;  /* 0x000000050c007c0c */ /* 0x002fda000bf05270 */
[----:B------:R-:W-:Y:S05]  /*0e00*/  @!P0 EXIT ;  /* 0x000000000000894d */ /* 0x000fea0003800000 */
[----:B------:R-:W-:Y:S05]  /*0e10*/  BRA `(.L_x_244) ;  /* 0xfffffff400047947 */ /* 0x000fea000383ffff */
.L_x_233:
[C---:B------:R-:W-:Y:S01]  /*0e20*/  ISETP.GE.U32.AND P0, PT, R0.reuse, 0x4, PT ;  /* 0x000000040000780c */ /* 0x040fe20003f06070 */
[----:B------:R-:W-:Y:S01]  /*0e30*/  IMAD.MOV.U32 R4, RZ, RZ, RZ ;  /* 0x000000ffff047224 */ /* 0x000fe200078e00ff */
[----:B------:R-:W-:-:S11]  /*0e40*/  LOP3.LUT R8, R0, 0x3, RZ, 0xc0, !PT ;  /* 0x0000000300087812 */ /* 0x000fd600078ec0ff */
[----:B------:R-:W-:Y:S05]  /*0e50*/  @!P0 BRA `(.L_x_245) ;  /* 0x0000000000808947 */ /* 0x000fea0003800000 */
[C---:B------:R-:W-:Y:S01]  /*0e60*/  VIADD R3, R7.reuse, 0x80 ;  /* 0x0000008007037836 */ /* 0x040fe20000000000 */
[C---:B------:R-:W-:Y:S01]  /*0e70*/  IADD3 R5, PT, PT, R7.reuse, 0x100, RZ ;  /* 0x0000010007057810 */ /* 0x040fe20007ffe0ff */
[C---:B------:R-:W-:Y:S01]  /*0e80*/  VIADD R9, R7.reuse, 0x180 ;  /* 0x0000018007097836 */ /* 0x040fe20000000000 */
[-C--:B------:R-:W-:Y:S02]  /*0e90*/  ISETP.GE.AND P0, PT, R7, R6.reuse, PT ;  /* 0x000000060700720c */ /* 0x080fe40003f06270 */
[-C--:B------:R-:W-:Y:S01]  /*0ea0*/  ISETP.GE.AND P1, PT, R3, R6.reuse, PT ;  /* 0x000000060300720c */ /* 0x080fe20003f26270 */
[----:B------:R-:W-:Y:S01]  /*0eb0*/  IMAD.WIDE R2, R7, 0x8, R14 ;  /* 0x0000000807027825 */ /* 0x000fe200078e020e */
[-C--:B------:R-:W-:Y:S02]  /*0ec0*/  ISETP.GE.AND P2, PT, R5, R6.reuse, PT ;  /* 0x000000060500720c */ /* 0x080fe40003f46270 */
[----:B------:R-:W-:Y:S02]  /*0ed0*/  ISETP.GE.AND P3, PT, R9, R6, PT ;  /* 0x000000060900720c */ /* 0x000fe40003f66270 */
[----:B------:R-:W-:-:S05]  /*0ee0*/  LOP3.LUT R4, R0, 0x7ffffffc, RZ, 0xc0, !PT ;  /* 0x7ffffffc00047812 */ /* 0x000fca00078ec0ff */
[----:B------:R0:W-:Y:S01]  /*0ef0*/  @!P0 STG.E.64 desc[UR6][R2.64], RZ ;  /* 0x000000ff02008986 */ /* 0x0001e2000c101b06 */
[----:B------:R-:W-:-:S03]  /*0f00*/  ISETP.NE.AND P0, PT, R4, 0x4, PT ;  /* 0x000000040400780c */ /* 0x000fc60003f05270 */
[----:B------:R0:W-:Y:S04]  /*0f10*/  @!P1 STG.E.64 desc[UR6][R2.64+0x400], RZ ;  /* 0x000400ff02009986 */ /* 0x0001e8000c101b06 */
[----:B------:R0:W-:Y:S04]  /*0f20*/  @!P2 STG.E.64 desc[UR6][R2.64+0x800], RZ ;  /* 0x000800ff0200a986 */ /* 0x0001e8000c101b06 */
[----:B------:R0:W-:Y:S02]  /*0f30*/  @!P3 STG.E.64 desc[UR6][R2.64+0xc00], RZ ;  /* 0x000c00ff0200b986 */ /* 0x0001e4000c101b06 */
[----:B------:R-:W-:Y:S05]  /*0f40*/  @!P0 BRA `(.L_x_245) ;  /* 0x0000000000448947 */ /* 0x000fea0003800000 */
[----:B------:R-:W-:-:S07]  /*0f50*/  IMAD.MOV.U32 R0, RZ, RZ, 0x4 ;  /* 0x00000004ff007424 */ /* 0x000fce00078e00ff */
.L_x_246:
[C---:B------:R-:W-:Y:S01]  /*0f60*/  LEA R11, R0.reuse, R7, 0x7 ;  /* 0x00000007000b7211 */ /* 0x040fe200078e38ff */
[----:B------:R-:W-:-:S03]  /*0f70*/  VIADD R0, R0, 0x4 ;  /* 0x0000000400007836 */ /* 0x000fc60000000000 */
[C---:B01----:R-:W-:Y:S01]  /*0f80*/  IADD3 R3, PT, PT, R11.reuse, 0x180, RZ ;  /* 0x000001800b037810 */ /* 0x043fe20007ffe0ff */
[C---:B------:R-:W-:Y:S01]  /*0f90*/  VIADD R9, R11.reuse, 0x80 ;  /* 0x000000800b097836 */ /* 0x040fe20000000000 */
[CC--:B------:R-:W-:Y:S01]  /*0fa0*/  ISETP.GE.AND P0, PT, R11.reuse, R6.reuse, PT ;  /* 0x000000060b00720c */ /* 0x0c0fe20003f06270 */
[----:B------:R-:W-:Y:S01]  /*0fb0*/  VIADD R5, R11, 0x100 ;  /* 0x000001000b057836 */ /* 0x000fe20000000000 */
[-C--:B------:R-:W-:Y:S01]  /*0fc0*/  ISETP.GE.AND P3, PT, R3, R6.reuse, PT ;  /* 0x000000060300720c */ /* 0x080fe20003f66270 */
[----:B------:R-:W-:Y:S01]  /*0fd0*/  IMAD.WIDE R2, R11, 0x8, R14 ;  /* 0x000000080b027825 */ /* 0x000fe200078e020e */
[-C--:B------:R-:W-:Y:S02]  /*0fe0*/  ISETP.GE.AND P1, PT, R9, R6.reuse, PT ;  /* 0x000000060900720c */ /* 0x080fe40003f26270 */
[----:B------:R-:W-:-:S07]  /*0ff0*/  ISETP.GE.AND P2, PT, R5, R6, PT ;  /* 0x000000060500720c */ /* 0x000fce0003f46270 */
[----:B------:R1:W-:Y:S01]  /*1000*/  @!P0 STG.E.64 desc[UR6][R2.64], RZ ;  /* 0x000000ff02008986 */ /* 0x0003e2000c101b06 */
[----:B------:R-:W-:-:S03]  /*1010*/  ISETP.NE.AND P0, PT, R0, R4, PT ;  /* 0x000000040000720c */ /* 0x000fc60003f05270 */
[----:B------:R1:W-:Y:S04]  /*1020*/  @!P1 STG.E.64 desc[UR6][R2.64+0x400], RZ ;  /* 0x000400ff02009986 */ /* 0x0003e8000c101b06 */
[----:B------:R1:W-:Y:S04]  /*1030*/  @!P2 STG.E.64 desc[UR6][R2.64+0x800], RZ ;  /* 0x000800ff0200a986 */ /* 0x0003e8000c101b06 */
[----:B------:R1:W-:Y:S02]  /*1040*/  @!P3 STG.E.64 desc[UR6][R2.64+0xc00], RZ ;  /* 0x000c00ff0200b986 */ /* 0x0003e4000c101b06 */
[----:B------:R-:W-:Y:S05]  /*1050*/  @P0 BRA `(.L_x_246) ;  /* 0xfffffffc00c00947 */ /* 0x000fea000383ffff */
.L_x_245:
[----:B------:R-:W-:-:S13]  /*1060*/  ISETP.NE.AND P0, PT, R8, RZ, PT ;  /* 0x000000ff0800720c */ /* 0x000fda0003f05270 */
[----:B------:R-:W-:Y:S05]  /*1070*/  @!P0 EXIT ;  /* 0x000000000000894d */ /* 0x000fea0003800000 */
[----:B------:R-:W-:-:S05]  /*1080*/  UMOV UR4, URZ ;  /* 0x000000ff00047c82 */ /* 0x000fca0008000000 */
.L_x_247:
[C---:B01----:R-:W-:Y:S01]  /*1090*/  IMAD R3, R4.reuse, 0x80, R7 ;  /* 0x0000008004037824 */ /* 0x043fe200078e0207 */
[----:B------:R-:W-:Y:S01]  /*10a0*/  UIADD3 UR4, UPT, UPT, UR4, 0x1, URZ ;  /* 0x0000000104047890 */ /* 0x000fe2000fffe0ff */
[----:B------:R-:W-:-:S03]  /*10b0*/  IADD3 R4, PT, PT, R4, 0x1, RZ ;  /* 0x0000000104047810 */ /* 0x000fc60007ffe0ff */
[----:B------:R-:W-:-:S13]  /*10c0*/  ISETP.GE.AND P0, PT, R3, R6, PT ;  /* 0x000000060300720c */ /* 0x000fda0003f06270 */
[----:B------:R-:W-:-:S05]  /*10d0*/  @!P0 IMAD.WIDE R2, R3, 0x8, R14 ;  /* 0x0000000803028825 */ /* 0x000fca00078e020e */
[----:B------:R2:W-:Y:S01]  /*10e0*/  @!P0 STG.E.64 desc[UR6][R2.64], RZ ;  /* 0x000000ff02008986 */ /* 0x0005e2000c101b06 */
[----:B------:R-:W-:-:S13]  /*10f0*/  ISETP.NE.AND P0, PT, R8, UR4, PT ;  /* 0x0000000408007c0c */ /* 0x000fda000bf05270 */
[----:B--2---:R-:W-:Y:S05]  /*1100*/  @P0 BRA `(.L_x_247) ;  /* 0xfffffffc00e00947 */ /* 0x004fea000383ffff */
[----:B------:R-:W-:Y:S05]  /*1110*/  EXIT ;  /* 0x000000000000794d */ /* 0x000fea0003800000 */
.L_x_232:
        /* <DEDUP_REMOVED lines=12> */
.L_x_257:
[----:B------:R-:W-:Y:S01]  /*11e0*/  IMAD R7, R6, 0x80, R11 ;  /* 0x0000008006077824 */ /* 0x000fe200078e020b */
[----:B------:R-:W-:Y:S04]  /*11f0*/  BSSY.RECONVERGENT B0, `(.L_x_249) ;  /* 0x000001d000007945 */ /* 0x000fe80003800200 */
[----:B------:R-:W-:-:S04]  /*1200*/  IADD3 R5, PT, PT, R2, R7, RZ ;  /* 0x0000000702057210 */ /* 0x000fc80007ffe0ff */
        /* <DEDUP_REMOVED lines=24> */
.L_x_250:
[----:B------:R-:W-:Y:S01]  /*1390*/  IMAD.U32 R3, RZ, RZ, UR4 ;  /* 0x00000004ff037e24 */ /* 0x000fe2000f8e00ff */
[----:B------:R-:W-:-:S07]  /*13a0*/  MOV R4, 0x13c0 ;  /* 0x000013c000047802 */ /* 0x000fce0000000f00 */
[----:B------:R-:W-:Y:S05]  /*13b0*/  CALL.REL.NOINC `($__internal_0_$__cuda_sm20_div_u64) ;  /* 0x0000000c003c7944 */ /* 0x000fea0003c00000 */
.L_x_251:
[----:B------:R-:W-:Y:S05]  /*13c0*/  BSYNC.RECONVERGENT B0 ;  /* 0x0000000000007941 */ /* 0x000fea0003800200 */
.L_x_249:
        /* <DEDUP_REMOVED lines=8> */
[----:B------:R-:W-:Y:S01]  /*1450*/  ULOP3.LUT UR10, UR9, 0x7ffffff0, URZ, 0xc0, !UPT ;  /* 0x7ffffff0090a7892 */ /* 0x000fe2000f8ec0ff */
[----:B------:R-:W-:Y:S01]  /*1460*/  IMAD.MOV.U32 R3, RZ, RZ, RZ ;  /* 0x000000ffff037224 */ /* 0x000fe200078e00ff */
[----:B------:R-:W-:Y:S02]  /*1470*/  CS2R R22, SRZ ;  /* 0x0000000000167805 */ /* 0x000fe4000001ff00 */
[----:B------:R-:W-:-:S12]  /*1480*/  UIADD3 UR5, UPT, UPT, -UR10, URZ, URZ ;  /* 0x000000ff0a057290 */ /* 0x000fd8000fffe1ff */
.L_x_253:
        /* <DEDUP_REMOVED lines=9> */
[----:B------:R-:W3:Y:S04]  /*1520*/  LDG.E.64 R18, desc[UR6][R4.64+0x8] ;  /* 0x0000080604127981 */ /* 0x000ee8000c1e1b00 */
[----:B------:R-:W4:Y:S01]  /*1530*/  LDG.E.64 R26, desc[UR6][R12.64+0x78] ;  /* 0x000078060c1a7981 */ /* 0x000f22000c1e1b00 */
[----:B--2---:R-:W-:-:S03]  /*1540*/  DFMA R22, R20, R16, R22 ;  /* 0x000000101416722b */ /* 0x004fc60000000016 */
[----:B------:R-:W2:Y:S04]  /*1550*/  LDG.E.64 R16, desc[UR6][R12.64+0x10] ;  /* 0x000010060c107981 */ /* 0x000ea8000c1e1b00 */
[----:B------:R-:W2:Y:S01]  /*1560*/  LDG.E.64 R20, desc[UR6][R4.64+0x10] ;  /* 0x0000100604147981 */ /* 0x000ea2000c1e1b00 */
[----:B---3--:R-:W-:-:S03]  /*1570*/  DFMA R22, R24, R18, R22 ;  /* 0x000000121816722b */ /* 0x008fc60000000016 */
        /* <DEDUP_REMOVED lines=34> */
[----:B------:R-:W2:Y:S04]  /*17a0*/  LDG.E.64 R18, desc[UR6][R4.64+0x70] ;  /* 0x0000700604127981 */ /* 0x000ea8000c1e1b00 */
[----:B------:R-:W4:Y:S01]  /*17b0*/  LDG.E.64 R4, desc[UR6][R4.64+0x78] ;  /* 0x0000780604047981 */ /* 0x000f22000c1e1b00 */
[----:B---3--:R-:W-:Y:S01]  /*17c0*/  DFMA R20, R22, R20, R24 ;  /* 0x000000141614722b */ /* 0x008fe20000000018 */
[----:B------:R-:W-:-:S04]  /*17d0*/  UIADD3 UR5, UPT, UPT, UR5, 0x10, URZ ;  /* 0x0000001005057890 */ /* 0x000fc8000fffe0ff */
[----:B------:R-:W-:Y:S01]  /*17e0*/  UISETP.NE.AND UP0, UPT, UR5, URZ, UPT ;  /* 0x000000ff0500728c */ /* 0x000fe2000bf05270 */
[----:B------:R-:W-:Y:S02]  /*17f0*/  IADD3 R3, PT, PT, R3, 0x10, RZ ;  /* 0x0000001003037810 */ /* 0x000fe40007ffe0ff */
[----:B--2---:R-:W-:-:S08]  /*1800*/  DFMA R16, R16, R18, R20 ;  /* 0x000000121010722b */ /* 0x004fd00000000014 */
[----:B----4-:R-:W-:Y:S01]  /*1810*/  DFMA R22, R26, R4, R16 ;  /* 0x000000041a16722b */ /* 0x010fe20000000010 */
[----:B------:R-:W-:Y:S10]  /*1820*/  BRA.U UP0, `(.L_x_253) ;  /* 0xfffffffd00187547 */ /* 0x000ff4000b83ffff */
[----:B------:R-:W-:-:S07]  /*1830*/  IMAD.U32 R3, RZ, RZ, UR10 ;  /* 0x0000000aff037e24 */ /* 0x000fce000f8e00ff */
.L_x_252:
        /* <DEDUP_REMOVED lines=15> */
[----:B------:R-:W4:Y:S04]  /*1930*/  LDG.E.64 R18, desc[UR6][R12.64+0x8] ;  /* 0x000008060c127981 */ /* 0x000f28000c1e1b00 */
[----:B------:R-:W4:Y:S01]  /*1940*/  LDG.E.64 R24, desc[UR6][R4.64+0x8] ;  /* 0x0000080604187981 */ /* 0x000f22000c1e1b00 */
[----:B--2---:R-:W-:-:S03]  /*1950*/  DFMA R20, R16, R20, R22 ;  /* 0x000000141014722b */ /* 0x004fc60000000016 */
[----:B------:R-:W2:Y:S04]  /*1960*/  LDG.E.64 R16, desc[UR6][R12.64+0x10] ;  /* 0x000010060c107981 */ /* 0x000ea8000c1e1b00 */
[----:B------:R-:W2:Y:S01]  /*1970*/  LDG.E.64 R22, desc[UR6][R4.64+0x10] ;  /* 0x0000100604167981 */ /* 0x000ea2000c1e1b00 */
[----:B----4-:R-:W-:-:S03]  /*1980*/  DFMA R24, R18, R24, R20 ;  /* 0x000000181218722b */ /* 0x010fc60000000014 */
        /* <DEDUP_REMOVED lines=10> */
[----:B------:R-:W2:Y:S04]  /*1a30*/  LDG.E.64 R16, desc[UR6][R4.64+0x30] ;  /* 0x0000300604107981 */ /* 0x000ea8000c1e1b00 */
[----:B------:R-:W3:Y:S01]  /*1a40*/  LDG.E.64 R4, desc[UR6][R4.64+0x38] ;  /* 0x0000380604047981 */ /* 0x000ee2000c1e1b00 */
[----:B----4-:R-:W-:Y:S01]  /*1a50*/  DFMA R20, R22, R20, R24 ;  /* 0x000000141614722b */ /* 0x010fe20000000018 */
[----:B------:R-:W-:-:S07]  /*1a60*/  IADD3 R3, PT, PT, R3, 0x8, RZ ;  /* 0x0000000803037810 */ /* 0x000fce0007ffe0ff */
[----:B--2---:R-:W-:-:S08]  /*1a70*/  DFMA R16, R18, R16, R20 ;  /* 0x000000101210722b */ /* 0x004fd00000000014 */
[----:B---3--:R-:W-:-:S11]  /*1a80*/  DFMA R22, R26, R4, R16 ;  /* 0x000000041a16722b */ /* 0x008fd60000000010 */
.L_x_255:
        /* <DEDUP_REMOVED lines=17> */
[----:B------:R-:W4:Y:S04]  /*1ba0*/  LDG.E.64 R16, desc[UR6][R20.64+0x10] ;  /* 0x0000100614107981 */ /* 0x000f28000c1e1b00 */
[----:B------:R-:W2:Y:S04]  /*1bb0*/  LDG.E.64 R22, desc[UR6][R26.64+0x18] ;  /* 0x000018061a167981 */ /* 0x000ea8000c1e1b00 */
[----:B------:R-:W2:Y:S01]  /*1bc0*/  LDG.E.64 R20, desc[UR6][R20.64+0x18] ;  /* 0x0000180614147981 */ /* 0x000ea2000c1e1b00 */
[----:B---3--:R-:W-:Y:S01]  /*1bd0*/  DFMA R4, R12, R4, R24 ;  /* 0x000000040c04722b */ /* 0x008fe20000000018 */
[----:B------:R-:W-:-:S07]  /*1be0*/  VIADD R3, R3, 0x4 ;  /* 0x0000000403037836 */ /* 0x000fce0000000000 */
[----:B----4-:R-:W-:-:S08]  /*1bf0*/  DFMA R4, R16, R18, R4 ;  /* 0x000000121004722b */ /* 0x010fd00000000004 */
[----:B--2---:R-:W-:-:S11]  /*1c00*/  DFMA R22, R20, R22, R4 ;  /* 0x000000161416722b */ /* 0x004fd60000000004 */
.L_x_256:
[----:B------:R-:W-:Y:S05]  /*1c10*/  @!P1 BRA `(.L_x_254) ;  /* 0x0000000000489947 */ /* 0x000fea0003800000 */
[----:B------:R-:W0:Y:S01]  /*1c20*/  LDC.64 R12, c[0x0][0x390] ;  /* 0x0000e400ff0c7b82 */ /* 0x000e220000000a00 */
[--C-:B------:R-:W-:Y:S02]  /*1c30*/  IMAD R17, R0, UR9, R3.reuse ;  /* 0x0000000900117c24 */ /* 0x100fe4000f8e0203 */
[----:B------:R-:W-:-:S05]  /*1c40*/  IMAD R3, R28, UR9, R3 ;  /* 0x000000091c037c24 */ /* 0x000fca000f8e0203 */
[----:B------:R-:W1:Y:S01]  /*1c50*/  LDC.64 R4, c[0x0][0x398] ;  /* 0x0000e600ff047b82 */ /* 0x000e620000000a00 */
[----:B0-----:R-:W-:-:S05]  /*1c60*/  IMAD.WIDE R12, R17, 0x8, R12 ;  /* 0x00000008110c7825 */ /* 0x001fca00078e020c */
[----:B------:R-:W2:Y:S01]  /*1c70*/  LDG.E.64 R16, desc[UR6][R12.64] ;  /* 0x000000060c107981 */ /* 0x000ea2000c1e1b00 */
[----:B-1----:R-:W-:-:S05]  /*1c80*/  IMAD.WIDE R4, R3, 0x8, R4 ;  /* 0x0000000803047825 */ /* 0x002fca00078e0204 */
        /* <DEDUP_REMOVED lines=11> */
.L_x_254:
[----:B------:R-:W0:Y:S01]  /*1d40*/  LDCU UR5, c[0x0][0x388] ;  /* 0x00007100ff0577ac */ /* 0x000e220008000800 */
[----:B------:R-:W-:Y:S01]  /*1d50*/  IADD3 R6, PT, PT, R6, 0x1, RZ ;  /* 0x0000000106067810 */ /* 0x000fe20007ffe0ff */
[----:B------:R-:W-:-:S05]  /*1d60*/  IMAD.WIDE R4, R7, 0x8, R14 ;  /* 0x0000000807047825 */ /* 0x000fca00078e020e */
[----:B------:R1:W-:Y:S01]  /*1d70*/  STG.E.64 desc[UR6][R4.64], R22 ;  /* 0x0000001604007986 */ /* 0x0003e2000c101b06 */
[----:B0-----:R-:W-:-:S13]  /*1d80*/  ISETP.NE.AND P0, PT, R6, UR5, PT ;  /* 0x0000000506007c0c */ /* 0x001fda000bf05270 */
[----:B-1----:R-:W-:Y:S05]  /*1d90*/  @!P0 EXIT ;  /* 0x000000000000894d */ /* 0x002fea0003800000 */
[----:B------:R-:W-:Y:S05]  /*1da0*/  BRA `(.L_x_257) ;  /* 0xfffffff4000c7947 */ /* 0x000fea000383ffff */
.L_x_248:
[C---:B------:R-:W-:Y:S01]  /*1db0*/  ISETP.GE.U32.AND P0, PT, R0.reuse, 0x8, PT ;  /* 0x000000080000780c */ /* 0x040fe20003f06070 */
[----:B------:R-:W-:Y:S01]  /*1dc0*/  IMAD.MOV.U32 R6, RZ, RZ, RZ ;  /* 0x000000ffff067224 */ /* 0x000fe200078e00ff */
[----:B------:R-:W-:-:S04]  /*1dd0*/  LOP3.LUT R8, R0, 0x7, RZ, 0xc0, !PT ;  /* 0x0000000700087812 */ /* 0x000fc800078ec0ff */
[----:B------:R-:W-:-:S07]  /*1de0*/  ISETP.NE.AND P1, PT, R8, RZ, PT ;  /* 0x000000ff0800720c */ /* 0x000fce0003f25270 */
[----:B------:R-:W-:Y:S06]  /*1df0*/  @!P0 BRA `(.L_x_258) ;  /* 0x0000000000448947 */ /* 0x000fec0003800000 */
[----:B------:R-:W-:Y:S01]  /*1e00*/  LOP3.LUT R6, R0, 0x7ffffff8, RZ, 0xc0, !PT ;  /* 0x7ffffff800067812 */ /* 0x000fe200078ec0ff */
[----:B------:R-:W-:-:S07]  /*1e10*/  IMAD.MOV.U32 R7, RZ, RZ, RZ ;  /* 0x000000ffff077224 */ /* 0x000fce00078e00ff */
.L_x_259:
[C---:B0-----:R-:W-:Y:S01]  /*1e20*/  LEA R3, R7.reuse, R11, 0x7 ;  /* 0x0000000b07037211 */ /* 0x041fe200078e38ff */
[----:B------:R-:W-:-:S04]  /*1e30*/  VIADD R7, R7, 0x8 ;  /* 0x0000000807077836 */ /* 0x000fc80000000000 */
[----:B------:R-:W-:Y:S01]  /*1e40*/  VIADD R5, R3, 0x80 ;  /* 0x0000008003057836 */ /* 0x000fe20000000000 */
[----:B------:R-:W-:Y:S01]  /*1e50*/  ISETP.NE.AND P0, PT, R7, R6, PT ;  /* 0x000000060700720c */ /* 0x000fe20003f05270 */
[----:B------:R-:W-:-:S04]  /*1e60*/  IMAD.WIDE.U32 R2, R3, 0x8, R14 ;  /* 0x0000000803027825 */ /* 0x000fc800078e000e */
[----:B------:R-:W-:Y:S01]  /*1e70*/  IMAD.WIDE R4, R5, 0x8, R14 ;  /* 0x0000000805047825 */ /* 0x000fe200078e020e */
[----:B------:R0:W-:Y:S04]  /*1e80*/  STG.E.64 desc[UR6][R2.64], RZ ;  /* 0x000000ff02007986 */ /* 0x0001e8000c101b06 */
[----:B------:R0:W-:Y:S04]  /*1e90*/  STG.E.64 desc[UR6][R4.64], RZ ;  /* 0x000000ff04007986 */ /* 0x0001e8000c101b06 */
[----:B------:R0:W-:Y:S04]  /*1ea0*/  STG.E.64 desc[UR6][R4.64+0x400], RZ ;  /* 0x000400ff04007986 */ /* 0x0001e8000c101b06 */
[----:B------:R0:W-:Y:S04]  /*1eb0*/  STG.E.64 desc[UR6][R4.64+0x800], RZ ;  /* 0x000800ff04007986 */ /* 0x0001e8000c101b06 */
[----:B------:R0:W-:Y:S04]  /*1ec0*/  STG.E.64 desc[UR6][R4.64+0xc00], RZ ;  /* 0x000c00ff04007986 */ /* 0x0001e8000c101b06 */
[----:B------:R0:W-:Y:S04]  /*1ed0*/  STG.E.64 desc[UR6][R4.64+0x1000], RZ ;  /* 0x001000ff04007986 */ /* 0x0001e8000c101b06 */
[----:B------:R0:W-:Y:S04]  /*1ee0*/  STG.E.64 desc[UR6][R4.64+0x1400], RZ ;  /* 0x001400ff04007986 */ /* 0x0001e8000c101b06 */
[----:B------:R0:W-:Y:S01]  /*1ef0*/  STG.E.64 desc[UR6][R4.64+0x1800], RZ ;  /* 0x001800ff04007986 */ /* 0x0001e2000c101b06 */
[----:B------:R-:W-:Y:S05]  /*1f00*/  @P0 BRA `(.L_x_259) ;  /* 0xfffffffc00c40947 */ /* 0x000fea000383ffff */
.L_x_258:
[----:B------:R-:W-:Y:S05]  /*1f10*/  @!P1 EXIT ;  /* 0x000000000000994d */ /* 0x000fea0003800000 */
[----:B------:R-:W-:Y:S02]  /*1f20*/  ISETP.GE.U32.AND P0, PT, R8, 0x4, PT ;  /* 0x000000040800780c */ /* 0x000fe40003f06070 */
[----:B0-----:R-:W-:-:S04]  /*1f30*/  LOP3.LUT R4, R0, 0x3, RZ, 0xc0, !PT ;  /* 0x0000000300047812 */ /* 0x001fc800078ec0ff */
[----:B------:R-:W-:-:S07]  /*1f40*/  ISETP.NE.AND P1, PT, R4, RZ, PT ;  /* 0x000000ff0400720c */ /* 0x000fce0003f25270 */
[----:B------:R-:W-:Y:S06]  /*1f50*/  @!P0 BRA `(.L_x_260) ;  /* 0x00000000001c8947 */ /* 0x000fec0003800000 */
[C---:B------:R-:W-:Y:S01]  /*1f60*/  LEA R3, R6.reuse, R11, 0x7 ;  /* 0x0000000b06037211 */ /* 0x040fe200078e38ff */
[----:B------:R-:W-:-:S04]  /*1f70*/  VIADD R6, R6, 0x4 ;  /* 0x0000000406067836 */ /* 0x000fc80000000000 */
[----:B------:R-:W-:-:S05]  /*1f80*/  IMAD.WIDE R2, R3, 0x8, R14 ;  /* 0x0000000803027825 */ /* 0x000fca00078e020e */
[----:B------:R0:W-:Y:S04]  /*1f90*/  STG.E.64 desc[UR6][R2.64], RZ ;  /* 0x000000ff02007986 */ /* 0x0001e8000c101b06 */
[----:B------:R0:W-:Y:S04]  /*1fa0*/  STG.E.64 desc[UR6][R2.64+0x400], RZ ;  /* 0x000400ff02007986 */ /* 0x0001e8000c101b06 */
[----:B------:R0:W-:Y:S04]  /*1fb0*/  STG.E.64 desc[UR6][R2.64+0x800], RZ ;  /* 0x000800ff02007986 */ /* 0x0001e8000c101b06 */
[----:B------:R0:W-:Y:S02]  /*1fc0*/  STG.E.64 desc[UR6][R2.64+0xc00], RZ ;  /* 0x000c00ff02007986 */ /* 0x0001e4000c101b06 */
.L_x_260:
[----:B------:R-:W-:Y:S05]  /*1fd0*/  @!P1 EXIT ;  /* 0x000000000000994d */ /* 0x000fea0003800000 */
[----:B------:R-:W-:Y:S02]  /*1fe0*/  ISETP.NE.AND P0, PT, R4, 0x1, PT ;  /* 0x000000010400780c */ /* 0x000fe40003f05270 */
[----:B------:R-:W-:-:S04]  /*1ff0*/  LOP3.LUT R0, R0, 0x1, RZ, 0xc0, !PT ;  /* 0x0000000100007812 */ /* 0x000fc800078ec0ff */
[----:B------:R-:W-:-:S07]  /*2000*/  ISETP.NE.U32.AND P1, PT, R0, 0x1, PT ;  /* 0x000000010000780c */ /* 0x000fce0003f25070 */
[C---:B0-----:R-:W-:Y:S01]  /*2010*/  @P0 IMAD R3, R6.reuse, 0x80, R11 ;  /* 0x0000008006030824 */ /* 0x041fe200078e020b */
[----:B------:R-:W-:-:S03]  /*2020*/  @P0 IADD3 R6, PT, PT, R6, 0x2, RZ ;  /* 0x0000000206060810 */ /* 0x000fc60007ffe0ff */
[----:B------:R-:W-:-:S05]  /*2030*/  @P0 IMAD.WIDE R2, R3, 0x8, R14 ;  /* 0x0000000803020825 */ /* 0x000fca00078e020e */
[----:B------:R0:W-:Y:S04]  /*2040*/  @P0 STG.E.64 desc[UR6][R2.64], RZ ;  /* 0x000000ff02000986 */ /* 0x0001e8000c101b06 */
[----:B------:R0:W-:Y:S01]  /*2050*/  @P0 STG.E.64 desc[UR6][R2.64+0x400], RZ ;  /* 0x000400ff02000986 */ /* 0x0001e2000c101b06 */
[----:B------:R-:W-:Y:S05]  /*2060*/  @P1 EXIT ;  /* 0x000000000000194d */ /* 0x000fea0003800000 */
[----:B------:R-:W-:-:S04]  /*2070*/  IMAD R11, R6, 0x80, R11 ;  /* 0x00000080060b7824 */ /* 0x000fc800078e020b */
[----:B------:R-:W-:-:S05]  /*2080*/  IMAD.WIDE R14, R11, 0x8, R14 ;  /* 0x000000080b0e7825 */ /* 0x000fca00078e020e */
[----:B------:R-:W-:Y:S01]  /*2090*/  STG.E.64 desc[UR6][R14.64], RZ ;  /* 0x000000ff0e007986 */ /* 0x000fe2000c101b06 */
[----:B------:R-:W-:Y:S05]  /*20a0*/  EXIT ;  /* 0x000000000000794d */ /* 0x000fea0003800000 */
        .weak           $__internal_0_$__cuda_sm20_div_u64
        .type           $__internal_0_$__cuda_sm20_div_u64,@function
        .size           $__internal_0_$__cuda_sm20_div_u64,(.L_x_351 - $__internal_0_$__cuda_sm20_div_u64)
$__internal_0_$__cuda_sm20_div_u64:
[----:B------:R-:W-:Y:S01]  /*20b0*/  IMAD.U32 R20, RZ, RZ, UR8 ;  /* 0x00000008ff147e24 */ /* 0x000fe2000f8e00ff */
[----:B------:R-:W-:-:S05]  /*20c0*/  MOV R21, R3 ;  /* 0x0000000300157202 */ /* 0x000fca0000000f00 */
[----:B------:R-:W0:Y:S08]  /*20d0*/  I2F.U64.RP R20, R20 ;  /* 0x0000001400147312 */ /* 0x000e300000309000 */
[----:B0-----:R-:W0:Y:S02]  /*20e0*/  MUFU.RCP R13, R20 ;  /* 0x00000014000d7308 */ /* 0x001e240000001000 */
[----:B0-----:R-:W-:-:S06]  /*20f0*/  VIADD R17, R13, 0x1ffffffe ;  /* 0x1ffffffe0d117836 */ /* 0x001fcc0000000000 */
[----:B------:R-:W0:Y:S02]  /*2100*/  F2I.U64.TRUNC R16, R17 ;  /* 0x0000001100107311 */ /* 0x000e24000020d800 */
[----:B0-----:R-:W-:-:S04]  /*2110*/  IMAD.WIDE.U32 R18, R16, UR8, RZ ;  /* 0x0000000810127c25 */ /* 0x001fc8000f8e00ff */
[----:B------:R-:W-:Y:S01]  /*2120*/  IMAD R19, R16, R3, R19 ;  /* 0x0000000310137224 */ /* 0x000fe200078e0213 */
[----:B------:R-:W-:-:S03]  /*2130*/  IADD3 R13, P0, PT, RZ, -R18, RZ ;  /* 0x80000012ff0d7210 */ /* 0x000fc60007f1e0ff */
[----:B------:R-:W-:Y:S02]  /*2140*/  IMAD R19, R17, UR8, R19 ;  /* 0x0000000811137c24 */ /* 0x000fe4000f8e0213 */
[----:B------:R-:W-:-:S04]  /*2150*/  IMAD.HI.U32 R18, R16, R13, RZ ;  /* 0x0000000d10127227 */ /* 0x000fc800078e00ff */
[----:B------:R-:W-:Y:S01]  /*2160*/  IMAD.X R23, RZ, RZ, ~R19, P0 ;  /* 0x000000ffff177224 */ /* 0x000fe200000e0e13 */
[----:B------:R-:W-:-:S03]  /*2170*/  MOV R19, R16 ;  /* 0x0000001000137202 */ /* 0x000fc60000000f00 */
[----:B------:R-:W-:-:S04]  /*2180*/  IMAD.WIDE.U32 R18, P0, R16, R23, R18 ;  /* 0x0000001710127225 */ /* 0x000fc80007800012 */
[C---:B------:R-:W-:Y:S02]  /*2190*/  IMAD R16, R17.reuse, R23, RZ ;  /* 0x0000001711107224 */ /* 0x040fe400078e02ff */
[----:B------:R-:W-:-:S04]  /*21a0*/  IMAD.HI.U32 R19, P1, R17, R13, R18 ;  /* 0x0000000d11137227 */ /* 0x000fc80007820012 */
[----:B------:R-:W-:Y:S01]  /*21b0*/  IMAD.HI.U32 R13, R17, R23, RZ ;  /* 0x00000017110d7227 */ /* 0x000fe200078e00ff */
[----:B------:R-:W-:-:S03]  /*21c0*/  IADD3 R19, P2, PT, R16, R19, RZ ;  /* 0x0000001310137210 */ /* 0x000fc60007f5e0ff */
[----:B------:R-:W-:Y:S02]  /*21d0*/  IMAD.X R13, R13, 0x1, R17, P0 ;  /* 0x000000010d0d7824 */ /* 0x000fe400000e0611 */
[----:B------:R-:W-:-:S03]  /*21e0*/  IMAD.WIDE.U32 R16, R19, UR8, RZ ;  /* 0x0000000813107c25 */ /* 0x000fc6000f8e00ff */
[----:B------:R-:W-:Y:S01]  /*21f0*/  IADD3.X R13, PT, PT, RZ, RZ, R13, P2, P1 ;  /* 0x000000ffff0d7210 */ /* 0x000fe200017e240d */
[----:B------:R-:W-:Y:S01]  /*2200*/  IMAD R18, R19, R3, R17 ;  /* 0x0000000313127224 */ /* 0x000fe200078e0211 */
[----:B------:R-:W-:-:S03]  /*2210*/  IADD3 R17, P0, PT, RZ, -R16, RZ ;  /* 0x80000010ff117210 */ /* 0x000fc60007f1e0ff */
[----:B------:R-:W-:Y:S02]  /*2220*/  IMAD R16, R13, UR8, R18 ;  /* 0x000000080d107c24 */ /* 0x000fe4000f8e0212 */
[----:B------:R-:W-:-:S03]  /*2230*/  IMAD.HI.U32 R18, R19, R17, RZ ;  /* 0x0000001113127227 */ /* 0x000fc600078e00ff */
[----:B------:R-:W-:-:S05]  /*2240*/  IADD3.X R16, PT, PT, RZ, ~R16, RZ, P0, !PT ;  /* 0x80000010ff107210 */ /* 0x000fca00007fe4ff */
[----:B------:R-:W-:-:S04]  /*2250*/  IMAD.WIDE.U32 R18, P0, R19, R16, R18 ;  /* 0x0000001013127225 */ /* 0x000fc80007800012 */
[C---:B------:R-:W-:Y:S02]  /*2260*/  IMAD R20, R13.reuse, R16, RZ ;  /* 0x000000100d147224 */ /* 0x040fe400078e02ff */
[----:B------:R-:W-:-:S04]  /*2270*/  IMAD.HI.U32 R19, P1, R13, R17, R18 ;  /* 0x000000110d137227 */ /* 0x000fc80007820012 */
[----:B------:R-:W-:Y:S02]  /*2280*/  HFMA2 R17, -RZ, RZ, 0, 0 ;  /* 0x00000000ff117431 */ /* 0x000fe400000001ff */
[----:B------:R-:W-:Y:S01]  /*2290*/  IMAD.HI.U32 R16, R13, R16, RZ ;  /* 0x000000100d107227 */ /* 0x000fe200078e00ff */
[----:B------:R-:W-:-:S03]  /*22a0*/  IADD3 R19, P2, PT, R20, R19, RZ ;  /* 0x0000001314137210 */ /* 0x000fc60007f5e0ff */
[----:B------:R-:W-:Y:S02]  /*22b0*/  IMAD.X R13, R16, 0x1, R13, P0 ;  /* 0x00000001100d7824 */ /* 0x000fe400000e060d */
[----:B------:R-:W-:-:S03]  /*22c0*/  IMAD.HI.U32 R16, R19, R5, RZ ;  /* 0x0000000513107227 */ /* 0x000fc600078e00ff */
[----:B------:R-:W-:Y:S01]  /*22d0*/  IADD3.X R13, PT, PT, RZ, RZ, R13, P2, P1 ;  /* 0x000000ffff0d7210 */ /* 0x000fe200017e240d */
[----:B------:R-:W-:-:S04]  /*22e0*/  IMAD.WIDE.U32 R16, R19, R0, R16 ;  /* 0x0000000013107225 */ /* 0x000fc800078e0010 */
[C---:B------:R-:W-:Y:S02]  /*22f0*/  IMAD R19, R13.reuse, R0, RZ ;  /* 0x000000000d137224 */ /* 0x040fe400078e02ff */
[----:B------:R-:W-:-:S04]  /*2300*/  IMAD.HI.U32 R16, P0, R13, R5, R16 ;  /* 0x000000050d107227 */ /* 0x000fc80007800010 */
[----:B------:R-:W-:Y:S01]  /*2310*/  IMAD.HI.U32 R18, R13, R0, RZ ;  /* 0x000000000d127227 */ /* 0x000fe200078e00ff */
[----:B------:R-:W-:-:S03]  /*2320*/  IADD3 R13, P1, PT, R19, R16, RZ ;  /* 0x00000010130d7210 */ /* 0x000fc60007f3e0ff */
[----:B------:R-:W-:Y:S02]  /*2330*/  IMAD.X R18, RZ, RZ, R18, P0 ;  /* 0x000000ffff127224 */ /* 0x000fe400000e0612 */
[----:B------:R-:W-:-:S03]  /*2340*/  IMAD.WIDE.U32 R16, R13, UR8, RZ ;  /* 0x000000080d107c25 */ /* 0x000fc6000f8e00ff */
[----:B------:R-:W-:Y:S01]  /*2350*/  IADD3.X R18, PT, PT, RZ, R18, RZ, P1, !PT ;  /* 0x00000012ff127210 */ /* 0x000fe20000ffe4ff */
[----:B------:R-:W-:Y:S01]  /*2360*/  IMAD R17, R13, R3, R17 ;  /* 0x000000030d117224 */ /* 0x000fe200078e0211 */
[----:B------:R-:W-:-:S03]  /*2370*/  IADD3 R16, P1, PT, -R16, R5, RZ ;  /* 0x0000000510107210 */ /* 0x000fc60007f3e1ff */
[----:B------:R-:W-:Y:S01]  /*2380*/  IMAD R17, R18, UR8, R17 ;  /* 0x0000000812117c24 */ /* 0x000fe2000f8e0211 */
[----:B------:R-:W-:-:S03]  /*2390*/  ISETP.GE.U32.AND P0, PT, R16, UR8, PT ;  /* 0x0000000810007c0c */ /* 0x000fc6000bf06070 */
[----:B------:R-:W-:Y:S01]  /*23a0*/  IMAD.X R20, R0, 0x1, ~R17, P1 ;  /* 0x0000000100147824 */ /* 0x000fe200008e0e11 */
[----:B------:R-:W-:Y:S01]  /*23b0*/  IADD3 R17, P1, PT, R16, -UR8, RZ ;  /* 0x8000000810117c10 */ /* 0x000fe2000ff3e0ff */
[----:B------:R-:W-:-:S03]  /*23c0*/  VIADD R0, R13, 0x1 ;  /* 0x000000010d007836 */ /* 0x000fc60000000000 */
[----:B------:R-:W-:Y:S02]  /*23d0*/  ISETP.GE.U32.AND.EX P0, PT, R20, R3, PT, P0 ;  /* 0x000000031400720c */ /* 0x000fe40003f06100 */
[----:B------:R-:W-:Y:S02]  /*23e0*/  IADD3.X R18, PT, PT, ~R3, R20, RZ, P1, !PT ;  /* 0x0000001403127210 */ /* 0x000fe40000ffe5ff */
[----:B------:R-:W-:Y:S02]  /*23f0*/  SEL R16, R17, R16, P0 ;  /* 0x0000001011107207 */ /* 0x000fe40000000000 */
[----:B------:R-:W-:Y:S02]  /*2400*/  SEL R18, R18, R20, P0 ;  /* 0x0000001412127207 */ /* 0x000fe40000000000 */
[----:B------:R-:W-:Y:S02]  /*2410*/  SEL R13, R0, R13, P0 ;  /* 0x0000000d000d7207 */ /* 0x000fe40000000000 */
[----:B------:R-:W-:Y:S01]  /*2420*/  ISETP.GE.U32.AND P0, PT, R16, UR8, PT ;  /* 0x0000000810007c0c */ /* 0x000fe2000bf06070 */
[----:B------:R-:W-:Y:S01]  /*2430*/  IMAD.MOV.U32 R16, RZ, RZ, R4 ;  /* 0x000000ffff107224 */ /* 0x000fe200078e0004 */
[----:B------:R-:W-:-:S02]  /*2440*/  ISETP.NE.U32.AND P1, PT, RZ, UR8, PT ;  /* 0x00000008ff007c0c */ /* 0x000fc4000bf25070 */
[----:B------:R-:W-:Y:S02]  /*2450*/  IADD3 R0, PT, PT, R13, 0x1, RZ ;  /* 0x000000010d007810 */ /* 0x000fe40007ffe0ff */
[----:B------:R-:W-:Y:S02]  /*2460*/  ISETP.GE.U32.AND.EX P0, PT, R18, R3, PT, P0 ;  /* 0x000000031200720c */ /* 0x000fe40003f06100 */
[----:B------:R-:W-:Y:S02]  /*2470*/  MOV R17, 0x0 ;  /* 0x0000000000117802 */ /* 0x000fe40000000f00 */
[----:B------:R-:W-:Y:S02]  /*2480*/  ISETP.NE.AND.EX P1, PT, R3, RZ, PT, P1 ;  /* 0x000000ff0300720c */ /* 0x000fe40003f25310 */
[----:B------:R-:W-:-:S04]  /*2490*/  SEL R0, R0, R13, P0 ;  /* 0x0000000d00007207 */ /* 0x000fc80000000000 */
[----:B------:R-:W-:Y:S01]  /*24a0*/  SEL R0, R0, 0xffffffff, P1 ;  /* 0xffffffff00007807 */ /* 0x000fe20000800000 */
[----:B------:R-:W-:Y:S06]  /*24b0*/  RET.REL.NODEC R16 `(_ZN3cub18CUB_300001_SM_10006detail9transform16transform_kernelINS2_10policy_hubILb1EN4cuda3std3__45tupleIJN6thrust24THRUST_300001_SM_1000_NS17counting_iteratorIiNSA_11use_defaultESC_SC_EEEEEE10policy1000El2dpIdENSA_6detail15normal_iteratorINSA_10device_ptrIdEEEEJSD_EEEvT0_iT1_T2_DpNS2_10kernel_argIT3_EE) ;  /* 0xffffffd810d07950 */ /* 0x000fec0003c3ffff */
.L_x_261:
        /* <DEDUP_REMOVED lines=12> */
.L_x_351:


//--------------------- .text._ZN3cub18CUB_300001_SM_10006detail9transform16transform_kernelINS2_10policy_hubILb1EN4cuda3std3__45tupleIJN6thrust24THRUST_300001_SM_1000_NS17counting_iteratorIiNSA_11use_defaultESC_SC_EEEEEE10policy1000Ei2dpIdENSA_6detail15normal_iteratorINSA_10device_ptrIdEEEEJSD_EEEvT0_iT1_T2_DpNS2_10kernel_argIT3_EE --------------------------
	.section	.text._ZN3cub18CUB_300001_SM_10006detail9transform16transform_kernelINS2_10policy_hubILb1EN4cuda3std3__45tupleIJN6thrust24THRUST_300001_SM_1000_NS17counting_iteratorIiNSA_11use_defaultESC_SC_EEEEEE10policy1000Ei2dpIdENSA_6detail15normal_iteratorINSA_10device_ptrIdEEEEJSD_EEEvT0_iT1_T2_DpNS2_10kernel_argIT3_EE,"ax",@progbits
	.align	128
        .global         _ZN3cub18CUB_300001_SM_10006detail9transform16transform_kernelINS2_10policy_hubILb1EN4cuda3std3__45tupleIJN6thrust24THRUST_300001_SM_1000_NS17counting_iteratorIiNSA_11use_defaultESC_SC_EEEEEE10policy1000Ei2dpIdENSA_6detail15normal_iteratorINSA_10device_ptrIdEEEEJSD_EEEvT0_iT1_T2_DpNS2_10kernel_argIT3_EE
        .type           _ZN3cub18CUB_300001_SM_10006detail9transform16transform_kernelINS2_10policy_hubILb1EN4cuda3std3__45tupleIJN6thrust24THRUST_300001_SM_1000_NS17counting_iteratorIiNSA_11use_defaultESC_SC_EEEEEE10policy1000Ei2dpIdENSA_6detail15normal_iteratorINSA_10device_ptrIdEEEEJSD_EEEvT0_iT1_T2_DpNS2_10kernel_argIT3_EE,@function
        .size           _ZN3cub18CUB_300001_SM_10006detail9transform16transform_kernelINS2_10policy_hubILb1EN4cuda3std3__45tupleIJN6thrust24THRUST_300001_SM_1000_NS17counting_iteratorIiNSA_11use_defaultESC_SC_EEEEEE10policy1000Ei2dpIdENSA_6detail15normal_iteratorINSA_10device_ptrIdEEEEJSD_EEEvT0_iT1_T2_DpNS2_10kernel_argIT3_EE,(.L_x_352 - _ZN3cub18CUB_300001_SM_10006detail9transform16transform_kernelINS2_10policy_hubILb1EN4cuda3std3__45tupleIJN6thrust24THRUST_300001_SM_1000_NS17counting_iteratorIiNSA_11use_defaultESC_SC_EEEEEE10policy1000Ei2dpIdENSA_6detail15normal_iteratorINSA_10device_ptrIdEEEEJSD_EEEvT0_iT1_T2_DpNS2_10kernel_argIT3_EE)
        .other          _ZN3cub18CUB_300001_SM_10006detail9transform16transform_kernelINS2_10policy_hubILb1EN4cuda3std3__45tupleIJN6thrust24THRUST_300001_SM_1000_NS17counting_iteratorIiNSA_11use_defaultESC_SC_EEEEEE10policy1000Ei2dpIdENSA_6detail15normal_iteratorINSA_10device_ptrIdEEEEJSD_EEEvT0_iT1_T2_DpNS2_10kernel_argIT3_EE,@"STO_CUDA_ENTRY STV_DEFAULT"
_ZN3cub18CUB_300001_SM_10006detail9transform16transform_kernelINS2_10policy_hubILb1EN4cuda3std3__45tupleIJN6thrust24THRUST_300001_SM_1000_NS17counting_iteratorIiNSA_11use_defaultESC_SC_EEEEEE10policy1000Ei2dpIdENSA_6detail15normal_iteratorINSA_10device_ptrIdEEEEJSD_EEEvT0_iT1_T2_DpNS2_10kernel_argIT3_EE:
.text._ZN3cub18CUB_300001_SM_10006detail9transform16transform_kernelINS2_10policy_hubILb1EN4cuda3std3__45tupleIJN6thrust24THRUST_300001_SM_1000_NS17counting_iteratorIiNSA_11use_defaultESC_SC_EEEEEE10policy1000Ei2dpIdENSA_6detail15normal_iteratorINSA_10device_ptrIdEEEEJSD_EEEvT0_iT1_T2_DpNS2_10kernel_argIT3_EE:
[----:B------:R-:W-:Y:S08]  /*0000*/  LDC R1, c[0x0][0x37c] ;  /* 0x0000df00ff017b82 */ /* 0x000ff00000000800 */
[----:B------:R-:W0:Y:S01]  /*0010*/  LDC.64 R2, c[0x0][0x380] ;  /* 0x0000e000ff027b82 */ /* 0x000e220000000a00 */
[----:B------:R-:W1:Y:S01]  /*0020*/  LDCU UR5, c[0x0][0x3b0] ;  /* 0x00007600ff0577ac */ /* 0x000e620008000800 */
[----:B------:R-:W2:Y:S06]  /*0030*/  LDCU.64 UR6, c[0x0][0x358] ;  /* 0x00006b00ff0677ac */ /* 0x000eac0008000a00 */
[----:B------:R-:W3:Y:S01]  /*0040*/  S2UR UR4, SR_CTAID.X ;  /* 0x00000000000479c3 */ /* 0x000ee20000002500 */
[----:B------:R-:W4:Y:S07]  /*0050*/  LDCU UR8, c[0x0][0x3a0] ;  /* 0x00007400ff0877ac */ /* 0x000f2e0008000800 */
[----:B------:R-:W5:Y:S01]  /*0060*/  LDC.64 R14, c[0x0][0x3a8] ;  /* 0x0000ea00ff0e7b82 */ /* 0x000f620000000a00 */
[----:B0-----:R-:W-:-:S04]  /*0070*/  IMAD.SHL.U32 R6, R3, 0x80, RZ ;  /* 0x0000008003067824 */ /* 0x001fc800078e00ff */
[----:B---3--:R-:W-:-:S04]  /*0080*/  IMAD R5, R6, UR4, RZ ;  /* 0x0000000406057c24 */ /* 0x008fc8000f8e02ff */
[----:B------:R-:W-:Y:S01]  /*0090*/  IMAD.IADD R7, R2, 0x1, -R5 ;  /* 0x0000000102077824 */ /* 0x000fe200078e0a05 */
[C---:B-1----:R-:W-:Y:S01]  /*00a0*/  IADD3 R0, PT, PT, R5.reuse, UR5, RZ ;  /* 0x0000000505007c10 */ /* 0x042fe2000fffe0ff */
[----:B-----5:R-:W-:-:S03]  /*00b0*/  IMAD.WIDE R14, R5, 0x8, R14 ;  /* 0x00000008050e7825 */ /* 0x020fc600078e020e */
[CC--:B------:R-:W-:Y:S02]  /*00c0*/  ISETP.GT.AND P0, PT, R6.reuse, R7.reuse, PT ;  /* 0x000000070600720c */ /* 0x0c0fe40003f04270 */
[----:B------:R-:W-:-:S11]  /*00d0*/  VIMNMX R6, PT, PT, R6, R7, PT ;  /* 0x0000000706067248 */ /* 0x000fd60003fe0100 */
[----:B--2-4-:R-:W-:Y:S05]  /*00e0*/  @P0 BRA `(.L_x_262) ;  /* 0x0000000c00e00947 */ /* 0x014fea0003800000 */
        /* <DEDUP_REMOVED lines=12> */
.L_x_272:
        /* <DEDUP_REMOVED lines=27> */
.L_x_265:
[----:B------:R-:W-:Y:S01]  /*0360*/  IMAD.U32 R5, RZ, RZ, UR4 ;  /* 0x00000004ff057e24 */ /* 0x000fe2000f8e00ff */
[----:B------:R-:W-:-:S07]  /*0370*/  MOV R2, 0x390 ;  /* 0x0000039000027802 */ /* 0x000fce0000000f00 */
[----:B------:R-:W-:Y:S05]  /*0380*/  CALL.REL.NOINC `($__internal_1_$__cuda_sm20_div_u64) ;  /* 0x0000001800f47944 */ /* 0x000fea0003c00000 */
[----:B------:R-:W-:-:S07]  /*0390*/  MOV R26, R13 ;  /* 0x0000000d001a7202 */ /* 0x000fce0000000f00 */
.L_x_266:
[----:B------:R-:W-:Y:S05]  /*03a0*/  BSYNC.RECONVERGENT B0 ;  /* 0x0000000000007941 */ /* 0x000fea0003800200 */
.L_x_264:
[----:B------:R-:W0:Y:S01]  /*03b0*/  LDCU UR9, c[0x0][0x398] ;  /* 0x00007300ff0977ac */ /* 0x000e220008000800 */
[----:B------:R-:W-:Y:S01]  /*03c0*/  IMAD.MOV R3, RZ, RZ, -R26 ;  /* 0x000000ffff037224 */ /* 0x000fe200078e0a1a */
[----:B------:R-:W-:Y:S01]  /*03d0*/  CS2R R20, SRZ ;  /* 0x0000000000147805 */ /* 0x000fe2000001ff00 */
[----:B------:R-:W-:Y:S01]  /*03e0*/  IMAD.MOV.U32 R27, RZ, RZ, RZ ;  /* 0x000000ffff1b7224 */ /* 0x000fe200078e00ff */
[----:B------:R-:W1:Y:S01]  /*03f0*/  LDCU UR5, c[0x0][0x3a0] ;  /* 0x00007400ff0577ac */ /* 0x000e620008000800 */
[----:B0-----:R-:W-:Y:S01]  /*0400*/  UISETP.GE.U32.AND UP0, UPT, UR9, 0x10, UPT ;  /* 0x000000100900788c */ /* 0x001fe2000bf06070 */
[----:B-1----:R-:W-:-:S08]  /*0410*/  IMAD R28, R3, UR5, R4 ;  /* 0x00000005031c7c24 */ /* 0x002fd0000f8e0204 */
[----:B------:R-:W-:Y:S05]  /*0420*/  BRA.U !UP0, `(.L_x_267) ;  /* 0x0000000108f47547 */ /* 0x000fea000b800000 */
[----:B------:R-:W-:Y:S01]  /*0430*/  HFMA2 R25, -RZ, RZ, 0, 0 ;  /* 0x00000000ff197431 */ /* 0x000fe200000001ff */
[----:B------:R-:W-:-:S07]  /*0440*/  CS2R R20, SRZ ;  /* 0x0000000000147805 */ /* 0x000fce000001ff00 */
.L_x_268:
        /* <DEDUP_REMOVED lines=47> */
[----:B--2---:R-:W-:Y:S02]  /*0740*/  DFMA R22, R12, R22, R16 ;  /* 0x000000160c16722b */ /* 0x004fe40000000010 */
[----:B------:R-:W2:Y:S04]  /*0750*/  LDG.E.64 R12, desc[UR6][R4.64+0x70] ;  /* 0x00007006040c7981 */ /* 0x000ea8000c1e1b00 */
[----:B------:R-:W2:Y:S04]  /*0760*/  LDG.E.64 R16, desc[UR6][R2.64+0x70] ;  /* 0x0000700602107981 */ /* 0x000ea8000c1e1b00 */
[----:B------:R-:W4:Y:S04]  /*0770*/  LDG.E.64 R4, desc[UR6][R4.64+0x78] ;  /* 0x0000780604047981 */ /* 0x000f28000c1e1b00 */
[----:B------:R-:W4:Y:S01]  /*0780*/  LDG.E.64 R2, desc[UR6][R2.64+0x78] ;  /* 0x0000780602027981 */ /* 0x000f22000c1e1b00 */
[----:B------:R-:W-:Y:S01]  /*0790*/  VIADD R25, R25, 0x10 ;  /* 0x0000001019197836 */ /* 0x000fe20000000000 */
[----:B---3--:R-:W-:-:S04]  /*07a0*/  DFMA R18, R20, R18, R22 ;  /* 0x000000121412722b */ /* 0x008fc80000000016 */
[----:B------:R-:W-:-:S04]  /*07b0*/  ISETP.NE.AND P0, PT, R25, UR5, PT ;  /* 0x0000000519007c0c */ /* 0x000fc8000bf05270 */
[----:B--2---:R-:W-:-:S08]  /*07c0*/  DFMA R12, R12, R16, R18 ;  /* 0x000000100c0c722b */ /* 0x004fd00000000012 */
[----:B----4-:R-:W-:Y:S01]  /*07d0*/  DFMA R20, R4, R2, R12 ;  /* 0x000000020414722b */ /* 0x010fe2000000000c */
[----:B------:R-:W-:Y:S10]  /*07e0*/  @P0 BRA `(.L_x_268) ;  /* 0xfffffffc00180947 */ /* 0x000ff4000383ffff */
[----:B------:R-:W-:-:S07]  /*07f0*/  IMAD.U32 R27, RZ, RZ, UR5 ;  /* 0x00000005ff1b7e24 */ /* 0x000fce000f8e00ff */
.L_x_267:
[----:B------:R-:W-:-:S13]  /*0800*/  ISETP.NE.AND P0, PT, R10, RZ, PT ;  /* 0x000000ff0a00720c */ /* 0x000fda0003f05270 */
[----:B------:R-:W-:Y:S05]  /*0810*/  @!P0 BRA `(.L_x_269) ;  /* 0x0000000400388947 */ /* 0x000fea0003800000 */
[----:B------:R-:W-:Y:S02]  /*0820*/  IADD3 R2, PT, PT, R10, -0x1, RZ ;  /* 0xffffffff0a027810 */ /* 0x000fe40007ffe0ff */
[----:B------:R-:W-:Y:S02]  /*0830*/  ISETP.NE.AND P1, PT, R9, RZ, PT ;  /* 0x000000ff0900720c */ /* 0x000fe40003f25270 */
        /* <DEDUP_REMOVED lines=30> */
[----:B------:R-:W-:-:S07]  /*0a20*/  VIADD R27, R27, 0x8 ;  /* 0x000000081b1b7836 */ /* 0x000fce0000000000 */
[----:B--2---:R-:W-:-:S08]  /*0a30*/  DFMA R12, R16, R12, R18 ;  /* 0x0000000c100c722b */ /* 0x004fd00000000012 */
[----:B---3--:R-:W-:-:S11]  /*0a40*/  DFMA R20, R24, R2, R12 ;  /* 0x000000021814722b */ /* 0x008fd6000000000c */
.L_x_270:
        /* <DEDUP_REMOVED lines=21> */
[----:B------:R-:W-:-:S07]  /*0ba0*/  IADD3 R27, PT, PT, R27, 0x4, RZ ;  /* 0x000000041b1b7810 */ /* 0x000fce0007ffe0ff */
[----:B----4-:R-:W-:-:S08]  /*0bb0*/  DFMA R2, R12, R16, R2 ;  /* 0x000000100c02722b */ /* 0x010fd00000000002 */
[----:B--2---:R-:W-:-:S11]  /*0bc0*/  DFMA R20, R18, R20, R2 ;  /* 0x000000141214722b */ /* 0x004fd60000000002 */
.L_x_271:
        /* <DEDUP_REMOVED lines=19> */
.L_x_269:
[----:B------:R-:W0:Y:S01]  /*0d00*/  LDCU UR5, c[0x0][0x384] ;  /* 0x00007080ff0577ac */ /* 0x000e220008000800 */
[----:B------:R-:W-:Y:S02]  /*0d10*/  VIADD R6, R6, 0x1 ;  /* 0x0000000106067836 */ /* 0x000fe40000000000 */
[----:B------:R-:W-:-:S05]  /*0d20*/  IMAD.WIDE R2, R7, 0x8, R14 ;  /* 0x0000000807027825 */ /* 0x000fca00078e020e */
[----:B------:R1:W-:Y:S01]  /*0d30*/  STG.E.64 desc[UR6][R2.64], R20 ;  /* 0x0000001402007986 */ /* 0x0003e2000c101b06 */
[----:B0-----:R-:W-:-:S13]  /*0d40*/  ISETP.NE.AND P0, PT, R6, UR5, PT ;  /* 0x0000000506007c0c */ /* 0x001fda000bf05270 */
[----:B-1----:R-:W-:Y:S05]  /*0d50*/  @!P0 EXIT ;  /* 0x000000000000894d */ /* 0x002fea0003800000 */
[----:B------:R-:W-:Y:S05]  /*0d60*/  BRA `(.L_x_272) ;  /* 0xfffffff400107947 */ /* 0x000fea000383ffff */
.L_x_263:
[C---:B------:R-:W-:Y:S01]  /*0d70*/  ISETP.GE.U32.AND P0, PT, R3.reuse, 0x8, PT ;  /* 0x000000080300780c */ /* 0x040fe20003f06070 */
[----:B------:R-:W-:Y:S01]  /*0d80*/  IMAD.MOV.U32 R0, RZ, RZ, RZ ;  /* 0x000000ffff007224 */ /* 0x000fe200078e00ff */
[----:B------:R-:W-:-:S04]  /*0d90*/  LOP3.LUT R8, R3, 0x7, RZ, 0xc0, !PT ;  /* 0x0000000703087812 */ /* 0x000fc800078ec0ff */
[----:B------:R-:W-:-:S07]  /*0da0*/  ISETP.NE.AND P1, PT, R8, RZ, PT ;  /* 0x000000ff0800720c */ /* 0x000fce0003f25270 */
[----:B------:R-:W-:Y:S06]  /*0db0*/  @!P0 BRA `(.L_x_273) ;  /* 0x0000000000448947 */ /* 0x000fec0003800000 */
[----:B------:R-:W-:Y:S02]  /*0dc0*/  LOP3.LUT R0, R3, 0x7ffffff8, RZ, 0xc0, !PT ;  /* 0x7ffffff803007812 */ /* 0x000fe400078ec0ff */
[----:B------:R-:W-:-:S07]  /*0dd0*/  MOV R2, RZ ;  /* 0x000000ff00027202 */ /* 0x000fce0000000f00 */
.L_x_274:
[C---:B0-----:R-:W-:Y:S01]  /*0de0*/  IMAD R5, R2.reuse, 0x80, R11 ;  /* 0x0000008002057824 */ /* 0x041fe200078e020b */
[----:B------:R-:W-:-:S03]  /*0df0*/  IADD3 R2, PT, PT, R2, 0x8, RZ ;  /* 0x0000000802027810 */ /* 0x000fc60007ffe0ff */
[C---:B------:R-:W-:Y:S01]  /*0e00*/  VIADD R7, R5.reuse, 0x80 ;  /* 0x0000008005077836 */ /* 0x040fe20000000000 */
        /* <DEDUP_REMOVED lines=12> */
.L_x_273:
[----:B------:R-:W-:Y:S05]  /*0ed0*/  @!P1 EXIT ;  /* 0x000000000000994d */ /* 0x000fea0003800000 */
[----:B------:R-:W-:Y:S02]  /*0ee0*/  ISETP.GE.U32.AND P0, PT, R8, 0x4, PT ;  /* 0x000000040800780c */ /* 0x000fe40003f06070 */
[----:B------:R-:W-:-:S04]  /*0ef0*/  LOP3.LUT R2, R3, 0x3, RZ, 0xc0, !PT ;  /* 0x0000000303027812 */ /* 0x000fc800078ec0ff */
[----:B------:R-:W-:-:S07]  /*0f00*/  ISETP.NE.AND P1, PT, R2, RZ, PT ;  /* 0x000000ff0200720c */ /* 0x000fce0003f25270 */
[----:B------:R-:W-:Y:S06]  /*0f10*/  @!P0 BRA `(.L_x_275) ;  /* 0x00000000001c8947 */ /* 0x000fec0003800000 */
[C---:B0-----:R-:W-:Y:S02]  /*0f20*/  IMAD R5, R0.reuse, 0x80, R11 ;  /* 0x0000008000057824 */ /* 0x041fe400078e020b */
[----:B------:R-:W-:Y:S02]  /*0f30*/  VIADD R0, R0, 0x4 ;  /* 0x0000000400007836 */ /* 0x000fe40000000000 */
[----:B------:R-:W-:-:S05]  /*0f40*/  IMAD.WIDE R4, R5, 0x8, R14 ;  /* 0x0000000805047825 */ /* 0x000fca00078e020e */
[----:B------:R1:W-:Y:S04]  /*0f50*/  STG.E.64 desc[UR6][R4.64], RZ ;  /* 0x000000ff04007986 */ /* 0x0003e8000c101b06 */
[----:B------:R1:W-:Y:S04]  /*0f60*/  STG.E.64 desc[UR6][R4.64+0x400], RZ ;  /* 0x000400ff04007986 */ /* 0x0003e8000c101b06 */
[----:B------:R1:W-:Y:S04]  /*0f70*/  STG.E.64 desc[UR6][R4.64+0x800], RZ ;  /* 0x000800ff04007986 */ /* 0x0003e8000c101b06 */
[----:B------:R1:W-:Y:S02]  /*0f80*/  STG.E.64 desc[UR6][R4.64+0xc00], RZ ;  /* 0x000c00ff04007986 */ /* 0x0003e4000c101b06 */
.L_x_275:
[----:B------:R-:W-:Y:S05]  /*0f90*/  @!P1 EXIT ;  /* 0x000000000000994d */ /* 0x000fea0003800000 */
[----:B------:R-:W-:Y:S02]  /*0fa0*/  ISETP.NE.AND P0, PT, R2, 0x1, PT ;  /* 0x000000010200780c */ /* 0x000fe40003f05270 */
[----:B------:R-:W-:-:S04]  /*0fb0*/  LOP3.LUT R3, R3, 0x1, RZ, 0xc0, !PT ;  /* 0x0000000103037812 */ /* 0x000fc800078ec0ff */
[----:B------:R-:W-:-:S07]  /*0fc0*/  ISETP.NE.U32.AND P1, PT, R3, 0x1, PT ;  /* 0x000000010300780c */ /* 0x000fce0003f25070 */
[C---:B01----:R-:W-:Y:S01]  /*0fd0*/  @P0 LEA R5, R0.reuse, R11, 0x7 ;  /* 0x0000000b00050211 */ /* 0x043fe200078e38ff */
[----:B------:R-:W-:-:S04]  /*0fe0*/  @P0 VIADD R0, R0, 0x2 ;  /* 0x0000000200000836 */ /* 0x000fc80000000000 */
        /* <DEDUP_REMOVED lines=8> */
.L_x_262:
[----:B------:R-:W-:-:S13]  /*1070*/  ISETP.GE.AND P0, PT, R3, 0x1, PT ;  /* 0x000000010300780c */ /* 0x000fda0003f06270 */
[----:B------:R-:W-:Y:S05]  /*1080*/  @!P0 EXIT ;  /* 0x000000000000894d */ /* 0x000fea0003800000 */
[----:B------:R-:W0:Y:S01]  /*1090*/  LDC R10, c[0x0][0x398] ;  /* 0x0000e600ff0a7b82 */ /* 0x000e220000000800 */
[----:B------:R-:W1:Y:S01]  /*10a0*/  S2R R7, SR_TID.X ;  /* 0x0000000000077919 */ /* 0x000e620000002100 */
[----:B0-----:R-:W-:-:S13]  /*10b0*/  ISETP.GE.AND P0, PT, R10, 0x1, PT ;  /* 0x000000010a00780c */ /* 0x001fda0003f06270 */
[----:B-1----:R-:W-:Y:S05]  /*10c0*/  @!P0 BRA `(.L_x_276) ;  /* 0x0000000c001c8947 */ /* 0x002fea0003800000 */
[----:B------:R-:W0:Y:S01]  /*10d0*/  LDCU UR4, c[0x0][0x3a0] ;  /* 0x00007400ff0477ac */ /* 0x000e220008000800 */
[----:B------:R-:W-:Y:S01]  /*10e0*/  HFMA2 R12, -RZ, RZ, 0, 0 ;  /* 0x00000000ff0c7431 */ /* 0x000fe200000001ff */
[C---:B------:R-:W-:Y:S02]  /*10f0*/  LOP3.LUT R8, R10.reuse, 0xf, RZ, 0xc0, !PT ;  /* 0x0000000f0a087812 */ /* 0x040fe400078ec0ff */
[C---:B------:R-:W-:Y:S02]  /*1100*/  LOP3.LUT R9, R10.reuse, 0x7, RZ, 0xc0, !PT ;  /* 0x000000070a097812 */ /* 0x040fe400078ec0ff */
[----:B------:R-:W-:Y:S01]  /*1110*/  LOP3.LUT R10, R10, 0x3, RZ, 0xc0, !PT ;  /* 0x000000030a0a7812 */ /* 0x000fe200078ec0ff */
[----:B0-----:R-:W-:-:S12]  /*1120*/  USHF.R.S32.HI UR4, URZ, 0x1f, UR4 ;  /* 0x0000001fff047899 */ /* 0x001fd80008011404 */
.L_x_287:
[----:B------:R-:W-:Y:S01]  /*1130*/  IMAD R11, R12, 0x80, R7 ;  /* 0x000000800c0b7824 */ /* 0x000fe200078e0207 */
[----:B------:R-:W-:Y:S04]  /*1140*/  BSSY.RECONVERGENT B0, `(.L_x_277) ;  /* 0x00000ba000007945 */ /* 0x000fe80003800200 */
[----:B------:R-:W-:-:S13]  /*1150*/  ISETP.GE.AND P0, PT, R11, R6, PT ;  /* 0x000000060b00720c */ /* 0x000fda0003f06270 */
[----:B0-----:R-:W-:Y:S05]  /*1160*/  @P0 BRA `(.L_x_278) ;  /* 0x0000000800dc0947 */ /* 0x001fea0003800000 */
[----:B------:R-:W-:Y:S01]  /*1170*/  IMAD.IADD R4, R0, 0x1, R11 ;  /* 0x0000000100047824 */ /* 0x000fe200078e020b */
[----:B------:R-:W-:Y:S04]  /*1180*/  BSSY.RECONVERGENT B1, `(.L_x_279) ;  /* 0x000001c000017945 */ /* 0x000fe80003800200 */
[----:B------:R-:W-:-:S04]  /*1190*/  SHF.R.S32.HI R3, RZ, 0x1f, R4 ;  /* 0x0000001fff037819 */ /* 0x000fc80000011404 */
[----:B------:R-:W-:-:S04]  /*11a0*/  LOP3.LUT R2, R3, UR4, RZ, 0xfc, !PT ;  /* 0x0000000403027c12 */ /* 0x000fc8000f8efcff */
[----:B------:R-:W-:-:S13]  /*11b0*/  ISETP.NE.U32.AND P0, PT, R2, RZ, PT ;  /* 0x000000ff0200720c */ /* 0x000fda0003f05070 */
[----:B------:R-:W-:Y:S05]  /*11c0*/  @P0 BRA `(.L_x_280) ;  /* 0x0000000000500947 */ /* 0x000fea0003800000 */
[----:B------:R-:W0:Y:S01]  /*11d0*/  LDCU UR5, c[0x0][0x3a0] ;  /* 0x00007400ff0577ac */ /* 0x000e220008000800 */
[----:B------:R-:W-:Y:S01]  /*11e0*/  MOV R2, RZ ;  /* 0x000000ff00027202 */ /* 0x000fe20000000f00 */
[----:B0-----:R-:W0:Y:S01]  /*11f0*/  I2F.U32.RP R5, UR5 ;  /* 0x0000000500057d06 */ /* 0x001e220008209000 */
[----:B------:R-:W-:-:S07]  /*1200*/  ISETP.NE.U32.AND P2, PT, RZ, UR5, PT ;  /* 0x00000005ff007c0c */ /* 0x000fce000bf45070 */
[----:B0-----:R-:W0:Y:S02]  /*1210*/  MUFU.RCP R5, R5 ;  /* 0x0000000500057308 */ /* 0x001e240000001000 */
[----:B0-----:R-:W-:-:S06]  /*1220*/  IADD3 R16, PT, PT, R5, 0xffffffe, RZ ;  /* 0x0ffffffe05107810 */ /* 0x001fcc0007ffe0ff */
[----:B------:R-:W0:Y:S02]  /*1230*/  F2I.FTZ.U32.TRUNC.NTZ R3, R16 ;  /* 0x0000001000037305 */ /* 0x000e24000021f000 */
[----:B0-----:R-:W-:-:S04]  /*1240*/  IMAD.MOV R13, RZ, RZ, -R3 ;  /* 0x000000ffff0d7224 */ /* 0x001fc800078e0a03 */
[----:B------:R-:W-:-:S04]  /*1250*/  IMAD R13, R13, UR5, RZ ;  /* 0x000000050d0d7c24 */ /* 0x000fc8000f8e02ff */
[----:B------:R-:W-:-:S06]  /*1260*/  IMAD.HI.U32 R13, R3, R13, R2 ;  /* 0x0000000d030d7227 */ /* 0x000fcc00078e0002 */
[----:B------:R-:W-:-:S04]  /*1270*/  IMAD.HI.U32 R13, R13, R4, RZ ;  /* 0x000000040d0d7227 */ /* 0x000fc800078e00ff */
[----:B------:R-:W-:-:S04]  /*1280*/  IMAD.MOV R3, RZ, RZ, -R13 ;  /* 0x000000ffff037224 */ /* 0x000fc800078e0a0d */
[----:B------:R-:W-:-:S05]  /*1290*/  IMAD R2, R3, UR5, R4 ;  /* 0x0000000503027c24 */ /* 0x000fca000f8e0204 */
[----:B------:R-:W-:-:S13]  /*12a0*/  ISETP.GE.U32.AND P0, PT, R2, UR5, PT ;  /* 0x0000000502007c0c */ /* 0x000fda000bf06070 */
[----:B------:R-:W-:Y:S01]  /*12b0*/  @P0 IADD3 R2, PT, PT, R2, -UR5, RZ ;  /* 0x8000000502020c10 */ /* 0x000fe2000fffe0ff */
[----:B------:R-:W-:-:S03]  /*12c0*/  @P0 VIADD R13, R13, 0x1 ;  /* 0x000000010d0d0836 */ /* 0x000fc60000000000 */
[----:B------:R-:W-:-:S13]  /*12d0*/  ISETP.GE.U32.AND P1, PT, R2, UR5, PT ;  /* 0x0000000502007c0c */ /* 0x000fda000bf26070 */
[----:B------:R-:W-:Y:S02]  /*12e0*/  @P1 IADD3 R13, PT, PT, R13, 0x1, RZ ;  /* 0x000000010d0d1810 */ /* 0x000fe40007ffe0ff */
[----:B------:R-:W-:Y:S01]  /*12f0*/  @!P2 LOP3.LUT R13, RZ, UR5, RZ, 0x33, !PT ;  /* 0x00000005ff0dac12 */ /* 0x000fe2000f8e33ff */
[----:B------:R-:W-:Y:S06]  /*1300*/  BRA `(.L_x_281) ;  /* 0x00000000000c7947 */ /* 0x000fec0003800000 */
.L_x_280:
[----:B------:R-:W-:Y:S01]  /*1310*/  IMAD.U32 R5, RZ, RZ, UR4 ;  /* 0x00000004ff057e24 */ /* 0x000fe2000f8e00ff */
[----:B------:R-:W-:-:S07]  /*1320*/  MOV R2, 0x1340 ;  /* 0x0000134000027802 */ /* 0x000fce0000000f00 */
[----:B------:R-:W-:Y:S05]  /*1330*/  CALL.REL.NOINC `($__internal_1_$__cuda_sm20_div_u64) ;  /* 0x0000000c00087944 */ /* 0x000fea0003c00000 */
.L_x_281:
[----:B------:R-:W-:Y:S05]  /*1340*/  BSYNC.RECONVERGENT B1 ;  /* 0x0000000000017941 */ /* 0x000fea0003800200 */
.L_x_279:
        /* <DEDUP_REMOVED lines=8> */
[----:B------:R-:W-:Y:S01]  /*13d0*/  HFMA2 R26, -RZ, RZ, 0, 0 ;  /* 0x00000000ff1a7431 */ /* 0x000fe200000001ff */
[----:B------:R-:W-:Y:S01]  /*13e0*/  ULOP3.LUT UR10, UR9, 0x7ffffff0, URZ, 0xc0, !UPT ;  /* 0x7ffffff0090a7892 */ /* 0x000fe2000f8ec0ff */
[----:B------:R-:W-:-:S03]  /*13f0*/  CS2R R24, SRZ ;  /* 0x0000000000187805 */ /* 0x000fc6000001ff00 */
[----:B------:R-:W-:-:S12]  /*1400*/  UIADD3 UR5, UPT, UPT, -UR10, URZ, URZ ;  /* 0x000000ff0a057290 */ /* 0x000fd8000fffe1ff */
.L_x_283:
        /* <DEDUP_REMOVED lines=52> */
[----:B------:R-:W-:-:S04]  /*1750*/  UIADD3 UR5, UPT, UPT, UR5, 0x10, URZ ;  /* 0x0000001005057890 */ /* 0x000fc8000fffe0ff */
[----:B------:R-:W-:Y:S01]  /*1760*/  UISETP.NE.AND UP0, UPT, UR5, URZ, UPT ;  /* 0x000000ff0500728c */ /* 0x000fe2000bf05270 */
[----:B------:R-:W-:Y:S01]  /*1770*/  VIADD R26, R26, 0x10 ;  /* 0x000000101a1a7836 */ /* 0x000fe20000000000 */
[----:B---3--:R-:W-:-:S08]  /*1780*/  DFMA R16, R18, R16, R20 ;  /* 0x000000101210722b */ /* 0x008fd00000000014 */
[----:B--2---:R-:W-:Y:S01]  /*1790*/  DFMA R24, R24, R22, R16 ;  /* 0x000000161818722b */ /* 0x004fe20000000010 */
[----:B------:R-:W-:Y:S10]  /*17a0*/  BRA.U UP0, `(.L_x_283) ;  /* 0xfffffffd00187547 */ /* 0x000ff4000b83ffff */
[----:B------:R-:W-:-:S07]  /*17b0*/  MOV R26, UR10 ;  /* 0x0000000a001a7c02 */ /* 0x000fce0008000f00 */
.L_x_282:
        /* <DEDUP_REMOVED lines=37> */
.L_x_285:
        /* <DEDUP_REMOVED lines=21> */
[----:B------:R-:W-:Y:S01]  /*1b60*/  IADD3 R26, PT, PT, R26, 0x4, RZ ;  /* 0x000000041a1a7810 */ /* 0x000fe20007ffe0ff */
[----:B--2---:R-:W-:-:S08]  /*1b70*/  DFMA R4, R16, R4, R18 ;  /* 0x000000041004722b */ /* 0x004fd00000000012 */
[----:B----4-:R-:W-:-:S11]  /*1b80*/  DFMA R24, R24, R20, R4 ;  /* 0x000000141818722b */ /* 0x010fd60000000004 */
.L_x_286:
        /* <DEDUP_REMOVED lines=19> */
.L_x_284:
[----:B------:R-:W-:-:S05]  /*1cc0*/  IMAD.WIDE R2, R11, 0x8, R14 ;  /* 0x000000080b027825 */ /* 0x000fca00078e020e */
[----:B------:R0:W-:Y:S02]  /*1cd0*/  STG.E.64 desc[UR6][R2.64], R24 ;  /* 0x0000001802007986 */ /* 0x0001e4000c101b06 */
.L_x_278:
[----:B------:R-:W-:Y:S05]  /*1ce0*/  BSYNC.RECONVERGENT B0 ;  /* 0x0000000000007941 */ /* 0x000fea0003800200 */
.L_x_277:
[----:B------:R-:W1:Y:S01]  /*1cf0*/  LDCU UR5, c[0x0][0x384] ;  /* 0x00007080ff0577ac */ /* 0x000e620008000800 */
[----:B------:R-:W-:-:S05]  /*1d00*/  VIADD R12, R12, 0x1 ;  /* 0x000000010c0c7836 */ /* 0x000fca0000000000 */
[----:B-1----:R-:W-:-:S13]  /*1d10*/  ISETP.NE.AND P0, PT, R12, UR5, PT ;  /* 0x000000050c007c0c */ /* 0x002fda000bf05270 */
[----:B------:R-:W-:Y:S05]  /*1d20*/  @!P0 EXIT ;  /* 0x000000000000894d */ /* 0x000fea0003800000 */
[----:B------:R-:W-:Y:S05]  /*1d30*/  BRA `(.L_x_287) ;  /* 0xfffffff000fc7947 */ /* 0x000fea000383ffff */
.L_x_276:
[C---:B------:R-:W-:Y:S02]  /*1d40*/  ISETP.GE.U32.AND P1, PT, R3.reuse, 0x4, PT ;  /* 0x000000040300780c */ /* 0x040fe40003f26070 */
[----:B------:R-:W-:Y:S02]  /*1d50*/  LOP3.LUT R8, R3, 0x3, RZ, 0xc0, !PT ;  /* 0x0000000303087812 */ /* 0x000fe400078ec0ff */
[----:B------:R-:W-:Y:S02]  /*1d60*/  MOV R0, RZ ;  /* 0x000000ff00007202 */ /* 0x000fe40000000f00 */
[----:B------:R-:W-:-:S07]  /*1d70*/  ISETP.NE.AND P0, PT, R8, RZ, PT ;  /* 0x000000ff0800720c */ /* 0x000fce0003f05270 */
[----:B------:R-:W-:Y:S06]  /*1d80*/  @!P1 BRA `(.L_x_288) ;  /* 0x0000000000489947 */ /* 0x000fec0003800000 */
[----:B------:R-:W-:Y:S01]  /*1d90*/  LOP3.LUT R0, R3, 0x7ffffffc, RZ, 0xc0, !PT ;  /* 0x7ffffffc03007812 */ /* 0x000fe200078ec0ff */
[----:B------:R-:W-:-:S07]  /*1da0*/  IMAD.MOV.U32 R4, RZ, RZ, RZ ;  /* 0x000000ffff047224 */ /* 0x000fce00078e00ff */
.L_x_289:
[C---:B------:R-:W-:Y:S02]  /*1db0*/  LEA R11, R4.reuse, R7, 0x7 ;  /* 0x00000007040b7211 */ /* 0x040fe400078e38ff */
[----:B------:R-:W-:Y:S02]  /*1dc0*/  IADD3 R4, PT, PT, R4, 0x4, RZ ;  /* 0x0000000404047810 */ /* 0x000fe40007ffe0ff */
[C---:B------:R-:W-:Y:S01]  /*1dd0*/  IADD3 R5, PT, PT, R11.reuse, 0x100, RZ ;  /* 0x000001000b057810 */ /* 0x040fe20007ffe0ff */
[C---:B0-----:R-:W-:Y:S01]  /*1de0*/  VIADD R3, R11.reuse, 0x80 ;  /* 0x000000800b037836 */ /* 0x041fe20000000000 */
[CC--:B------:R-:W-:Y:S01]  /*1df0*/  ISETP.GE.AND P1, PT, R11.reuse, R6.reuse, PT ;  /* 0x000000060b00720c */ /* 0x0c0fe20003f26270 */
[----:B------:R-:W-:Y:S01]  /*1e00*/  VIADD R9, R11, 0x180 ;  /* 0x000001800b097836 */ /* 0x000fe20000000000 */
[-C--:B------:R-:W-:Y:S02]  /*1e10*/  ISETP.GE.AND P3, PT, R5, R6.reuse, PT ;  /* 0x000000060500720c */ /* 0x080fe40003f66270 */
[-C--:B------:R-:W-:Y:S01]  /*1e20*/  ISETP.GE.AND P2, PT, R3, R6.reuse, PT ;  /* 0x000000060300720c */ /* 0x080fe20003f46270 */
[----:B------:R-:W-:Y:S01]  /*1e30*/  IMAD.WIDE R2, R11, 0x8, R14 ;  /* 0x000000080b027825 */ /* 0x000fe200078e020e */
[----:B------:R-:W-:-:S07]  /*1e40*/  ISETP.GE.AND P4, PT, R9, R6, PT ;  /* 0x000000060900720c */ /* 0x000fce0003f86270 */
[----:B------:R0:W-:Y:S01]  /*1e50*/  @!P1 STG.E.64 desc[UR6][R2.64], RZ ;  /* 0x000000ff02009986 */ /* 0x0001e2000c101b06 */
[----:B------:R-:W-:-:S03]  /*1e60*/  ISETP.NE.AND P1, PT, R4, R0, PT ;  /* 0x000000000400720c */ /* 0x000fc60003f25270 */
[----:B------:R0:W-:Y:S04]  /*1e70*/  @!P2 STG.E.64 desc[UR6][R2.64+0x400], RZ ;  /* 0x000400ff0200a986 */ /* 0x0001e8000c101b06 */
[----:B------:R0:W-:Y:S04]  /*1e80*/  @!P3 STG.E.64 desc[UR6][R2.64+0x800], RZ ;  /* 0x000800ff0200b986 */ /* 0x0001e8000c101b06 */
[----:B------:R0:W-:Y:S02]  /*1e90*/  @!P4 STG.E.64 desc[UR6][R2.64+0xc00], RZ ;  /* 0x000c00ff0200c986 */ /* 0x0001e4000c101b06 */
[----:B------:R-:W-:Y:S05]  /*1ea0*/  @P1 BRA `(.L_x_289) ;  /* 0xfffffffc00c01947 */ /* 0x000fea000383ffff */
.L_x_288:
[----:B------:R-:W-:Y:S05]  /*1eb0*/  @!P0 EXIT ;  /* 0x000000000000894d */ /* 0x000fea0003800000 */
[----:B------:R-:W-:-:S05]  /*1ec0*/  UMOV UR4, URZ ;  /* 0x000000ff00047c82 */ /* 0x000fca0008000000 */
.L_x_290:
[----:B0-----:R-:W-:Y:S01]  /*1ed0*/  IMAD R3, R0, 0x80, R7 ;  /* 0x0000008000037824 */ /* 0x001fe200078e0207 */
[----:B------:R-:W-:-:S04]  /*1ee0*/  UIADD3 UR4, UPT, UPT, UR4, 0x1, URZ ;  /* 0x0000000104047890 */ /* 0x000fc8000fffe0ff */
[----:B------:R-:W-:-:S13]  /*1ef0*/  ISETP.GE.AND P0, PT, R3, R6, PT ;  /* 0x000000060300720c */ /* 0x000fda0003f06270 */
[----:B------:R-:W-:-:S05]  /*1f00*/  @!P0 IMAD.WIDE R2, R3, 0x8, R14 ;  /* 0x0000000803028825 */ /* 0x000fca00078e020e */
[----:B------:R0:W-:Y:S01]  /*1f10*/  @!P0 STG.E.64 desc[UR6][R2.64], RZ ;  /* 0x000000ff02008986 */ /* 0x0001e2000c101b06 */
[----:B------:R-:W-:-:S13]  /*1f20*/  ISETP.NE.AND P0, PT, R8, UR4, PT ;  /* 0x0000000408007c0c */ /* 0x000fda000bf05270 */
[----:B0-----:R-:W-:Y:S05]  /*1f30*/  @!P0 EXIT ;  /* 0x000000000000894d */ /* 0x001fea0003800000 */
[----:B------:R-:W-:Y:S01]  /*1f40*/  IADD3 R0, PT, PT, R0, 0x1, RZ ;  /* 0x0000000100007810 */ /* 0x000fe20007ffe0ff */
[----:B------:R-:W-:Y:S06]  /*1f50*/  BRA `(.L_x_290) ;  /* 0xfffffffc00dc7947 */ /* 0x000fec000383ffff */
        .weak           $__internal_1_$__cuda_sm20_div_u64
        .type           $__internal_1_$__cuda_sm20_div_u64,@function
        .size           $__internal_1_$__cuda_sm20_div_u64,(.L_x_352 - $__internal_1_$__cuda_sm20_div_u64)
$__internal_1_$__cuda_sm20_div_u64:
        /* <DEDUP_REMOVED lines=10> */
[----:B------:R-:W-:-:S03]  /*2000*/  IMAD.HI.U32 R18, R16, R13, RZ ;  /* 0x0000000d10127227 */ /* 0x000fc600078e00ff */
[----:B------:R-:W-:Y:S01]  /*2010*/  IADD3.X R23, PT, PT, RZ, ~R19, RZ, P0, !PT ;  /* 0x80000013ff177210 */ /* 0x000fe200007fe4ff */
[----:B------:R-:W-:-:S04]  /*2020*/  IMAD.MOV.U32 R19, RZ, RZ, R16 ;  /* 0x000000ffff137224 */ /* 0x000fc800078e0010 */
[----:B------:R-:W-:-:S04]  /*2030*/  IMAD.WIDE.U32 R18, P0, R16, R23, R18 ;  /* 0x0000001710127225 */ /* 0x000fc80007800012 */
[C---:B------:R-:W-:Y:S02]  /*2040*/  IMAD R16, R17.reuse, R23, RZ ;  /* 0x0000001711107224 */ /* 0x040fe400078e02ff */
[----:B------:R-:W-:-:S04]  /*2050*/  IMAD.HI.U32 R19, P1, R17, R13, R18 ;  /* 0x0000000d11137227 */ /* 0x000fc80007820012 */
[----:B------:R-:W-:Y:S01]  /*2060*/  IMAD.HI.U32 R13, R17, R23, RZ ;  /* 0x00000017110d7227 */ /* 0x000fe200078e00ff */
[----:B------:R-:W-:-:S04]  /*2070*/  IADD3 R19, P2, PT, R16, R19, RZ ;  /* 0x0000001310137210 */ /* 0x000fc80007f5e0ff */
[----:B------:R-:W-:Y:S01]  /*2080*/  IADD3.X R13, PT, PT, R13, R17, RZ, P0, !PT ;  /* 0x000000110d0d7210 */ /* 0x000fe200007fe4ff */
[----:B------:R-:W-:-:S03]  /*2090*/  IMAD.WIDE.U32 R16, R19, UR8, RZ ;  /* 0x0000000813107c25 */ /* 0x000fc6000f8e00ff */
[----:B------:R-:W-:Y:S01]  /*20a0*/  IADD3.X R13, PT, PT, RZ, RZ, R13, P2, P1 ;  /* 0x000000ffff0d7210 */ /* 0x000fe200017e240d */
[----:B------:R-:W-:Y:S01]  /*20b0*/  IMAD R18, R19, R5, R17 ;  /* 0x0000000513127224 */ /* 0x000fe200078e0211 */
[----:B------:R-:W-:-:S03]  /*20c0*/  IADD3 R17, P0, PT, RZ, -R16, RZ ;  /* 0x80000010ff117210 */ /* 0x000fc60007f1e0ff */
[----:B------:R-:W-:Y:S02]  /*20d0*/  IMAD R16, R13, UR8, R18 ;  /* 0x000000080d107c24 */ /* 0x000fe4000f8e0212 */
[----:B------:R-:W-:-:S04]  /*20e0*/  IMAD.HI.U32 R18, R19, R17, RZ ;  /* 0x0000001113127227 */ /* 0x000fc800078e00ff */
[----:B------:R-:W-:-:S04]  /*20f0*/  IMAD.X R16, RZ, RZ, ~R16, P0 ;  /* 0x000000ffff107224 */ /* 0x000fc800000e0e10 */
[----:B------:R-:W-:-:S04]  /*2100*/  IMAD.WIDE.U32 R18, P0, R19, R16, R18 ;  /* 0x0000001013127225 */ /* 0x000fc80007800012 */
[C---:B------:R-:W-:Y:S02]  /*2110*/  IMAD R20, R13.reuse, R16, RZ ;  /* 0x000000100d147224 */ /* 0x040fe400078e02ff */
[----:B------:R-:W-:-:S04]  /*2120*/  IMAD.HI.U32 R19, P1, R13, R17, R18 ;  /* 0x000000110d137227 */ /* 0x000fc80007820012 */
[----:B------:R-:W-:Y:S01]  /*2130*/  IMAD.HI.U32 R16, R13, R16, RZ ;  /* 0x000000100d107227 */ /* 0x000fe200078e00ff */
[----:B------:R-:W-:-:S03]  /*2140*/  IADD3 R19, P2, PT, R20, R19, RZ ;  /* 0x0000001314137210 */ /* 0x000fc60007f5e0ff */
[----:B------:R-:W-:Y:S01]  /*2150*/  IMAD.MOV.U32 R17, RZ, RZ, RZ ;  /* 0x000000ffff117224 */ /* 0x000fe200078e00ff */
[----:B------:R-:W-:Y:S01]  /*2160*/  IADD3.X R13, PT, PT, R16, R13, RZ, P0, !PT ;  /* 0x0000000d100d7210 */ /* 0x000fe200007fe4ff */
[----:B------:R-:W-:-:S03]  /*2170*/  IMAD.HI.U32 R16, R19, R4, RZ ;  /* 0x0000000413107227 */ /* 0x000fc600078e00ff */
[----:B------:R-:W-:Y:S01]  /*2180*/  IADD3.X R13, PT, PT, RZ, RZ, R13, P2, P1 ;  /* 0x000000ffff0d7210 */ /* 0x000fe200017e240d */
[----:B------:R-:W-:-:S04]  /*2190*/  IMAD.WIDE.U32 R16, R19, R3, R16 ;  /* 0x0000000313107225 */ /* 0x000fc800078e0010 */
[C---:B------:R-:W-:Y:S02]  /*21a0*/  IMAD R19, R13.reuse, R3, RZ ;  /* 0x000000030d137224 */ /* 0x040fe400078e02ff */
[----:B------:R-:W-:-:S04]  /*21b0*/  IMAD.HI.U32 R16, P0, R13, R4, R16 ;  /* 0x000000040d107227 */ /* 0x000fc80007800010 */
[----:B------:R-:W-:Y:S01]  /*21c0*/  IMAD.HI.U32 R18, R13, R3, RZ ;  /* 0x000000030d127227 */ /* 0x000fe200078e00ff */
[----:B------:R-:W-:-:S04]  /*21d0*/  IADD3 R13, P1, PT, R19, R16, RZ ;  /* 0x00000010130d7210 */ /* 0x000fc80007f3e0ff */
[----:B------:R-:W-:Y:S01]  /*21e0*/  IADD3.X R18, PT, PT, R18, RZ, RZ, P0, !PT ;  /* 0x000000ff12127210 */ /* 0x000fe200007fe4ff */
[----:B------:R-:W-:-:S04]  /*21f0*/  IMAD.WIDE.U32 R16, R13, UR8, RZ ;  /* 0x000000080d107c25 */ /* 0x000fc8000f8e00ff */
[----:B------:R-:W-:Y:S01]  /*2200*/  IMAD.X R18, RZ, RZ, R18, P1 ;  /* 0x000000ffff127224 */ /* 0x000fe200008e0612 */
[----:B------:R-:W-:Y:S01]  /*2210*/  IADD3 R16, P1, PT, -R16, R4, RZ ;  /* 0x0000000410107210 */ /* 0x000fe20007f3e1ff */
[----:B------:R-:W-:-:S03]  /*2220*/  IMAD R17, R13, R5, R17 ;  /* 0x000000050d117224 */ /* 0x000fc600078e0211 */
[----:B------:R-:W-:Y:S01]  /*2230*/  ISETP.GE.U32.AND P0, PT, R16, UR8, PT ;  /* 0x0000000810007c0c */ /* 0x000fe2000bf06070 */
[----:B------:R-:W-:-:S05]  /*2240*/  IMAD R18, R18, UR8, R17 ;  /* 0x0000000812127c24 */ /* 0x000fca000f8e0211 */
[----:B------:R-:W-:Y:S02]  /*2250*/  IADD3.X R22, PT, PT, ~R18, R3, RZ, P1, !PT ;  /* 0x0000000312167210 */ /* 0x000fe40000ffe5ff */
[----:B------:R-:W-:Y:S02]  /*2260*/  IADD3 R3, P1, PT, R16, -UR8, RZ ;  /* 0x8000000810037c10 */ /* 0x000fe4000ff3e0ff */
[C---:B------:R-:W-:Y:S02]  /*2270*/  ISETP.GE.U32.AND.EX P0, PT, R22.reuse, R5, PT, P0 ;  /* 0x000000051600720c */ /* 0x040fe40003f06100 */
[----:B------:R-:W-:Y:S01]  /*2280*/  IADD3 R18, PT, PT, R13, 0x1, RZ ;  /* 0x000000010d127810 */ /* 0x000fe20007ffe0ff */
[----:B------:R-:W-:Y:S01]  /*2290*/  IMAD.X R20, R22, 0x1, ~R5, P1 ;  /* 0x0000000116147824 */ /* 0x000fe200008e0e05 */
[----:B------:R-:W-:Y:S02]  /*22a0*/  SEL R3, R3, R16, P0 ;  /* 0x0000001003037207 */ /* 0x000fe40000000000 */
[----:B------:R-:W-:-:S02]  /*22b0*/  SEL R16, R18, R13, P0 ;  /* 0x0000000d12107207 */ /* 0x000fc40000000000 */
[----:B------:R-:W-:Y:S02]  /*22c0*/  SEL R20, R20, R22, P0 ;  /* 0x0000001614147207 */ /* 0x000fe40000000000 */
[----:B------:R-:W-:Y:S01]  /*22d0*/  ISETP.GE.U32.AND P0, PT, R3, UR8, PT ;  /* 0x0000000803007c0c */ /* 0x000fe2000bf06070 */
[----:B------:R-:W-:Y:S01]  /*22e0*/  VIADD R13, R16, 0x1 ;  /* 0x00000001100d7836 */ /* 0x000fe20000000000 */
[----:B------:R-:W-:Y:S01]  /*22f0*/  ISETP.NE.U32.AND P1, PT, RZ, UR8, PT ;  /* 0x00000008ff007c0c */ /* 0x000fe2000bf25070 */
[----:B------:R-:W-:Y:S01]  /*2300*/  HFMA2 R3, -RZ, RZ, 0, 0 ;  /* 0x00000000ff037431 */ /* 0x000fe200000001ff */
[----:B------:R-:W-:Y:S02]  /*2310*/  ISETP.GE.U32.AND.EX P0, PT, R20, R5, PT, P0 ;  /* 0x000000051400720c */ /* 0x000fe40003f06100 */
[----:B------:R-:W-:Y:S02]  /*2320*/  ISETP.NE.AND.EX P1, PT, R5, RZ, PT, P1 ;  /* 0x000000ff0500720c */ /* 0x000fe40003f25310 */
[----:B------:R-:W-:-:S04]  /*2330*/  SEL R13, R13, R16, P0 ;  /* 0x000000100d0d7207 */ /* 0x000fc80000000000 */
[----:B------:R-:W-:Y:S01]  /*2340*/  SEL R13, R13, 0xffffffff, P1 ;  /* 0xffffffff0d0d7807 */ /* 0x000fe20000800000 */
[----:B------:R-:W-:Y:S06]  /*2350*/  RET.REL.NODEC R2 `(_ZN3cub18CUB_300001_SM_10006detail9transform16transform_kernelINS2_10policy_hubILb1EN4cuda3std3__45tupleIJN6thrust24THRUST_300001_SM_1000_NS17counting_iteratorIiNSA_11use_defaultESC_SC_EEEEEE10policy1000Ei2dpIdENSA_6detail15normal_iteratorINSA_10device_ptrIdEEEEJSD_EEEvT0_iT1_T2_DpNS2_10kernel_argIT3_EE) ;  /* 0xffffffdc02287950 */ /* 0x000fec0003c3ffff */
.L_x_291:
        /* <DEDUP_REMOVED lines=10> */
.L_x_352:


//--------------------- .text._ZN3cub18CUB_300001_SM_10006detail9transform16transform_kernelINS2_10policy_hubILb1EN4cuda3std3__45tupleIJN6thrust24THRUST_300001_SM_1000_NS17counting_iteratorIjNSA_11use_defaultESC_SC_EEEEEE10policy1000El2dpIdENSA_6detail15normal_iteratorINSA_10device_ptrIdEEEEJSD_EEEvT0_iT1_T2_DpNS2_10kernel_argIT3_EE --------------------------
	.section	.text._ZN3cub18CUB_300001_SM_10006detail9transform16transform_kernelINS2_10policy_hubILb1EN4cuda3std3__45tupleIJN6thrust24THRUST_300001_SM_1000_NS17counting_iteratorIjNSA_11use_defaultESC_SC_EEEEEE10policy1000El2dpIdENSA_6detail15normal_iteratorINSA_10device_ptrIdEEEEJSD_EEEvT0_iT1_T2_DpNS2_10kernel_argIT3_EE,"ax",@progbits
	.align	128
        .global         _ZN3cub18CUB_300001_SM_10006detail9transform16transform_kernelINS2_10policy_hubILb1EN4cuda3std3__45tupleIJN6thrust24THRUST_300001_SM_1000_NS17counting_iteratorIjNSA_11use_defaultESC_SC_EEEEEE10policy1000El2dpIdENSA_6detail15normal_iteratorINSA_10device_ptrIdEEEEJSD_EEEvT0_iT1_T2_DpNS2_10kernel_argIT3_EE
        .type           _ZN3cub18CUB_300001_SM_10006detail9transform16transform_kernelINS2_10policy_hubILb1EN4cuda3std3__45tupleIJN6thrust24THRUST_300001_SM_1000_NS17counting_iteratorIjNSA_11use_defaultESC_SC_EEEEEE10policy1000El2dpIdENSA_6detail15normal_iteratorINSA_10device_ptrIdEEEEJSD_EEEvT0_iT1_T2_DpNS2_10kernel_argIT3_EE,@function
        .size           _ZN3cub18CUB_300001_SM_10006detail9transform16transform_kernelINS2_10policy_hubILb1EN4cuda3std3__45tupleIJN6thrust24THRUST_300001_SM_1000_NS17counting_iteratorIjNSA_11use_defaultESC_SC_EEEEEE10policy1000El2dpIdENSA_6detail15normal_iteratorINSA_10device_ptrIdEEEEJSD_EEEvT0_iT1_T2_DpNS2_10kernel_argIT3_EE,(.L_x_353 - _ZN3cub18CUB_300001_SM_10006detail9transform16transform_kernelINS2_10policy_hubILb1EN4cuda3std3__45tupleIJN6thrust24THRUST_300001_SM_1000_NS17counting_iteratorIjNSA_11use_defaultESC_SC_EEEEEE10policy1000El2dpIdENSA_6detail15normal_iteratorINSA_10device_ptrIdEEEEJSD_EEEvT0_iT1_T2_DpNS2_10kernel_argIT3_EE)
        .other          _ZN3cub18CUB_300001_SM_10006detail9transform16transform_kernelINS2_10policy_hubILb1EN4cuda3std3__45tupleIJN6thrust24THRUST_300001_SM_1000_NS17counting_iteratorIjNSA_11use_defaultESC_SC_EEEEEE10policy1000El2dpIdENSA_6detail15normal_iteratorINSA_10device_ptrIdEEEEJSD_EEEvT0_iT1_T2_DpNS2_10kernel_argIT3_EE,@"STO_CUDA_ENTRY STV_DEFAULT"
_ZN3cub18CUB_300001_SM_10006detail9transform16transform_kernelINS2_10policy_hubILb1EN4cuda3std3__45tupleIJN6thrust24THRUST_300001_SM_1000_NS17counting_iteratorIjNSA_11use_defaultESC_SC_EEEEEE10policy1000El2dpIdENSA_6detail15normal_iteratorINSA_10device_ptrIdEEEEJSD_EEEvT0_iT1_T2_DpNS2_10kernel_argIT3_EE:
.text._ZN3cub18CUB_300001_SM_10006detail9transform16transform_kernelINS2_10policy_hubILb1EN4cuda3std3__45tupleIJN6thrust24THRUST_300001_SM_1000_NS17counting_iteratorIjNSA_11use_defaultESC_SC_EEEEEE10policy1000El2dpIdENSA_6detail15normal_iteratorINSA_10device_ptrIdEEEEJSD_EEEvT0_iT1_T2_DpNS2_10kernel_argIT3_EE:
[----:B------:R-:W-:Y:S08]  /*0000*/  LDC R1, c[0x0][0x37c] ;  /* 0x0000df00ff017b82 */ /* 0x000ff00000000800 */
[----:B------:R-:W0:Y:S01]  /*0010*/  LDC R4, c[0x0][0x388] ;  /* 0x0000e200ff047b82 */ /* 0x000e220000000800 */
[----:B------:R-:W1:Y:S01]  /*0020*/  LDCU.64 UR6, c[0x0][0x380] ;  /* 0x00007000ff0677ac */ /* 0x000e620008000a00 */
[----:B------:R-:W2:Y:S06]  /*0030*/  LDCU.64 UR8, c[0x0][0x358] ;  /* 0x00006b00ff0877ac */ /* 0x000eac0008000a00 */
        /* <DEDUP_REMOVED lines=11> */
[----:B------:R-:W1:Y:S01]  /*00f0*/  LDCU UR7, c[0x0][0x3a8] ;  /* 0x00007500ff0777ac */ /* 0x000e620008000800 */
[----:B------:R-:W-:Y:S02]  /*0100*/  ISETP.LT.U32.AND P0, PT, R6, R5, PT ;  /* 0x000000050600720c */ /* 0x000fe40003f01070 */
[----:B------:R-:W-:Y:S02]  /*0110*/  LEA.HI.X R13, R2, R13, R7, 0x3, P1 ;  /* 0x0000000d020d7211 */ /* 0x000fe400008f1c07 */
[----:B------:R-:W-:-:S04]  /*0120*/  ISETP.LT.AND.EX P0, PT, R3, R0, PT, P0 ;  /* 0x000000000300720c */ /* 0x000fc80003f01300 */
[----:B------:R-:W-:Y:S02]  /*0130*/  SEL R0, R6, R5, P0 ;  /* 0x0000000506007207 */ /* 0x000fe40000000000 */
[----:B0-----:R-:W-:Y:S01]  /*0140*/  IADD3 R2, PT, PT, R2, UR4, RZ ;  /* 0x0000000402027c10 */ /* 0x001fe2000fffe0ff */
[----:B------:R-:W-:Y:S01]  /*0150*/  UMOV UR4, URZ ;  /* 0x000000ff00047c82 */ /* 0x000fe20008000000 */
        /* <DEDUP_REMOVED lines=14> */
.L_x_303:
[----:B------:R-:W-:Y:S01]  /*0240*/  IMAD R7, R8, 0x80, R3 ;  /* 0x0000008008077824 */ /* 0x000fe200078e0203 */
[----:B------:R-:W-:Y:S04]  /*0250*/  BSSY.RECONVERGENT B0, `(.L_x_294) ;  /* 0x00000b4000007945 */ /* 0x000fe80003800200 */
[----:B------:R-:W-:-:S13]  /*0260*/  ISETP.GE.AND P0, PT, R7, R0, PT ;  /* 0x000000000700720c */ /* 0x000fda0003f06270 */
[----:B0-----:R-:W-:Y:S05]  /*0270*/  @P0 BRA `(.L_x_295) ;  /* 0x0000000800c40947 */ /* 0x001fea0003800000 */
[----:B------:R-:W-:Y:S01]  /*0280*/  UISETP.NE.U32.AND UP0, UPT, UR5, URZ, UPT ;  /* 0x000000ff0500728c */ /* 0x000fe2000bf05070 */
[----:B------:R-:W-:-:S08]  /*0290*/  IADD3 R11, PT, PT, R2, R7, RZ ;  /* 0x00000007020b7210 */ /* 0x000fd00007ffe0ff */
[----:B------:R-:W-:Y:S05]  /*02a0*/  BRA.U UP0, `(.L_x_296) ;  /* 0x0000000100507547 */ /* 0x000fea000b800000 */
        /* <DEDUP_REMOVED lines=20> */
.L_x_296:
[----:B------:R-:W-:Y:S01]  /*03f0*/  IMAD.U32 R9, RZ, RZ, UR5 ;  /* 0x00000005ff097e24 */ /* 0x000fe2000f8e00ff */
[----:B------:R-:W-:-:S07]  /*0400*/  MOV R10, 0x420 ;  /* 0x00000420000a7802 */ /* 0x000fce0000000f00 */
[----:B------:R-:W-:Y:S05]  /*0410*/  CALL.REL.NOINC `($__internal_2_$__cuda_sm20_div_u64) ;  /* 0x0000001c000c7944 */ /* 0x000fea0003c00000 */
.L_x_297:
        /* <DEDUP_REMOVED lines=10> */
.L_x_299:
        /* <DEDUP_REMOVED lines=59> */
.L_x_298:
        /* <DEDUP_REMOVED lines=37> */
.L_x_301:
        /* <DEDUP_REMOVED lines=21> */
[----:B------:R-:W-:Y:S01]  /*0c10*/  VIADD R26, R26, 0x4 ;  /* 0x000000041a1a7836 */ /* 0x000fe20000000000 */
[----:B--2---:R-:W-:-:S08]  /*0c20*/  DFMA R14, R16, R14, R18 ;  /* 0x0000000e100e722b */ /* 0x004fd00000000012 */
[----:B----4-:R-:W-:-:S11]  /*0c30*/  DFMA R24, R24, R20, R14 ;  /* 0x000000141818722b */ /* 0x010fd6000000000e */
.L_x_302:
        /* <DEDUP_REMOVED lines=19> */
.L_x_300:
[----:B------:R-:W-:-:S05]  /*0d70*/  IMAD.WIDE R10, R7, 0x8, R12 ;  /* 0x00000008070a7825 */ /* 0x000fca00078e020c */
[----:B------:R0:W-:Y:S02]  /*0d80*/  STG.E.64 desc[UR8][R10.64], R24 ;  /* 0x000000180a007986 */ /* 0x0001e4000c101b08 */
.L_x_295:
[----:B------:R-:W-:Y:S05]  /*0d90*/  BSYNC.RECONVERGENT B0 ;  /* 0x0000000000007941 */ /* 0x000fea0003800200 */
.L_x_294:
[----:B------:R-:W1:Y:S01]  /*0da0*/  LDCU UR6, c[0x0][0x388] ;  /* 0x00007100ff0677ac */ /* 0x000e620008000800 */
[----:B------:R-:W-:-:S04]  /*0db0*/  IADD3 R8, PT, PT, R8, 0x1, RZ ;  /* 0x0000000108087810 */ /* 0x000fc80007ffe0ff */
[----:B-1----:R-:W-:-:S13]  /*0dc0*/  ISETP.NE.AND P0, PT, R8, UR6, PT ;  /* 0x0000000608007c0c */ /* 0x002fda000bf05270 */
[----:B------:R-:W-:Y:S05]  /*0dd0*/  @!P0 EXIT ;  /* 0x000000000000894d */ /* 0x000fea0003800000 */
[----:B------:R-:W-:Y:S05]  /*0de0*/  BRA `(.L_x_303) ;  /* 0xfffffff400147947 */ /* 0x000fea000383ffff */
.L_x_293:
        /* <DEDUP_REMOVED lines=8> */
[-C--:B------:R-:W-:Y:S02]  /*0e70*/  ISETP.GE.AND P1, PT, R5, R0.reuse, PT ;  /* 0x000000000500720c */ /* 0x080fe40003f26270 */
[-C--:B------:R-:W-:Y:S01]  /*0e80*/  ISETP.GE.AND P2, PT, R7, R0.reuse, PT ;  /* 0x000000000700720c */ /* 0x080fe20003f46270 */
[----:B------:R-:W-:Y:S01]  /*0e90*/  IMAD.WIDE R6, R3, 0x8, R12 ;  /* 0x0000000803067825 */ /* 0x000fe200078e020c */
        /* <DEDUP_REMOVED lines=8> */
[----:B0-----:R-:W-:-:S07]  /*0f20*/  IMAD.MOV.U32 R6, RZ, RZ, 0x4 ;  /* 0x00000004ff067424 */ /* 0x001fce00078e00ff */
.L_x_305:
[C---:B------:R-:W-:Y:S01]  /*0f30*/  LEA R11, R6.reuse, R3, 0x7 ;  /* 0x00000003060b7211 */ /* 0x040fe200078e38ff */
[----:B------:R-:W-:-:S03]  /*0f40*/  VIADD R6, R6, 0x4 ;  /* 0x0000000406067836 */ /* 0x000fc60000000000 */
[C---:B-1----:R-:W-:Y:S01]  /*0f50*/  IADD3 R5, PT, PT, R11.reuse, 0x180, RZ ;  /* 0x000001800b057810 */ /* 0x042fe20007ffe0ff */
        /* <DEDUP_REMOVED lines=13> */
.L_x_304:
[----:B------:R-:W-:-:S13]  /*1030*/  ISETP.NE.AND P0, PT, R8, RZ, PT ;  /* 0x000000ff0800720c */ /* 0x000fda0003f05270 */
[----:B------:R-:W-:Y:S05]  /*1040*/  @!P0 EXIT ;  /* 0x000000000000894d */ /* 0x000fea0003800000 */
[----:B------:R-:W-:-:S05]  /*1050*/  UMOV UR4, URZ ;  /* 0x000000ff00047c82 */ /* 0x000fca0008000000 */
.L_x_306:
[C---:B-1----:R-:W-:Y:S01]  /*1060*/  IMAD R5, R2.reuse, 0x80, R3 ;  /* 0x0000008002057824 */ /* 0x042fe200078e0203 */
        /* <DEDUP_REMOVED lines=8> */
.L_x_292:
        /* <DEDUP_REMOVED lines=12> */
.L_x_315:
[----:B------:R-:W-:Y:S01]  /*11b0*/  UISETP.NE.U32.AND UP0, UPT, UR5, URZ, UPT ;  /* 0x000000ff0500728c */ /* 0x000fe2000bf05070 */
[----:B------:R-:W-:-:S05]  /*11c0*/  IMAD R21, R7, 0x80, R0 ;  /* 0x0000008007157824 */ /* 0x000fca00078e0200 */
[----:B------:R-:W-:-:S03]  /*11d0*/  IADD3 R11, PT, PT, R2, R21, RZ ;  /* 0x00000015020b7210 */ /* 0x000fc60007ffe0ff */
[----:B------:R-:W-:Y:S05]  /*11e0*/  BRA.U UP0, `(.L_x_308) ;  /* 0x0000000100507547 */ /* 0x000fea000b800000 */
[----:B------:R-:W0:Y:S01]  /*11f0*/  LDCU UR6, c[0x0][0x3a8] ;  /* 0x00007500ff0677ac */ /* 0x000e220008000800 */
[----:B------:R-:W-:Y:S01]  /*1200*/  HFMA2 R8, -RZ, RZ, 0, 0 ;  /* 0x00000000ff087431 */ /* 0x000fe200000001ff */
[----:B0-----:R-:W0:Y:S01]  /*1210*/  I2F.U32.RP R10, UR6 ;  /* 0x00000006000a7d06 */ /* 0x001e220008209000 */
[----:B------:R-:W-:-:S07]  /*1220*/  ISETP.NE.U32.AND P2, PT, RZ, UR6, PT ;  /* 0x00000006ff007c0c */ /* 0x000fce000bf45070 */
[----:B0-----:R-:W0:Y:S02]  /*1230*/  MUFU.RCP R10, R10 ;  /* 0x0000000a000a7308 */ /* 0x001e240000001000 */
[----:B0-----:R-:W-:-:S06]  /*1240*/  VIADD R9, R10, 0xffffffe ;  /* 0x0ffffffe0a097836 */ /* 0x001fcc0000000000 */
        /* <DEDUP_REMOVED lines=14> */
.L_x_308:
[----:B------:R-:W-:Y:S01]  /*1330*/  IMAD.U32 R9, RZ, RZ, UR5 ;  /* 0x00000005ff097e24 */ /* 0x000fe2000f8e00ff */
[----:B------:R-:W-:-:S07]  /*1340*/  MOV R10, 0x1360 ;  /* 0x00001360000a7802 */ /* 0x000fce0000000f00 */
[----:B------:R-:W-:Y:S05]  /*1350*/  CALL.REL.NOINC `($__internal_2_$__cuda_sm20_div_u64) ;  /* 0x0000000c003c7944 */ /* 0x000fea0003c00000 */
[----:B------:R-:W-:-:S07]  /*1360*/  MOV R6, R9 ;  /* 0x0000000900067202 */ /* 0x000fce0000000f00 */
.L_x_309:
        /* <DEDUP_REMOVED lines=12> */
.L_x_311:
        /* <DEDUP_REMOVED lines=54> */
[----:B------:R-:W-:Y:S02]  /*1790*/  VIADD R27, R27, 0x10 ;  /* 0x000000101b1b7836 */ /* 0x000fe40000000000 */
[----:B--2---:R-:W-:-:S08]  /*17a0*/  DFMA R14, R14, R16, R18 ;  /* 0x000000100e0e722b */ /* 0x004fd00000000012 */
[----:B----4-:R-:W-:Y:S01]  /*17b0*/  DFMA R22, R28, R8, R14 ;  /* 0x000000081c16722b */ /* 0x010fe2000000000e */
[----:B------:R-:W-:Y:S10]  /*17c0*/  BRA.U UP0, `(.L_x_311) ;  /* 0xfffffffd00187547 */ /* 0x000ff4000b83ffff */
[----:B------:R-:W-:-:S07]  /*17d0*/  IMAD.U32 R29, RZ, RZ, UR11 ;  /* 0x0000000bff1d7e24 */ /* 0x000fce000f8e00ff */
.L_x_310:
        /* <DEDUP_REMOVED lines=37> */
.L_x_313:
        /* <DEDUP_REMOVED lines=24> */
.L_x_314:
        /* <DEDUP_REMOVED lines=19> */
.L_x_312:
[----:B------:R-:W0:Y:S01]  /*1ce0*/  LDCU UR6, c[0x0][0x388] ;  /* 0x00007100ff0677ac */ /* 0x000e220008000800 */
[----:B------:R-:W-:Y:S01]  /*1cf0*/  IADD3 R7, PT, PT, R7, 0x1, RZ ;  /* 0x0000000107077810 */ /* 0x000fe20007ffe0ff */
[----:B------:R-:W-:-:S05]  /*1d00*/  IMAD.WIDE R8, R21, 0x8, R12 ;  /* 0x0000000815087825 */ /* 0x000fca00078e020c */
[----:B------:R1:W-:Y:S01]  /*1d10*/  STG.E.64 desc[UR8][R8.64], R22 ;  /* 0x0000001608007986 */ /* 0x0003e2000c101b08 */
[----:B0-----:R-:W-:-:S13]  /*1d20*/  ISETP.NE.AND P0, PT, R7, UR6, PT ;  /* 0x0000000607007c0c */ /* 0x001fda000bf05270 */
[----:B-1----:R-:W-:Y:S05]  /*1d30*/  @!P0 EXIT ;  /* 0x000000000000894d */ /* 0x002fea0003800000 */
[----:B------:R-:W-:Y:S05]  /*1d40*/  BRA `(.L_x_315) ;  /* 0xfffffff400187947 */ /* 0x000fea000383ffff */
.L_x_307:
[C---:B------:R-:W-:Y:S01]  /*1d50*/  ISETP.GE.U32.AND P0, PT, R4.reuse, 0x8, PT ;  /* 0x000000080400780c */ /* 0x040fe20003f06070 */
[----:B------:R-:W-:Y:S01]  /*1d60*/  IMAD.MOV.U32 R5, RZ, RZ, RZ ;  /* 0x000000ffff057224 */ /* 0x000fe200078e00ff */
[----:B------:R-:W-:-:S04]  /*1d70*/  LOP3.LUT R9, R4, 0x7, RZ, 0xc0, !PT ;  /* 0x0000000704097812 */ /* 0x000fc800078ec0ff */
[----:B------:R-:W-:-:S07]  /*1d80*/  ISETP.NE.AND P1, PT, R9, RZ, PT ;  /* 0x000000ff0900720c */ /* 0x000fce0003f25270 */
[----:B------:R-:W-:Y:S06]  /*1d90*/  @!P0 BRA `(.L_x_316) ;  /* 0x0000000000448947 */ /* 0x000fec0003800000 */
[----:B------:R-:W-:Y:S02]  /*1da0*/  LOP3.LUT R5, R4, 0x7ffffff8, RZ, 0xc0, !PT ;  /* 0x7ffffff804057812 */ /* 0x000fe400078ec0ff */
[----:B------:R-:W-:-:S07]  /*1db0*/  MOV R8, RZ ;  /* 0x000000ff00087202 */ /* 0x000fce0000000f00 */
.L_x_317:
[C---:B0-----:R-:W-:Y:S02]  /*1dc0*/  IMAD R3, R8.reuse, 0x80, R0 ;  /* 0x0000008008037824 */ /* 0x041fe400078e0200 */
[----:B------:R-:W-:-:S03]  /*1dd0*/  VIADD R8, R8, 0x8 ;  /* 0x0000000808087836 */ /* 0x000fc60000000000 */
[C---:B------:R-:W-:Y:S01]  /*1de0*/  IADD3 R7, PT, PT, R3.reuse, 0x80, RZ ;  /* 0x0000008003077810 */ /* 0x040fe20007ffe0ff */
[----:B------:R-:W-:Y:S01]  /*1df0*/  IMAD.WIDE.U32 R2, R3, 0x8, R12 ;  /* 0x0000000803027825 */ /* 0x000fe200078e000c */
[----:B------:R-:W-:-:S03]  /*1e00*/  ISETP.NE.AND P0, PT, R8, R5, PT ;  /* 0x000000050800720c */ /* 0x000fc60003f05270 */
        /* <DEDUP_REMOVED lines=10> */
.L_x_316:
        /* <DEDUP_REMOVED lines=12> */
.L_x_318:
[----:B------:R-:W-:Y:S05]  /*1f70*/  @!P1 EXIT ;  /* 0x000000000000994d */ /* 0x000fea0003800000 */
[----:B------:R-:W-:Y:S02]  /*1f80*/  ISETP.NE.AND P0, PT, R6, 0x1, PT ;  /* 0x000000010600780c */ /* 0x000fe40003f05270 */
[----:B------:R-:W-:-:S04]  /*1f90*/  LOP3.LUT R4, R4, 0x1, RZ, 0xc0, !PT ;  /* 0x0000000104047812 */ /* 0x000fc800078ec0ff */
[----:B------:R-:W-:-:S07]  /*1fa0*/  ISETP.NE.U32.AND P1, PT, R4, 0x1, PT ;  /* 0x000000010400780c */ /* 0x000fce0003f25070 */
[C---:B0-----:R-:W-:Y:S01]  /*1fb0*/  @P0 LEA R3, R5.reuse, R0, 0x7 ;  /* 0x0000000005030211 */ /* 0x041fe200078e38ff */
[----:B------:R-:W-:-:S04]  /*1fc0*/  @P0 VIADD R5, R5, 0x2 ;  /* 0x0000000205050836 */ /* 0x000fc80000000000 */
[----:B------:R-:W-:-:S05]  /*1fd0*/  @P0 IMAD.WIDE R2, R3, 0x8, R12 ;  /* 0x0000000803020825 */ /* 0x000fca00078e020c */
[----:B------:R0:W-:Y:S04]  /*1fe0*/  @P0 STG.E.64 desc[UR8][R2.64], RZ ;  /* 0x000000ff02000986 */ /* 0x0001e8000c101b08 */
[----:B------:R0:W-:Y:S01]  /*1ff0*/  @P0 STG.E.64 desc[UR8][R2.64+0x400], RZ ;  /* 0x000400ff02000986 */ /* 0x0001e2000c101b08 */
[----:B------:R-:W-:Y:S05]  /*2000*/  @P1 EXIT ;  /* 0x000000000000194d */ /* 0x000fea0003800000 */
[----:B------:R-:W-:-:S05]  /*2010*/  LEA R5, R5, R0, 0x7 ;  /* 0x0000000005057211 */ /* 0x000fca00078e38ff */
[----:B------:R-:W-:-:S05]  /*2020*/  IMAD.WIDE R12, R5, 0x8, R12 ;  /* 0x00000008050c7825 */ /* 0x000fca00078e020c */
[----:B------:R-:W-:Y:S01]  /*2030*/  STG.E.64 desc[UR8][R12.64], RZ ;  /* 0x000000ff0c007986 */ /* 0x000fe2000c101b08 */
[----:B------:R-:W-:Y:S05]  /*2040*/  EXIT ;  /* 0x000000000000794d */ /* 0x000fea0003800000 */
        .weak           $__internal_2_$__cuda_sm20_div_u64
        .type           $__internal_2_$__cuda_sm20_div_u64,@function
        .size           $__internal_2_$__cuda_sm20_div_u64,(.L_x_353 - $__internal_2_$__cuda_sm20_div_u64)
$__internal_2_$__cuda_sm20_div_u64:
        /* <DEDUP_REMOVED lines=35> */
[----:B------:R-:W-:-:S04]  /*2280*/  IMAD.WIDE.U32 R14, R16, UR4, R14 ;  /* 0x00000004100e7c25 */ /* 0x000fc8000f8e000e */
[C---:B------:R-:W-:Y:S02]  /*2290*/  IMAD R23, R19.reuse, UR4, RZ ;  /* 0x0000000413177c24 */ /* 0x040fe4000f8e02ff */
[----:B------:R-:W-:-:S04]  /*22a0*/  IMAD.HI.U32 R14, P0, R19, R11, R14 ;  /* 0x0000000b130e7227 */ /* 0x000fc8000780000e */
[----:B------:R-:W-:Y:S01]  /*22b0*/  IMAD.HI.U32 R17, R19, UR4, RZ ;  /* 0x0000000413117c27 */ /* 0x000fe2000f8e00ff */
[----:B------:R-:W-:-:S04]  /*22c0*/  IADD3 R16, P1, PT, R23, R14, RZ ;  /* 0x0000000e17107210 */ /* 0x000fc80007f3e0ff */
[----:B------:R-:W-:Y:S01]  /*22d0*/  IADD3.X R17, PT, PT, R17, RZ, RZ, P0, !PT ;  /* 0x000000ff11117210 */ /* 0x000fe200007fe4ff */
[----:B------:R-:W-:-:S04]  /*22e0*/  IMAD.WIDE.U32 R14, R16, UR7, RZ ;  /* 0x00000007100e7c25 */ /* 0x000fc8000f8e00ff */
[----:B------:R-:W-:Y:S01]  /*22f0*/  IMAD.X R17, RZ, RZ, R17, P1 ;  /* 0x000000ffff117224 */ /* 0x000fe200008e0611 */
[----:B------:R-:W-:Y:S01]  /*2300*/  IADD3 R19, P1, PT, -R14, R11, RZ ;  /* 0x0000000b0e137210 */ /* 0x000fe20007f3e1ff */
[C---:B------:R-:W-:Y:S02]  /*2310*/  IMAD R18, R16.reuse, R9, R15 ;  /* 0x0000000910127224 */ /* 0x040fe400078e020f */
[----:B------:R-:W-:Y:S01]  /*2320*/  VIADD R15, R16, 0x1 ;  /* 0x00000001100f7836 */ /* 0x000fe20000000000 */
[----:B------:R-:W-:Y:S01]  /*2330*/  ISETP.GE.U32.AND P0, PT, R19, UR7, PT ;  /* 0x0000000713007c0c */ /* 0x000fe2000bf06070 */
[----:B------:R-:W-:-:S05]  /*2340*/  IMAD R17, R17, UR7, R18 ;  /* 0x0000000711117c24 */ /* 0x000fca000f8e0212 */
[----:B------:R-:W-:Y:S02]  /*2350*/  IADD3.X R20, PT, PT, ~R17, UR4, RZ, P1, !PT ;  /* 0x0000000411147c10 */ /* 0x000fe40008ffe5ff */
[----:B------:R-:W-:Y:S02]  /*2360*/  IADD3 R14, P1, PT, R19, -UR7, RZ ;  /* 0x80000007130e7c10 */ /* 0x000fe4000ff3e0ff */
[----:B------:R-:W-:Y:S02]  /*2370*/  ISETP.GE.U32.AND.EX P0, PT, R20, R9, PT, P0 ;  /* 0x000000091400720c */ /* 0x000fe40003f06100 */
[-C--:B------:R-:W-:Y:S02]  /*2380*/  IADD3.X R18, PT, PT, ~R9, R20.reuse, RZ, P1, !PT ;  /* 0x0000001409127210 */ /* 0x080fe40000ffe5ff */
[----:B------:R-:W-:Y:S02]  /*2390*/  SEL R14, R14, R19, P0 ;  /* 0x000000130e0e7207 */ /* 0x000fe40000000000 */
[----:B------:R-:W-:-:S02]  /*23a0*/  SEL R18, R18, R20, P0 ;  /* 0x0000001412127207 */ /* 0x000fc40000000000 */
[----:B------:R-:W-:Y:S02]  /*23b0*/  SEL R15, R15, R16, P0 ;  /* 0x000000100f0f7207 */ /* 0x000fe40000000000 */
[----:B------:R-:W-:Y:S02]  /*23c0*/  ISETP.GE.U32.AND P0, PT, R14, UR7, PT ;  /* 0x000000070e007c0c */ /* 0x000fe4000bf06070 */
[----:B------:R-:W-:Y:S02]  /*23d0*/  ISETP.NE.U32.AND P1, PT, RZ, UR7, PT ;  /* 0x00000007ff007c0c */ /* 0x000fe4000bf25070 */
[----:B------:R-:W-:Y:S02]  /*23e0*/  IADD3 R14, PT, PT, R15, 0x1, RZ ;  /* 0x000000010f0e7810 */ /* 0x000fe40007ffe0ff */
[----:B------:R-:W-:Y:S02]  /*23f0*/  ISETP.GE.U32.AND.EX P0, PT, R18, R9, PT, P0 ;  /* 0x000000091200720c */ /* 0x000fe40003f06100 */
[----:B------:R-:W-:-:S02]  /*2400*/  ISETP.NE.AND.EX P1, PT, R9, RZ, PT, P1 ;  /* 0x000000ff0900720c */ /* 0x000fc40003f25310 */
[----:B------:R-:W-:Y:S01]  /*2410*/  SEL R9, R14, R15, P0 ;  /* 0x0000000f0e097207 */ /* 0x000fe20000000000 */
[----:B------:R-:W-:Y:S02]  /*2420*/  HFMA2 R15, -RZ, RZ, 0, 0 ;  /* 0x00000000ff0f7431 */ /* 0x000fe400000001ff */
[----:B------:R-:W-:Y:S01]  /*2430*/  IMAD.MOV.U32 R14, RZ, RZ, R10 ;  /* 0x000000ffff0e7224 */ /* 0x000fe200078e000a */
[----:B------:R-:W-:-:S03]  /*2440*/  SEL R9, R9, 0xffffffff, P1 ;  /* 0xffffffff09097807 */ /* 0x000fc60000800000 */
[----:B------:R-:W-:Y:S05]  /*2450*/  RET.REL.NODEC R14 `(_ZN3cub18CUB_300001_SM_10006detail9transform16transform_kernelINS2_10policy_hubILb1EN4cuda3std3__45tupleIJN6thrust24THRUST_300001_SM_1000_NS17counting_iteratorIjNSA_11use_defaultESC_SC_EEEEEE10policy1000El2dpIdENSA_6detail15normal_iteratorINSA_10device_ptrIdEEEEJSD_EEEvT0_iT1_T2_DpNS2_10kernel_argIT3_EE) ;  /* 0xffffffd80ee87950 */ /* 0x000fea0003c3ffff */
.L_x_319:
        /* <DEDUP_REMOVED lines=10> */
.L_x_353:


//--------------------- .text._ZN3cub18CUB_300001_SM_10006detail9transform16transform_kernelINS2_10policy_hubILb1EN4cuda3std3__45tupleIJN6thrust24THRUST_300001_SM_1000_NS17counting_iteratorIjNSA_11use_defaultESC_SC_EEEEEE10policy1000Ei2dpIdENSA_6detail15normal_iteratorINSA_10device_ptrIdEEEEJSD_EEEvT0_iT1_T2_DpNS2_10kernel_argIT3_EE --------------------------
	.section	.text._ZN3cub18CUB_300001_SM_10006detail9transform16transform_kernelINS2_10policy_hubILb1EN4cuda3std3__45tupleIJN6thrust24THRUST_300001_SM_1000_NS17counting_iteratorIjNSA_11use_defaultESC_SC_EEEEEE10policy1000Ei2dpIdENSA_6detail15normal_iteratorINSA_10device_ptrIdEEEEJSD_EEEvT0_iT1_T2_DpNS2_10kernel_argIT3_EE,"ax",@progbits
	.align	128
        .global         _ZN3cub18CUB_300001_SM_10006detail9transform16transform_kernelINS2_10policy_hubILb1EN4cuda3std3__45tupleIJN6thrust24THRUST_300001_SM_1000_NS17counting_iteratorIjNSA_11use_defaultESC_SC_EEEEEE10policy1000Ei2dpIdENSA_6detail15normal_iteratorINSA_10device_ptrIdEEEEJSD_EEEvT0_iT1_T2_DpNS2_10kernel_argIT3_EE
        .type           _ZN3cub18CUB_300001_SM_10006detail9transform16transform_kernelINS2_10policy_hubILb1EN4cuda3std3__45tupleIJN6thrust24THRUST_300001_SM_1000_NS17counting_iteratorIjNSA_11use_defaultESC_SC_EEEEEE10policy1000Ei2dpIdENSA_6detail15normal_iteratorINSA_10device_ptrIdEEEEJSD_EEEvT0_iT1_T2_DpNS2_10kernel_argIT3_EE,@function
        .size           _ZN3cub18CUB_300001_SM_10006detail9transform16transform_kernelINS2_10policy_hubILb1EN4cuda3std3__45tupleIJN6thrust24THRUST_300001_SM_1000_NS17counting_iteratorIjNSA_11use_defaultESC_SC_EEEEEE10policy1000Ei2dpIdENSA_6detail15normal_iteratorINSA_10device_ptrIdEEEEJSD_EEEvT0_iT1_T2_DpNS2_10kernel_argIT3_EE,(.L_x_354 - _ZN3cub18CUB_300001_SM_10006detail9transform16transform_kernelINS2_10policy_hubILb1EN4cuda3std3__45tupleIJN6thrust24THRUST_300001_SM_1000_NS17counting_iteratorIjNSA_11use_defaultESC_SC_EEEEEE10policy1000Ei2dpIdENSA_6detail15normal_iteratorINSA_10device_ptrIdEEEEJSD_EEEvT0_iT1_T2_DpNS2_10kernel_argIT3_EE)
        .other          _ZN3cub18CUB_300001_SM_10006detail9transform16transform_kernelINS2_10policy_hubILb1EN4cuda3std3__45tupleIJN6thrust24THRUST_300001_SM_1000_NS17counting_iteratorIjNSA_11use_defaultESC_SC_EEEEEE10policy1000Ei2dpIdENSA_6detail15normal_iteratorINSA_10device_ptrIdEEEEJSD_EEEvT0_iT1_T2_DpNS2_10kernel_argIT3_EE,@"STO_CUDA_ENTRY STV_DEFAULT"
_ZN3cub18CUB_300001_SM_10006detail9transform16transform_kernelINS2_10policy_hubILb1EN4cuda3std3__45tupleIJN6thrust24THRUST_300001_SM_1000_NS17counting_iteratorIjNSA_11use_defaultESC_SC_EEEEEE10policy1000Ei2dpIdENSA_6detail15normal_iteratorINSA_10device_ptrIdEEEEJSD_EEEvT0_iT1_T2_DpNS2_10kernel_argIT3_EE:
.text._ZN3cub18CUB_300001_SM_10006detail9transform16transform_kernelINS2_10policy_hubILb1EN4cuda3std3__45tupleIJN6thrust24THRUST_300001_SM_1000_NS17counting_iteratorIjNSA_11use_defaultESC_SC_EEEEEE10policy1000Ei2dpIdENSA_6detail15normal_iteratorINSA_10device_ptrIdEEEEJSD_EEEvT0_iT1_T2_DpNS2_10kernel_argIT3_EE:
        /* <DEDUP_REMOVED lines=8> */
[----:B---3--:R-:W-:Y:S01]  /*0080*/  IMAD R3, R0, UR4, RZ ;  /* 0x0000000400037c24 */ /* 0x008fe2000f8e02ff */
[----:B------:R-:W-:-:S03]  /*0090*/  UMOV UR4, URZ ;  /* 0x000000ff00047c82 */ /* 0x000fc60008000000 */
        /* <DEDUP_REMOVED lines=18> */
.L_x_329:
[----:B------:R-:W-:Y:S01]  /*01c0*/  UISETP.NE.U32.AND UP0, UPT, UR5, URZ, UPT ;  /* 0x000000ff0500728c */ /* 0x000fe2000bf05070 */
[----:B------:R-:W-:-:S05]  /*01d0*/  IMAD R9, R7, 0x80, R0 ;  /* 0x0000008007097824 */ /* 0x000fca00078e0200 */
[----:B------:R-:W-:-:S03]  /*01e0*/  IADD3 R10, PT, PT, R2, R9, RZ ;  /* 0x00000009020a7210 */ /* 0x000fc60007ffe0ff */
        /* <DEDUP_REMOVED lines=21> */
.L_x_322:
[----:B------:R-:W-:Y:S01]  /*0340*/  IMAD.U32 R11, RZ, RZ, UR5 ;  /* 0x00000005ff0b7e24 */ /* 0x000fe2000f8e00ff */
[----:B------:R-:W-:-:S07]  /*0350*/  MOV R4, 0x370 ;  /* 0x0000037000047802 */ /* 0x000fce0000000f00 */
[----:B------:R-:W-:Y:S05]  /*0360*/  CALL.REL.NOINC `($__internal_3_$__cuda_sm20_div_u64) ;  /* 0x0000001800e47944 */ /* 0x000fea0003c00000 */
[----:B------:R-:W-:-:S07]  /*0370*/  MOV R4, R11 ;  /* 0x0000000b00047202 */ /* 0x000fce0000000f00 */
.L_x_323:
        /* <DEDUP_REMOVED lines=10> */
.L_x_325:
        /* <DEDUP_REMOVED lines=59> */
.L_x_324:
        /* <DEDUP_REMOVED lines=37> */
.L_x_327:
        /* <DEDUP_REMOVED lines=24> */
.L_x_328:
        /* <DEDUP_REMOVED lines=19> */
.L_x_326:
[----:B------:R-:W0:Y:S01]  /*0cd0*/  LDCU UR6, c[0x0][0x384] ;  /* 0x00007080ff0677ac */ /* 0x000e220008000800 */
[----:B------:R-:W-:Y:S02]  /*0ce0*/  VIADD R7, R7, 0x1 ;  /* 0x0000000107077836 */ /* 0x000fe40000000000 */
[----:B------:R-:W-:-:S05]  /*0cf0*/  IMAD.WIDE R8, R9, 0x8, R12 ;  /* 0x0000000809087825 */ /* 0x000fca00078e020c */
[----:B------:R1:W-:Y:S01]  /*0d00*/  STG.E.64 desc[UR8][R8.64], R22 ;  /* 0x0000001608007986 */ /* 0x0003e2000c101b08 */
[----:B0-----:R-:W-:-:S13]  /*0d10*/  ISETP.NE.AND P0, PT, R7, UR6, PT ;  /* 0x0000000607007c0c */ /* 0x001fda000bf05270 */
[----:B-1----:R-:W-:Y:S05]  /*0d20*/  @!P0 EXIT ;  /* 0x000000000000894d */ /* 0x002fea0003800000 */
[----:B------:R-:W-:Y:S05]  /*0d30*/  BRA `(.L_x_329) ;  /* 0xfffffff400207947 */ /* 0x000fea000383ffff */
.L_x_321:
[C---:B------:R-:W-:Y:S02]  /*0d40*/  ISETP.GE.U32.AND P0, PT, R5.reuse, 0x8, PT ;  /* 0x000000080500780c */ /* 0x040fe40003f06070 */
[----:B------:R-:W-:Y:S02]  /*0d50*/  LOP3.LUT R8, R5, 0x7, RZ, 0xc0, !PT ;  /* 0x0000000705087812 */ /* 0x000fe400078ec0ff */
[----:B------:R-:W-:Y:S02]  /*0d60*/  MOV R9, RZ ;  /* 0x000000ff00097202 */ /* 0x000fe40000000f00 */
[----:B------:R-:W-:-:S07]  /*0d70*/  ISETP.NE.AND P1, PT, R8, RZ, PT ;  /* 0x000000ff0800720c */ /* 0x000fce0003f25270 */
[----:B------:R-:W-:Y:S06]  /*0d80*/  @!P0 BRA `(.L_x_330) ;  /* 0x0000000000448947 */ /* 0x000fec0003800000 */
[----:B------:R-:W-:Y:S01]  /*0d90*/  LOP3.LUT R9, R5, 0x7ffffff8, RZ, 0xc0, !PT ;  /* 0x7ffffff805097812 */ /* 0x000fe200078ec0ff */
[----:B------:R-:W-:-:S07]  /*0da0*/  IMAD.MOV.U32 R4, RZ, RZ, RZ ;  /* 0x000000ffff047224 */ /* 0x000fce00078e00ff */
.L_x_331:
[C---:B0-----:R-:W-:Y:S02]  /*0db0*/  LEA R3, R4.reuse, R0, 0x7 ;  /* 0x0000000004037211 */ /* 0x041fe400078e38ff */
        /* <DEDUP_REMOVED lines=14> */
.L_x_330:
[----:B------:R-:W-:Y:S05]  /*0ea0*/  @!P1 EXIT ;  /* 0x000000000000994d */ /* 0x000fea0003800000 */
[----:B------:R-:W-:Y:S02]  /*0eb0*/  ISETP.GE.U32.AND P0, PT, R8, 0x4, PT ;  /* 0x000000040800780c */ /* 0x000fe40003f06070 */
[----:B------:R-:W-:-:S04]  /*0ec0*/  LOP3.LUT R4, R5, 0x3, RZ, 0xc0, !PT ;  /* 0x0000000305047812 */ /* 0x000fc800078ec0ff */
[----:B------:R-:W-:-:S07]  /*0ed0*/  ISETP.NE.AND P1, PT, R4, RZ, PT ;  /* 0x000000ff0400720c */ /* 0x000fce0003f25270 */
[----:B------:R-:W-:Y:S06]  /*0ee0*/  @!P0 BRA `(.L_x_332) ;  /* 0x00000000001c8947 */ /* 0x000fec0003800000 */
[C---:B0-----:R-:W-:Y:S01]  /*0ef0*/  IMAD R3, R9.reuse, 0x80, R0 ;  /* 0x0000008009037824 */ /* 0x041fe200078e0200 */
[----:B------:R-:W-:-:S03]  /*0f00*/  IADD3 R9, PT, PT, R9, 0x4, RZ ;  /* 0x0000000409097810 */ /* 0x000fc60007ffe0ff */
[----:B------:R-:W-:-:S05]  /*0f10*/  IMAD.WIDE R2, R3, 0x8, R12 ;  /* 0x0000000803027825 */ /* 0x000fca00078e020c */
[----:B------:R1:W-:Y:S04]  /*0f20*/  STG.E.64 desc[UR8][R2.64], RZ ;  /* 0x000000ff02007986 */ /* 0x0003e8000c101b08 */
[----:B------:R1:W-:Y:S04]  /*0f30*/  STG.E.64 desc[UR8][R2.64+0x400], RZ ;  /* 0x000400ff02007986 */ /* 0x0003e8000c101b08 */
[----:B------:R1:W-:Y:S04]  /*0f40*/  STG.E.64 desc[UR8][R2.64+0x800], RZ ;  /* 0x000800ff02007986 */ /* 0x0003e8000c101b08 */
[----:B------:R1:W-:Y:S02]  /*0f50*/  STG.E.64 desc[UR8][R2.64+0xc00], RZ ;  /* 0x000c00ff02007986 */ /* 0x0003e4000c101b08 */
.L_x_332:
[----:B------:R-:W-:Y:S05]  /*0f60*/  @!P1 EXIT ;  /* 0x000000000000994d */ /* 0x000fea0003800000 */
[----:B------:R-:W-:Y:S02]  /*0f70*/  ISETP.NE.AND P0, PT, R4, 0x1, PT ;  /* 0x000000010400780c */ /* 0x000fe40003f05270 */
[----:B------:R-:W-:-:S04]  /*0f80*/  LOP3.LUT R5, R5, 0x1, RZ, 0xc0, !PT ;  /* 0x0000000105057812 */ /* 0x000fc800078ec0ff */
[----:B------:R-:W-:-:S07]  /*0f90*/  ISETP.NE.U32.AND P1, PT, R5, 0x1, PT ;  /* 0x000000010500780c */ /* 0x000fce0003f25070 */
[C---:B01----:R-:W-:Y:S01]  /*0fa0*/  @P0 IMAD R3, R9.reuse, 0x80, R0 ;  /* 0x0000008009030824 */ /* 0x043fe200078e0200 */
        /* <DEDUP_REMOVED lines=9> */
.L_x_320:
        /* <DEDUP_REMOVED lines=12> */
.L_x_343:
        /* <DEDUP_REMOVED lines=13> */
[----:B0-----:R-:W-:Y:S01]  /*11d0*/  IMAD.MOV.U32 R14, RZ, RZ, RZ ;  /* 0x000000ffff0e7224 */ /* 0x001fe200078e00ff */
[----:B-1----:R-:W-:-:S05]  /*11e0*/  IADD3 R11, PT, PT, RZ, -R15, RZ ;  /* 0x8000000fff0b7210 */ /* 0x002fca0007ffe0ff */
[----:B------:R-:W-:-:S04]  /*11f0*/  IMAD R11, R11, UR6, RZ ;  /* 0x000000060b0b7c24 */ /* 0x000fc8000f8e02ff */
[----:B------:R-:W-:-:S06]  /*1200*/  IMAD.HI.U32 R11, R15, R11, R14 ;  /* 0x0000000b0f0b7227 */ /* 0x000fcc00078e000e */
[----:B------:R-:W-:-:S05]  /*1210*/  IMAD.HI.U32 R4, R11, R10, RZ ;  /* 0x0000000a0b047227 */ /* 0x000fca00078e00ff */
[----:B------:R-:W-:-:S05]  /*1220*/  IADD3 R11, PT, PT, -R4, RZ, RZ ;  /* 0x000000ff040b7210 */ /* 0x000fca0007ffe1ff */
        /* <DEDUP_REMOVED lines=8> */
.L_x_336:
[----:B------:R-:W-:Y:S02]  /*12b0*/  MOV R11, UR5 ;  /* 0x00000005000b7c02 */ /* 0x000fe40008000f00 */
[----:B------:R-:W-:-:S07]  /*12c0*/  MOV R4, 0x12e0 ;  /* 0x000012e000047802 */ /* 0x000fce0000000f00 */
[----:B------:R-:W-:Y:S05]  /*12d0*/  CALL.REL.NOINC `($__internal_3_$__cuda_sm20_div_u64) ;  /* 0x0000000c00087944 */ /* 0x000fea0003c00000 */
[----:B------:R-:W-:-:S07]  /*12e0*/  IMAD.MOV.U32 R4, RZ, RZ, R11 ;  /* 0x000000ffff047224 */ /* 0x000fce00078e000b */
.L_x_337:
        /* <DEDUP_REMOVED lines=9> */
[----:B------:R-:W-:Y:S02]  /*1380*/  MOV R27, RZ ;  /* 0x000000ff001b7202 */ /* 0x000fe40000000f00 */
[----:B------:R-:W-:Y:S01]  /*1390*/  CS2R R24, SRZ ;  /* 0x0000000000187805 */ /* 0x000fe2000001ff00 */
[----:B------:R-:W-:-:S12]  /*13a0*/  UIADD3 UR6, UPT, UPT, -UR11, URZ, URZ ;  /* 0x000000ff0b067290 */ /* 0x000fd8000fffe1ff */
.L_x_339:
        /* <DEDUP_REMOVED lines=59> */
.L_x_338:
        /* <DEDUP_REMOVED lines=37> */
.L_x_341:
        /* <DEDUP_REMOVED lines=24> */
.L_x_342:
        /* <DEDUP_REMOVED lines=19> */
.L_x_340:
[----:B------:R-:W-:-:S05]  /*1c60*/  IMAD.WIDE R10, R9, 0x8, R12 ;  /* 0x00000008090a7825 */ /* 0x000fca00078e020c */
[----:B------:R0:W-:Y:S02]  /*1c70*/  STG.E.64 desc[UR8][R10.64], R24 ;  /* 0x000000180a007986 */ /* 0x0001e4000c101b08 */
.L_x_335:
[----:B------:R-:W-:Y:S05]  /*1c80*/  BSYNC.RECONVERGENT B0 ;  /* 0x0000000000007941 */ /* 0x000fea0003800200 */
.L_x_334:
[----:B------:R-:W1:Y:S01]  /*1c90*/  LDCU UR6, c[0x0][0x384] ;  /* 0x00007080ff0677ac */ /* 0x000e620008000800 */
[----:B------:R-:W-:-:S05]  /*1ca0*/  VIADD R8, R8, 0x1 ;  /* 0x0000000108087836 */ /* 0x000fca0000000000 */
[----:B-1----:R-:W-:-:S13]  /*1cb0*/  ISETP.NE.AND P0, PT, R8, UR6, PT ;  /* 0x0000000608007c0c */ /* 0x002fda000bf05270 */
[----:B------:R-:W-:Y:S05]  /*1cc0*/  @!P0 EXIT ;  /* 0x000000000000894d */ /* 0x000fea0003800000 */
[----:B------:R-:W-:Y:S05]  /*1cd0*/  BRA `(.L_x_343) ;  /* 0xfffffff400087947 */ /* 0x000fea000383ffff */
.L_x_333:
[C---:B------:R-:W-:Y:S02]  /*1ce0*/  ISETP.GE.U32.AND P1, PT, R5.reuse, 0x4, PT ;  /* 0x000000040500780c */ /* 0x040fe40003f26070 */
[----:B------:R-:W-:Y:S02]  /*1cf0*/  LOP3.LUT R8, R5, 0x3, RZ, 0xc0, !PT ;  /* 0x0000000305087812 */ /* 0x000fe400078ec0ff */
[----:B------:R-:W-:Y:S02]  /*1d00*/  MOV R2, RZ ;  /* 0x000000ff00027202 */ /* 0x000fe40000000f00 */
[----:B------:R-:W-:-:S07]  /*1d10*/  ISETP.NE.AND P0, PT, R8, RZ, PT ;  /* 0x000000ff0800720c */ /* 0x000fce0003f05270 */
[----:B------:R-:W-:Y:S06]  /*1d20*/  @!P1 BRA `(.L_x_344) ;  /* 0x0000000000489947 */ /* 0x000fec0003800000 */
[----:B------:R-:W-:Y:S01]  /*1d30*/  LOP3.LUT R2, R5, 0x7ffffffc, RZ, 0xc0, !PT ;  /* 0x7ffffffc05027812 */ /* 0x000fe200078ec0ff */
[----:B------:R-:W-:-:S07]  /*1d40*/  IMAD.MOV.U32 R6, RZ, RZ, RZ ;  /* 0x000000ffff067224 */ /* 0x000fce00078e00ff */
.L_x_345:
        /* <DEDUP_REMOVED lines=16> */
.L_x_344:
[----:B------:R-:W-:Y:S05]  /*1e50*/  @!P0 EXIT ;  /* 0x000000000000894d */ /* 0x000fea0003800000 */
[----:B------:R-:W-:-:S05]  /*1e60*/  UMOV UR4, URZ ;  /* 0x000000ff00047c82 */ /* 0x000fca0008000000 */
.L_x_346:
        /* <DEDUP_REMOVED lines=9> */
        .weak           $__internal_3_$__cuda_sm20_div_u64
        .type           $__internal_3_$__cuda_sm20_div_u64,@function
        .size           $__internal_3_$__cuda_sm20_div_u64,(.L_x_354 - $__internal_3_$__cuda_sm20_div_u64)
$__internal_3_$__cuda_sm20_div_u64:
        /* <DEDUP_REMOVED lines=64> */
[----:B------:R-:W-:Y:S05]  /*2300*/  RET.REL.NODEC R14 `(_ZN3cub18CUB_300001_SM_10006detail9transform16transform_kernelINS2_10policy_hubILb1EN4cuda3std3__45tupleIJN6thrust24THRUST_300001_SM_1000_NS17counting_iteratorIjNSA_11use_defaultESC_SC_EEEEEE10policy1000Ei2dpIdENSA_6detail15normal_iteratorINSA_10device_ptrIdEEEEJSD_EEEvT0_iT1_T2_DpNS2_10kernel_argIT3_EE) ;  /* 0xffffffdc0e3c7950 */ /* 0x000fea0003c3ffff */
.L_x_347:
        /* <DEDUP_REMOVED lines=15> */
.L_x_354:


//--------------------- .text._ZN3cub18CUB_300001_SM_10006detail8for_each13static_kernelINS2_12policy_hub_t12policy_500_tEmN6thrust24THRUST_300001_SM_1000_NS8cuda_cub20__uninitialized_fill7functorINS7_10device_ptrIdEEdEEEEvT0_T1_ --------------------------
	.section	.text._ZN3cub18CUB_300001_SM_10006detail8for_each13static_kernelINS2_12policy_hub_t12policy_500_tEmN6thrust24THRUST_300001_SM_1000_NS8cuda_cub20__uninitialized_fill7functorINS7_10device_ptrIdEEdEEEEvT0_T1_,"ax",@progbits
	.align	128
        .global         _ZN3cub18CUB_300001_SM_10006detail8for_each13static_kernelINS2_12policy_hub_t12policy_500_tEmN6thrust24THRUST_300001_SM_1000_NS8cuda_cub20__uninitialized_fill7functorINS7_10device_ptrIdEEdEEEEvT0_T1_
        .type           _ZN3cub18CUB_300001_SM_10006detail8for_each13static_kernelINS2_12policy_hub_t12policy_500_tEmN6thrust24THRUST_300001_SM_1000_NS8cuda_cub20__uninitialized_fill7functorINS7_10device_ptrIdEEdEEEEvT0_T1_,@function
        .size           _ZN3cub18CUB_300001_SM_10006detail8for_each13static_kernelINS2_12policy_hub_t12policy_500_tEmN6thrust24THRUST_300001_SM_1000_NS8cuda_cub20__uninitialized_fill7functorINS7_10device_ptrIdEEdEEEEvT0_T1_,(.L_x_365 - _ZN3cub18CUB_300001_SM_10006detail8for_each13static_kernelINS2_12policy_hub_t12policy_500_tEmN6thrust24THRUST_300001_SM_1000_NS8cuda_cub20__uninitialized_fill7functorINS7_10device_ptrIdEEdEEEEvT0_T1_)
        .other          _ZN3cub18CUB_300001_SM_10006detail8for_each13static_kernelINS2_12policy_hub_t12policy_500_tEmN6thrust24THRUST_300001_SM_1000_NS8cuda_cub20__uninitialized_fill7functorINS7_10device_ptrIdEEdEEEEvT0_T1_,@"STO_CUDA_ENTRY STV_DEFAULT"
_ZN3cub18CUB_300001_SM_10006detail8for_each13static_kernelINS2_12policy_hub_t12policy_500_tEmN6thrust24THRUST_300001_SM_1000_NS8cuda_cub20__uninitialized_fill7functorINS7_10device_ptrIdEEdEEEEvT0_T1_:
.text._ZN3cub18CUB_300001_SM_10006detail8for_each13static_kernelINS2_12policy_hub_t12policy_500_tEmN6thrust24THRUST_300001_SM_1000_NS8cuda_cub20__uninitialized_fill7functorINS7_10device_ptrIdEEdEEEEvT0_T1_:
[----:B------:R-:W-:Y:S08]  /*0000*/  LDC R1, c[0x0][0x37c] ;  /* 0x0000df00ff017b82 */ /* 0x000ff00000000800 */
[----:B------:R-:W0:Y:S01]  /*0010*/  S2UR UR4, SR_CTAID.X ;  /* 0x00000000000479c3 */ /* 0x000e220000002500 */
[----:B------:R-:W1:Y:S01]  /*0020*/  LDCU.64 UR6, c[0x0][0x380] ;  /* 0x00007000ff0677ac */ /* 0x000e620008000a00 */
[----:B------:R-:W2:Y:S01]  /*0030*/  LDCU.64 UR8, c[0x0][0x358] ;  /* 0x00006b00ff0877ac */ /* 0x000ea20008000a00 */
[----:B0-----:R-:W-:-:S04]  /*0040*/  UIMAD.WIDE.U32 UR4, UR4, 0x200, URZ ;  /* 0x00000200040478a5 */ /* 0x001fc8000f8e00ff */
[----:B-1----:R-:W-:-:S04]  /*0050*/  UIADD3 UR6, UP0, UPT, -UR4, UR6, URZ ;  /* 0x0000000604067290 */ /* 0x002fc8000ff1e1ff */
[----:B------:R-:W-:Y:S02]  /*0060*/  UIADD3.X UR7, UPT, UPT, ~UR5, UR7, URZ, UP0, !UPT ;  /* 0x0000000705077290 */ /* 0x000fe400087fe5ff */
[----:B------:R-:W-:-:S04]  /*0070*/  UISETP.GE.U32.AND UP0, UPT, UR6, 0x200, UPT ;  /* 0x000002000600788c */ /* 0x000fc8000bf06070 */
[----:B------:R-:W-:-:S09]  /*0080*/  UISETP.GE.U32.AND.EX UP0, UPT, UR7, URZ, UPT, UP0 ;  /* 0x000000ff0700728c */ /* 0x000fd2000bf06100 */
[----:B--2---:R-:W-:Y:S05]  /*0090*/  BRA.U !UP0, `(.L_x_348) ;  /* 0x0000000108287547 */ /* 0x004fea000b800000 */
[----:B------:R-:W0:Y:S01]  /*00a0*/  S2R R0, SR_TID.X ;  /* 0x0000000000007919 */ /* 0x000e220000002100 */
[----:B------:R-:W1:Y:S01]  /*00b0*/  LDCU.64 UR6, c[0x0][0x388] ;  /* 0x00007100ff0677ac */ /* 0x000e620008000a00 */
[----:B------:R-:W2:Y:S01]  /*00c0*/  LDC.64 R4, c[0x0][0x390] ;  /* 0x0000e400ff047b82 */ /* 0x000ea20000000a00 */
[----:B0-----:R-:W-:-:S05]  /*00d0*/  IADD3 R0, P0, PT, R0, UR4, RZ ;  /* 0x0000000400007c10 */ /* 0x001fca000ff1e0ff */
[----:B------:R-:W-:Y:S01]  /*00e0*/  IMAD.X R3, RZ, RZ, UR5, P0 ;  /* 0x00000005ff037e24 */ /* 0x000fe200080e06ff */
[----:B-1----:R-:W-:-:S04]  /*00f0*/  LEA R2, P0, R0, UR6, 0x3 ;  /* 0x0000000600027c11 */ /* 0x002fc8000f8018ff */
[----:B------:R-:W-:-:S05]  /*0100*/  LEA.HI.X R3, R0, UR7, R3, 0x3, P0 ;  /* 0x0000000700037c11 */ /* 0x000fca00080f1c03 */
[----:B--2---:R-:W-:Y:S04]  /*0110*/  STG.E.64 desc[UR8][R2.64], R4 ;  /* 0x0000000402007986 */ /* 0x004fe8000c101b08 */
[----:B------:R-:W-:Y:S01]  /*0120*/  STG.E.64 desc[UR8][R2.64+0x800], R4 ;  /* 0x0008000402007986 */ /* 0x000fe2000c101b08 */
[----:B------:R-:W-:Y:S05]  /*0130*/  EXIT ;  /* 0x000000000000794d */ /* 0x000fea0003800000 */
.L_x_348:
[----:B------:R-:W0:Y:S01]  /*0140*/  S2R R0, SR_TID.X ;  /* 0x0000000000007919 */ /* 0x000e220000002100 */
[----:B------:R-:W-:Y:S01]  /*0150*/  IMAD.U32 R2, RZ, RZ, UR7 ;  /* 0x00000007ff027e24 */ /* 0x000fe2000f8e00ff */
[----:B------:R-:W1:Y:S01]  /*0160*/  LDCU.64 UR10, c[0x0][0x388] ;  /* 0x00007100ff0a77ac */ /* 0x000e620008000a00 */
[----:B------:R-:W-:Y:S01]  /*0170*/  IMAD.U32 R6, RZ, RZ, UR7 ;  /* 0x00000007ff067e24 */ /* 0x000fe2000f8e00ff */
[----:B0-----:R-:W-:-:S04]  /*0180*/  ISETP.LT.U32.AND P0, PT, R0, UR6, PT ;  /* 0x0000000600007c0c */ /* 0x001fc8000bf01070 */
[----:B------:R-:W-:Y:S01]  /*0190*/  ISETP.GT.U32.AND.EX P0, PT, R2, RZ, PT, P0 ;  /* 0x000000ff0200720c */ /* 0x000fe20003f04100 */
[C---:B------:R-:W-:Y:S01]  /*01a0*/  VIADD R2, R0.reuse, 0x100 ;  /* 0x0000010000027836 */ /* 0x040fe20000000000 */
[----:B------:R-:W-:-:S04]  /*01b0*/  IADD3 R0, P2, PT, R0, UR4, RZ ;  /* 0x0000000400007c10 */ /* 0x000fc8000ff5e0ff */
[----:B------:R-:W-:Y:S01]  /*01c0*/  ISETP.LT.U32.AND P1, PT, R2, UR6, PT ;  /* 0x0000000602007c0c */ /* 0x000fe2000bf21070 */
[----:B------:R-:W-:Y:S01]  /*01d0*/  IMAD.X R3, RZ, RZ, UR5, P2 ;  /* 0x00000005ff037e24 */ /* 0x000fe200090e06ff */
[----:B-1----:R-:W-:Y:S02]  /*01e0*/  LEA R2, P2, R0, UR10, 0x3 ;  /* 0x0000000a00027c11 */ /* 0x002fe4000f8418ff */
[----:B------:R-:W-:Y:S02]  /*01f0*/  ISETP.GT.U32.AND.EX P1, PT, R6, RZ, PT, P1 ;  /* 0x000000ff0600720c */ /* 0x000fe40003f24110 */
[----:B------:R-:W-:Y:S01]  /*0200*/  LEA.HI.X R3, R0, UR11, R3, 0x3, P2 ;  /* 0x0000000b00037c11 */ /* 0x000fe200090f1c03 */
[----:B------:R-:W0:Y:S04]  /*0210*/  @P0 LDC.64 R4, c[0x0][0x390] ;  /* 0x0000e400ff040b82 */ /* 0x000e280000000a00 */
[----:B0-----:R0:W-:Y:S06]  /*0220*/  @P0 STG.E.64 desc[UR8][R2.64], R4 ;  /* 0x0000000402000986 */ /* 0x0011ec000c101b08 */
[----:B------:R-:W-:Y:S05]  /*0230*/  @!P1 EXIT ;  /* 0x000000000000994d */ /* 0x000fea0003800000 */
[----:B0-----:R-:W0:Y:S02]  /*0240*/  LDC.64 R4, c[0x0][0x390] ;  /* 0x0000e400ff047b82 */ /* 0x001e240000000a00 */
[----:B0-----:R-:W-:Y:S01]  /*0250*/  STG.E.64 desc[UR8][R2.64+0x800], R4 ;  /* 0x0008000402007986 */ /* 0x001fe2000c101b08 */
[----:B------:R-:W-:Y:S05]  /*0260*/  EXIT ;  /* 0x000000000000794d */ /* 0x000fea0003800000 */
.L_x_349:
        /* <DEDUP_REMOVED lines=9> */
.L_x_365:


//--------------------- .text._ZN3cub18CUB_300001_SM_10006detail11EmptyKernelIvEEvv --------------------------
	.section	.text._ZN3cub18CUB_300001_SM_10006detail11EmptyKernelIvEEvv,"ax",@progbits
	.align	128
        .global         _ZN3cub18CUB_300001_SM_10006detail11EmptyKernelIvEEvv
        .type           _ZN3cub18CUB_300001_SM_10006detail11EmptyKernelIvEEvv,@function
        .size           _ZN3cub18CUB_300001_SM_10006detail11EmptyKernelIvEEvv,(.L_x_366 - _ZN3cub18CUB_300001_SM_10006detail11EmptyKernelIvEEvv)
        .other          _ZN3cub18CUB_300001_SM_10006detail11EmptyKernelIvEEvv,@"STO_CUDA_ENTRY STV_DEFAULT"
_ZN3cub18CUB_300001_SM_10006detail11EmptyKernelIvEEvv:
.text._ZN3cub18CUB_300001_SM_10006detail11EmptyKernelIvEEvv:
[----:B------:R-:W-:Y:S01]  /*0000*/  LDC R1, c[0x0][0x37c] ;  /* 0x0000df00ff017b82 */ /* 0x000fe20000000800 */
[----:B------:R-:W-:Y:S05]  /*0010*/  EXIT ;  /* 0x000000000000794d */ /* 0x000fea0003800000 */
.L_x_350:
        /* <DEDUP_REMOVED lines=14> */
.L_x_366:


//--------------------- .nv.shared._ZN3cub18CUB_300001_SM_10006detail6reduce28DeviceReduceSingleTileKernelINS2_10policy_hubIfyN4cuda3std3__44plusIfEEE10Policy1000EPfSC_iS9_ffNS7_10__identityEEEvT0_T1_T2_T3_T4_T6_ --------------------------
	.section	.nv.shared._ZN3cub18CUB_300001_SM_10006detail6reduce28DeviceReduceSingleTileKernelINS2_10policy_hubIfyN4cuda3std3__44plusIfEEE10Policy1000EPfSC_iS9_ffNS7_10__identityEEEvT0_T1_T2_T3_T4_T6_,"aw",@nobits
	.sectionflags	@""
	.align	4
.nv.shared._ZN3cub18CUB_300001_SM_10006detail6reduce28DeviceReduceSingleTileKernelINS2_10policy_hubIfyN4cuda3std3__44plusIfEEE10Policy1000EPfSC_iS9_ffNS7_10__identityEEEvT0_T1_T2_T3_T4_T6_:
	.zero		1068


//--------------------- .nv.shared.reserved.0     --------------------------
	.section	.nv.shared.reserved.0,"aw",@nobits
	.weak		__nv_reservedSMEM_offset_0_alias
	.size		__nv_reservedSMEM_offset_0_alias, 0, 64
	.other		__nv_reservedSMEM_offset_0_alias,@"STO_CUDA_RESERVED_SHARED STV_DEFAULT"
__nv_reservedSMEM_offset_0_alias:
	.zero		0
	.zero		64


//--------------------- .nv.global                --------------------------
	.section	.nv.global,"aw",@nobits
.nv.global:
	.type		_ZN34_INTERNAL_61681c11_4_k_cu_787f34766thrust24THRUST_300001_SM_1000_NS3seqE,@object
	.size		_ZN34_INTERNAL_61681c11_4_k_cu_787f34766thrust24THRUST_300001_SM_1000_NS3seqE,(_ZN34_INTERNAL_61681c11_4_k_cu_787f34764cuda3std3__48in_placeE - _ZN34_INTERNAL_61681c11_4_k_cu_787f34766thrust24THRUST_300001_SM_1000_NS3seqE)
_ZN34_INTERNAL_61681c11_4_k_cu_787f34766thrust24THRUST_300001_SM_1000_NS3seqE:
	.zero		1
	.type		_ZN34_INTERNAL_61681c11_4_k_cu_787f34764cuda3std3__48in_placeE,@object
	.size		_ZN34_INTERNAL_61681c11_4_k_cu_787f34764cuda3std3__48in_placeE,(_ZN34_INTERNAL_61681c11_4_k_cu_787f34764cuda3std6ranges3__45__cpo4sizeE - _ZN34_INTERNAL_61681c11_4_k_cu_787f34764cuda3std3__48in_placeE)
_ZN34_INTERNAL_61681c11_4_k_cu_787f34764cuda3std3__48in_placeE:
	.zero		1
	.type		_ZN34_INTERNAL_61681c11_4_k_cu_787f34764cuda3std6ranges3__45__cpo4sizeE,@object
	.size		_ZN34_INTERNAL_61681c11_4_k_cu_787f34764cuda3std6ranges3__45__cpo4sizeE,(_ZN34_INTERNAL_61681c11_4_k_cu_787f34766thrust24THRUST_300001_SM_1000_NS12placeholders2_3E - _ZN34_INTERNAL_61681c11_4_k_cu_787f34764cuda3std6ranges3__45__cpo4sizeE)
_ZN34_INTERNAL_61681c11_4_k_cu_787f34764cuda3std6ranges3__45__cpo4sizeE:
	.zero		1
	.type		_ZN34_INTERNAL_61681c11_4_k_cu_787f34766thrust24THRUST_300001_SM_1000_NS12placeholders2_3E,@object
	.size		_ZN34_INTERNAL_61681c11_4_k_cu_787f34766thrust24THRUST_300001_SM_1000_NS12placeholders2_3E,(_ZN34_INTERNAL_61681c11_4_k_cu_787f34764cuda3std3__45__cpo6cbeginE - _ZN34_INTERNAL_61681c11_4_k_cu_787f34766thrust24THRUST_300001_SM_1000_NS12placeholders2_3E)
_ZN34_INTERNAL_61681c11_4_k_cu_787f34766thrust24THRUST_300001_SM_1000_NS12placeholders2_3E:
	.zero		1
	.type		_ZN34_INTERNAL_61681c11_4_k_cu_787f34764cuda3std3__45__cpo6cbeginE,@object
	.size		_ZN34_INTERNAL_61681c11_4_k_cu_787f34764cuda3std3__45__cpo6cbeginE,(_ZN34_INTERNAL_61681c11_4_k_cu_787f34764cuda3std6ranges3__45__cpo6cbeginE - _ZN34_INTERNAL_61681c11_4_k_cu_787f34764cuda3std3__45__cpo6cbeginE)
_ZN34_INTERNAL_61681c11_4_k_cu_787f34764cuda3std3__45__cpo6cbeginE:
	.zero		1
	.type		_ZN34_INTERNAL_61681c11_4_k_cu_787f34764cuda3std6ranges3__45__cpo6cbeginE,@object
	.size		_ZN34_INTERNAL_61681c11_4_k_cu_787f34764cuda3std6ranges3__45__cpo6cbeginE,(_ZN34_INTERNAL_61681c11_4_k_cu_787f34766thrust24THRUST_300001_SM_1000_NS12placeholders2_7E - _ZN34_INTERNAL_61681c11_4_k_cu_787f34764cuda3std6ranges3__45__cpo6cbeginE)
_ZN34_INTERNAL_61681c11_4_k_cu_787f34764cuda3std6ranges3__45__cpo6cbeginE:
	.zero		1
	.type		_ZN34_INTERNAL_61681c11_4_k_cu_787f34766thrust24THRUST_300001_SM_1000_NS12placeholders2_7E,@object
	.size		_ZN34_INTERNAL_61681c11_4_k_cu_787f34766thrust24THRUST_300001_SM_1000_NS12placeholders2_7E,(_ZN34_INTERNAL_61681c11_4_k_cu_787f34764cuda3std3__45__cpo7crbeginE - _ZN34_INTERNAL_61681c11_4_k_cu_787f34766thrust24THRUST_300001_SM_1000_NS12placeholders2_7E)
_ZN34_INTERNAL_61681c11_4_k_cu_787f34766thrust24THRUST_300001_SM_1000_NS12placeholders2_7E:
	.zero		1
	.type		_ZN34_INTERNAL_61681c11_4_k_cu_787f34764cuda3std3__45__cpo7crbeginE,@object
	.size		_ZN34_INTERNAL_61681c11_4_k_cu_787f34764cuda3std3__45__cpo7crbeginE,(_ZN34_INTERNAL_61681c11_4_k_cu_787f34764cuda3std6ranges3__45__cpo4nextE - _ZN34_INTERNAL_61681c11_4_k_cu_787f34764cuda3std3__45__cpo7crbeginE)
_ZN34_INTERNAL_61681c11_4_k_cu_787f34764cuda3std3__45__cpo7crbeginE:
	.zero		1
	.type		_ZN34_INTERNAL_61681c11_4_k_cu_787f34764cuda3std6ranges3__45__cpo4nextE,@object
	.size		_ZN34_INTERNAL_61681c11_4_k_cu_787f34764cuda3std6ranges3__45__cpo4nextE,(_ZN34_INTERNAL_61681c11_4_k_cu_787f34764cuda3std6ranges3__45__cpo4swapE - _ZN34_INTERNAL_61681c11_4_k_cu_787f34764cuda3std6ranges3__45__cpo4nextE)
_ZN34_INTERNAL_61681c11_4_k_cu_787f34764cuda3std6ranges3__45__cpo4nextE:
	.zero		1
	.type		_ZN34_INTERNAL_61681c11_4_k_cu_787f34764cuda3std6ranges3__45__cpo4swapE,@object
	.size		_ZN34_INTERNAL_61681c11_4_k_cu_787f34764cuda3std6ranges3__45__cpo4swapE,(_ZN34_INTERNAL_61681c11_4_k_cu_787f34766thrust24THRUST_300001_SM_1000_NS8cuda_cub10par_nosyncE - _ZN34_INTERNAL_61681c11_4_k_cu_787f34764cuda3std6ranges3__45__cpo4swapE)
_ZN34_INTERNAL_61681c11_4_k_cu_787f34764cuda3std6ranges3__45__cpo4swapE:
	.zero		1
	.type		_ZN34_INTERNAL_61681c11_4_k_cu_787f34766thrust24THRUST_300001_SM_1000_NS8cuda_cub10par_nosyncE,@object
	.size		_ZN34_INTERNAL_61681c11_4_k_cu_787f34766thrust24THRUST_300001_SM_1000_NS8cuda_cub10par_nosyncE,(_ZN34_INTERNAL_61681c11_4_k_cu_787f34766thrust24THRUST_300001_SM_1000_NS12placeholders2_9E - _ZN34_INTERNAL_61681c11_4_k_cu_787f34766thrust24THRUST_300001_SM_1000_NS8cuda_cub10par_nosyncE)
_ZN34_INTERNAL_61681c11_4_k_cu_787f34766thrust24THRUST_300001_SM_1000_NS8cuda_cub10par_nosyncE:
	.zero		1
	.type		_ZN34_INTERNAL_61681c11_4_k_cu_787f34766thrust24THRUST_300001_SM_1000_NS12placeholders2_9E,@object
	.size		_ZN34_INTERNAL_61681c11_4_k_cu_787f34766thrust24THRUST_300001_SM_1000_NS12placeholders2_9E,(_ZN34_INTERNAL_61681c11_4_k_cu_787f34764cuda3std3__436_GLOBAL__N__61681c11_4_k_cu_787f34766ignoreE - _ZN34_INTERNAL_61681c11_4_k_cu_787f34766thrust24THRUST_300001_SM_1000_NS12placeholders2_9E)
_ZN34_INTERNAL_61681c11_4_k_cu_787f34766thrust24THRUST_300001_SM_1000_NS12placeholders2_9E:
	.zero		1
	.type		_ZN34_INTERNAL_61681c11_4_k_cu_787f34764cuda3std3__436_GLOBAL__N__61681c11_4_k_cu_787f34766ignoreE,@object
	.size		_ZN34_INTERNAL_61681c11_4_k_cu_787f34764cuda3std3__436_GLOBAL__N__61681c11_4_k_cu_787f34766ignoreE,(_ZN34_INTERNAL_61681c11_4_k_cu_787f34764cuda3std6ranges3__45__cpo4dataE - _ZN34_INTERNAL_61681c11_4_k_cu_787f34764cuda3std3__436_GLOBAL__N__61681c11_4_k_cu_787f34766ignoreE)
_ZN34_INTERNAL_61681c11_4_k_cu_787f34764cuda3std3__436_GLOBAL__N__61681c11_4_k_cu_787f34766ignoreE:
	.zero		1
	.type		_ZN34_INTERNAL_61681c11_4_k_cu_787f34764cuda3std6ranges3__45__cpo4dataE,@object
	.size		_ZN34_INTERNAL_61681c11_4_k_cu_787f34764cuda3std6ranges3__45__cpo4dataE,(_ZN34_INTERNAL_61681c11_4_k_cu_787f34766thrust24THRUST_300001_SM_1000_NS12placeholders2_1E - _ZN34_INTERNAL_61681c11_4_k_cu_787f34764cuda3std6ranges3__45__cpo4dataE)
_ZN34_INTERNAL_61681c11_4_k_cu_787f34764cuda3std6ranges3__45__cpo4dataE:
	.zero		1
	.type		_ZN34_INTERNAL_61681c11_4_k_cu_787f34766thrust24THRUST_300001_SM_1000_NS12placeholders2_1E,@object
	.size		_ZN34_INTERNAL_61681c11_4_k_cu_787f34766thrust24THRUST_300001_SM_1000_NS12placeholders2_1E,(_ZN34_INTERNAL_61681c11_4_k_cu_787f34764cuda3std3__45__cpo5beginE - _ZN34_INTERNAL_61681c11_4_k_cu_787f34766thrust24THRUST_300001_SM_1000_NS12placeholders2_1E)
_ZN34_INTERNAL_61681c11_4_k_cu_787f34766thrust24THRUST_300001_SM_1000_NS12placeholders2_1E:
	.zero		1
	.type		_ZN34_INTERNAL_61681c11_4_k_cu_787f34764cuda3std3__45__cpo5beginE,@object
	.size		_ZN34_INTERNAL_61681c11_4_k_cu_787f34764cuda3std3__45__cpo5beginE,(_ZN34_INTERNAL_61681c11_4_k_cu_787f34764cuda3std6ranges3__45__cpo5beginE - _ZN34_INTERNAL_61681c11_4_k_cu_787f34764cuda3std3__45__cpo5beginE)
_ZN34_INTERNAL_61681c11_4_k_cu_787f34764cuda3std3__45__cpo5beginE:
	.zero		1
	.type		_ZN34_INTERNAL_61681c11_4_k_cu_787f34764cuda3std6ranges3__45__cpo5beginE,@object
	.size		_ZN34_INTERNAL_61681c11_4_k_cu_787f34764cuda3std6ranges3__45__cpo5beginE,(_ZN34_INTERNAL_61681c11_4_k_cu_787f34766thrust24THRUST_300001_SM_1000_NS12placeholders2_5E - _ZN34_INTERNAL_61681c11_4_k_cu_787f34764cuda3std6ranges3__45__cpo5beginE)
_ZN34_INTERNAL_61681c11_4_k_cu_787f34764cuda3std6ranges3__45__cpo5beginE:
	.zero		1
	.type		_ZN34_INTERNAL_61681c11_4_k_cu_787f34766thrust24THRUST_300001_SM_1000_NS12placeholders2_5E,@object
	.size		_ZN34_INTERNAL_61681c11_4_k_cu_787f34766thrust24THRUST_300001_SM_1000_NS12placeholders2_5E,(_ZN34_INTERNAL_61681c11_4_k_cu_787f34764cuda3std3__45__cpo6rbeginE - _ZN34_INTERNAL_61681c11_4_k_cu_787f34766thrust24THRUST_300001_SM_1000_NS12placeholders2_5E)
_ZN34_INTERNAL_61681c11_4_k_cu_787f34766thrust24THRUST_300001_SM_1000_NS12placeholders2_5E:
	.zero		1
	.type		_ZN34_INTERNAL_61681c11_4_k_cu_787f34764cuda3std3__45__cpo6rbeginE,@object
	.size		_ZN34_INTERNAL_61681c11_4_k_cu_787f34764cuda3std3__45__cpo6rbeginE,(_ZN34_INTERNAL_61681c11_4_k_cu_787f34764cuda3std6ranges3__45__cpo7advanceE - _ZN34_INTERNAL_61681c11_4_k_cu_787f34764cuda3std3__45__cpo6rbeginE)
_ZN34_INTERNAL_61681c11_4_k_cu_787f34764cuda3std3__45__cpo6rbeginE:
	.zero		1
	.type		_ZN34_INTERNAL_61681c11_4_k_cu_787f34764cuda3std6ranges3__45__cpo7advanceE,@object
	.size		_ZN34_INTERNAL_61681c11_4_k_cu_787f34764cuda3std6ranges3__45__cpo7advanceE,(_ZN34_INTERNAL_61681c11_4_k_cu_787f34764cuda3std3__47nulloptE - _ZN34_INTERNAL_61681c11_4_k_cu_787f34764cuda3std6ranges3__45__cpo7advanceE)
_ZN34_INTERNAL_61681c11_4_k_cu_787f34764cuda3std6ranges3__45__cpo7advanceE:
	.zero		1
	.type		_ZN34_INTERNAL_61681c11_4_k_cu_787f34764cuda3std3__47nulloptE,@object
	.size		_ZN34_INTERNAL_61681c11_4_k_cu_787f34764cuda3std3__47nulloptE,(_ZN34_INTERNAL_61681c11_4_k_cu_787f34764cuda3std6ranges3__45__cpo8distanceE - _ZN34_INTERNAL_61681c11_4_k_cu_787f34764cuda3std3__47nulloptE)
_ZN34_INTERNAL_61681c11_4_k_cu_787f34764cuda3std3__47nulloptE:
	.zero		1
	.type		_ZN34_INTERNAL_61681c11_4_k_cu_787f34764cuda3std6ranges3__45__cpo8distanceE,@object
	.size		_ZN34_INTERNAL_61681c11_4_k_cu_787f34764cuda3std6ranges3__45__cpo8distanceE,(_ZN34_INTERNAL_61681c11_4_k_cu_787f34766thrust24THRUST_300001_SM_1000_NS12placeholders3_10E - _ZN34_INTERNAL_61681c11_4_k_cu_787f34764cuda3std6ranges3__45__cpo8distanceE)
_ZN34_INTERNAL_61681c11_4_k_cu_787f34764cuda3std6ranges3__45__cpo8distanceE:
	.zero		1
	.type		_ZN34_INTERNAL_61681c11_4_k_cu_787f34766thrust24THRUST_300001_SM_1000_NS12placeholders3_10E,@object
	.size		_ZN34_INTERNAL_61681c11_4_k_cu_787f34766thrust24THRUST_300001_SM_1000_NS12placeholders3_10E,(_ZN34_INTERNAL_61681c11_4_k_cu_787f34764cuda3std3__419piecewise_constructE - _ZN34_INTERNAL_61681c11_4_k_cu_787f34766thrust24THRUST_300001_SM_1000_NS12placeholders3_10E)
_ZN34_INTERNAL_61681c11_4_k_cu_787f34766thrust24THRUST_300001_SM_1000_NS12placeholders3_10E:
	.zero		1
	.type		_ZN34_INTERNAL_61681c11_4_k_cu_787f34764cuda3std3__419piecewise_constructE,@object
	.size		_ZN34_INTERNAL_61681c11_4_k_cu_787f34764cuda3std3__419piecewise_constructE,(_ZN34_INTERNAL_61681c11_4_k_cu_787f34764cuda3std6ranges3__45__cpo5cdataE - _ZN34_INTERNAL_61681c11_4_k_cu_787f34764cuda3std3__419piecewise_constructE)
_ZN34_INTERNAL_61681c11_4_k_cu_787f34764cuda3std3__419piecewise_constructE:
	.zero		1
	.type		_ZN34_INTERNAL_61681c11_4_k_cu_787f34764cuda3std6ranges3__45__cpo5cdataE,@object
	.size		_ZN34_INTERNAL_61681c11_4_k_cu_787f34764cuda3std6ranges3__45__cpo5cdataE,(_ZN34_INTERNAL_61681c11_4_k_cu_787f34766thrust24THRUST_300001_SM_1000_NS12placeholders2_2E - _ZN34_INTERNAL_61681c11_4_k_cu_787f34764cuda3std6ranges3__45__cpo5cdataE)
_ZN34_INTERNAL_61681c11_4_k_cu_787f34764cuda3std6ranges3__45__cpo5cdataE:
	.zero		1
	.type		_ZN34_INTERNAL_61681c11_4_k_cu_787f34766thrust24THRUST_300001_SM_1000_NS12placeholders2_2E,@object
	.size		_ZN34_INTERNAL_61681c11_4_k_cu_787f34766thrust24THRUST_300001_SM_1000_NS12placeholders2_2E,(_ZN34_INTERNAL_61681c11_4_k_cu_787f34764cuda3std3__45__cpo3endE - _ZN34_INTERNAL_61681c11_4_k_cu_787f34766thrust24THRUST_300001_SM_1000_NS12placeholders2_2E)
_ZN34_INTERNAL_61681c11_4_k_cu_787f34766thrust24THRUST_300001_SM_1000_NS12placeholders2_2E:
	.zero		1
	.type		_ZN34_INTERNAL_61681c11_4_k_cu_787f34764cuda3std3__45__cpo3endE,@object
	.size		_ZN34_INTERNAL_61681c11_4_k_cu_787f34764cuda3std3__45__cpo3endE,(_ZN34_INTERNAL_61681c11_4_k_cu_787f34764cuda3std6ranges3__45__cpo3endE - _ZN34_INTERNAL_61681c11_4_k_cu_787f34764cuda3std3__45__cpo3endE)
_ZN34_INTERNAL_61681c11_4_k_cu_787f34764cuda3std3__45__cpo3endE:
	.zero		1
	.type		_ZN34_INTERNAL_61681c11_4_k_cu_787f34764cuda3std6ranges3__45__cpo3endE,@object
	.size		_ZN34_INTERNAL_61681c11_4_k_cu_787f34764cuda3std6ranges3__45__cpo3endE,(_ZN34_INTERNAL_61681c11_4_k_cu_787f34766thrust24THRUST_300001_SM_1000_NS12placeholders2_6E - _ZN34_INTERNAL_61681c11_4_k_cu_787f34764cuda3std6ranges3__45__cpo3endE)
_ZN34_INTERNAL_61681c11_4_k_cu_787f34764cuda3std6ranges3__45__cpo3endE:
	.zero		1
	.type		_ZN34_INTERNAL_61681c11_4_k_cu_787f34766thrust24THRUST_300001_SM_1000_NS12placeholders2_6E,@object
	.size		_ZN34_INTERNAL_61681c11_4_k_cu_787f34766thrust24THRUST_300001_SM_1000_NS12placeholders2_6E,(_ZN34_INTERNAL_61681c11_4_k_cu_787f34764cuda3std3__45__cpo4rendE - _ZN34_INTERNAL_61681c11_4_k_cu_787f34766thrust24THRUST_300001_SM_1000_NS12placeholders2_6E)
_ZN34_INTERNAL_61681c11_4_k_cu_787f34766thrust24THRUST_300001_SM_1000_NS12placeholders2_6E:
	.zero		1
	.type		_ZN34_INTERNAL_61681c11_4_k_cu_787f34764cuda3std3__45__cpo4rendE,@object
	.size		_ZN34_INTERNAL_61681c11_4_k_cu_787f34764cuda3std3__45__cpo4rendE,(_ZN34_INTERNAL_61681c11_4_k_cu_787f34764cuda3std6ranges3__45__cpo9iter_swapE - _ZN34_INTERNAL_61681c11_4_k_cu_787f34764cuda3std3__45__cpo4rendE)
_ZN34_INTERNAL_61681c11_4_k_cu_787f34764cuda3std3__45__cpo4rendE:
	.zero		1
	.type		_ZN34_INTERNAL_61681c11_4_k_cu_787f34764cuda3std6ranges3__45__cpo9iter_swapE,@object
	.size		_ZN34_INTERNAL_61681c11_4_k_cu_787f34764cuda3std6ranges3__45__cpo9iter_swapE,(_ZN34_INTERNAL_61681c11_4_k_cu_787f34764cuda3std3__48unexpectE - _ZN34_INTERNAL_61681c11_4_k_cu_787f34764cuda3std6ranges3__45__cpo9iter_swapE)
_ZN34_INTERNAL_61681c11_4_k_cu_787f34764cuda3std6ranges3__45__cpo9iter_swapE:
	.zero		1
	.type		_ZN34_INTERNAL_61681c11_4_k_cu_787f34764cuda3std3__48unexpectE,@object
	.size		_ZN34_INTERNAL_61681c11_4_k_cu_787f34764cuda3std3__48unexpectE,(_ZN34_INTERNAL_61681c11_4_k_cu_787f34766thrust24THRUST_300001_SM_1000_NS8cuda_cub3parE - _ZN34_INTERNAL_61681c11_4_k_cu_787f34764cuda3std3__48unexpectE)
_ZN34_INTERNAL_61681c11_4_k_cu_787f34764cuda3std3__48unexpectE:
	.zero		1
	.type		_ZN34_INTERNAL_61681c11_4_k_cu_787f34766thrust24THRUST_300001_SM_1000_NS8cuda_cub3parE,@object
	.size		_ZN34_INTERNAL_61681c11_4_k_cu_787f34766thrust24THRUST_300001_SM_1000_NS8cuda_cub3parE,(_ZN34_INTERNAL_61681c11_4_k_cu_787f34766thrust24THRUST_300001_SM_1000_NS12placeholders2_4E - _ZN34_INTERNAL_61681c11_4_k_cu_787f34766thrust24THRUST_300001_SM_1000_NS8cuda_cub3parE)
_ZN34_INTERNAL_61681c11_4_k_cu_787f34766thrust24THRUST_300001_SM_1000_NS8cuda_cub3parE:
	.zero		1
	.type		_ZN34_INTERNAL_61681c11_4_k_cu_787f34766thrust24THRUST_300001_SM_1000_NS12placeholders2_4E,@object
	.size		_ZN34_INTERNAL_61681c11_4_k_cu_787f34766thrust24THRUST_300001_SM_1000_NS12placeholders2_4E,(_ZN34_INTERNAL_61681c11_4_k_cu_787f34764cuda3std3__45__cpo4cendE - _ZN34_INTERNAL_61681c11_4_k_cu_787f34766thrust24THRUST_300001_SM_1000_NS12placeholders2_4E)
_ZN34_INTERNAL_61681c11_4_k_cu_787f34766thrust24THRUST_300001_SM_1000_NS12placeholders2_4E:
	.zero		1
	.type		_ZN34_INTERNAL_61681c11_4_k_cu_787f34764cuda3std3__45__cpo4cendE,@object
	.size		_ZN34_INTERNAL_61681c11_4_k_cu_787f34764cuda3std3__45__cpo4cendE,(_ZN34_INTERNAL_61681c11_4_k_cu_787f34764cuda3std6ranges3__45__cpo4cendE - _ZN34_INTERNAL_61681c11_4_k_cu_787f34764cuda3std3__45__cpo4cendE)
_ZN34_INTERNAL_61681c11_4_k_cu_787f34764cuda3std3__45__cpo4cendE:
	.zero		1
	.type		_ZN34_INTERNAL_61681c11_4_k_cu_787f34764cuda3std6ranges3__45__cpo4cendE,@object
	.size		_ZN34_INTERNAL_61681c11_4_k_cu_787f34764cuda3std6ranges3__45__cpo4cendE,(_ZN34_INTERNAL_61681c11_4_k_cu_787f34764cuda3std3__420unreachable_sentinelE - _ZN34_INTERNAL_61681c11_4_k_cu_787f34764cuda3std6ranges3__45__cpo4cendE)
_ZN34_INTERNAL_61681c11_4_k_cu_787f34764cuda3std6ranges3__45__cpo4cendE:
	.zero		1
	.type		_ZN34_INTERNAL_61681c11_4_k_cu_787f34764cuda3std3__420unreachable_sentinelE,@object
	.size		_ZN34_INTERNAL_61681c11_4_k_cu_787f34764cuda3std3__420unreachable_sentinelE,(_ZN34_INTERNAL_61681c11_4_k_cu_787f34764cuda3std6ranges3__45__cpo5ssizeE - _ZN34_INTERNAL_61681c11_4_k_cu_787f34764cuda3std3__420unreachable_sentinelE)
_ZN34_INTERNAL_61681c11_4_k_cu_787f34764cuda3std3__420unreachable_sentinelE:
	.zero		1
	.type		_ZN34_INTERNAL_61681c11_4_k_cu_787f34764cuda3std6ranges3__45__cpo5ssizeE,@object
	.size		_ZN34_INTERNAL_61681c11_4_k_cu_787f34764cuda3std6ranges3__45__cpo5ssizeE,(_ZN34_INTERNAL_61681c11_4_k_cu_787f34766thrust24THRUST_300001_SM_1000_NS12placeholders2_8E - _ZN34_INTERNAL_61681c11_4_k_cu_787f34764cuda3std6ranges3__45__cpo5ssizeE)
_ZN34_INTERNAL_61681c11_4_k_cu_787f34764cuda3std6ranges3__45__cpo5ssizeE:
	.zero		1
	.type		_ZN34_INTERNAL_61681c11_4_k_cu_787f34766thrust24THRUST_300001_SM_1000_NS12placeholders2_8E,@object
	.size		_ZN34_INTERNAL_61681c11_4_k_cu_787f34766thrust24THRUST_300001_SM_1000_NS12placeholders2_8E,(_ZN34_INTERNAL_61681c11_4_k_cu_787f34764cuda3std3__45__cpo5crendE - _ZN34_INTERNAL_61681c11_4_k_cu_787f34766thrust24THRUST_300001_SM_1000_NS12placeholders2_8E)
_ZN34_INTERNAL_61681c11_4_k_cu_787f34766thrust24THRUST_300001_SM_1000_NS12placeholders2_8E:
	.zero		1
	.type		_ZN34_INTERNAL_61681c11_4_k_cu_787f34764cuda3std3__45__cpo5crendE,@object
	.size		_ZN34_INTERNAL_61681c11_4_k_cu_787f34764cuda3std3__45__cpo5crendE,(_ZN34_INTERNAL_61681c11_4_k_cu_787f34764cuda3std6ranges3__45__cpo4prevE - _ZN34_INTERNAL_61681c11_4_k_cu_787f34764cuda3std3__45__cpo5crendE)
_ZN34_INTERNAL_61681c11_4_k_cu_787f34764cuda3std3__45__cpo5crendE:
	.zero		1
	.type		_ZN34_INTERNAL_61681c11_4_k_cu_787f34764cuda3std6ranges3__45__cpo4prevE,@object
	.size		_ZN34_INTERNAL_61681c11_4_k_cu_787f34764cuda3std6ranges3__45__cpo4prevE,(_ZN34_INTERNAL_61681c11_4_k_cu_787f34764cuda3std6ranges3__45__cpo9iter_moveE - _ZN34_INTERNAL_61681c11_4_k_cu_787f34764cuda3std6ranges3__45__cpo4prevE)
_ZN34_INTERNAL_61681c11_4_k_cu_787f34764cuda3std6ranges3__45__cpo4prevE:
	.zero		1
	.type		_ZN34_INTERNAL_61681c11_4_k_cu_787f34764cuda3std6ranges3__45__cpo9iter_moveE,@object
	.size		_ZN34_INTERNAL_61681c11_4_k_cu_787f34764cuda3std6ranges3__45__cpo9iter_moveE,(_ZN34_INTERNAL_61681c11_4_k_cu_787f34766thrust24THRUST_300001_SM_1000_NS6system6detail10sequential3seqE - _ZN34_INTERNAL_61681c11_4_k_cu_787f34764cuda3std6ranges3__45__cpo9iter_moveE)
_ZN34_INTERNAL_61681c11_4_k_cu_787f34764cuda3std6ranges3__45__cpo9iter_moveE:
	.zero		1
	.type		_ZN34_INTERNAL_61681c11_4_k_cu_787f34766thrust24THRUST_300001_SM_1000_NS6system6detail10sequential3seqE,@object
	.size		_ZN34_INTERNAL_61681c11_4_k_cu_787f34766thrust24THRUST_300001_SM_1000_NS6system6detail10sequential3seqE,(.L_31 - _ZN34_INTERNAL_61681c11_4_k_cu_787f34766thrust24THRUST_300001_SM_1000_NS6system6detail10sequential3seqE)
_ZN34_INTERNAL_61681c11_4_k_cu_787f34766thrust24THRUST_300001_SM_1000_NS6system6detail10sequential3seqE:
	.zero		1
.L_31:


//--------------------- .nv.shared._ZN3cub18CUB_300001_SM_10006detail6reduce18DeviceReduceKernelINS2_10policy_hubIfyN4cuda3std3__44plusIfEEE10Policy1000EN6thrust24THRUST_300001_SM_1000_NS18transform_iteratorINSD_12zip_functionINS7_10multipliesIfEEEENSD_12zip_iteratorINS7_5tupleIJNSD_6detail15normal_iteratorINSD_10device_ptrIdEEEESP_EEEEENSD_11use_defaultESS_EEyS9_fNS7_10__identityEEEvT0_PT3_T1_NS0_13GridEvenShareISY_EET2_T4_ --------------------------
	.section	.nv.shared._ZN3cub18CUB_300001_SM_10006detail6reduce18DeviceReduceKernelINS2_10policy_hubIfyN4cuda3std3__44plusIfEEE10Policy1000EN6thrust24THRUST_300001_SM_1000_NS18transform_iteratorINSD_12zip_functionINS7_10multipliesIfEEEENSD_12zip_iteratorINS7_5tupleIJNSD_6detail15normal_iteratorINSD_10device_ptrIdEEEESP_EEEEENSD_11use_defaultESS_EEyS9_fNS7_10__identityEEEvT0_PT3_T1_NS0_13GridEvenShareISY_EET2_T4_,"aw",@nobits
	.sectionflags	@""
	.align	4
.nv.shared._ZN3cub18CUB_300001_SM_10006detail6reduce18DeviceReduceKernelINS2_10policy_hubIfyN4cuda3std3__44plusIfEEE10Policy1000EN6thrust24THRUST_300001_SM_1000_NS18transform_iteratorINSD_12zip_functionINS7_10multipliesIfEEEENSD_12zip_iteratorINS7_5tupleIJNSD_6detail15normal_iteratorINSD_10device_ptrIdEEEESP_EEEEENSD_11use_defaultESS_EEyS9_fNS7_10__identityEEEvT0_PT3_T1_NS0_13GridEvenShareISY_EET2_T4_:
	.zero		1068


//--------------------- .nv.shared._ZN3cub18CUB_300001_SM_10006detail6reduce28DeviceReduceSingleTileKernelINS2_10policy_hubIfyN4cuda3std3__44plusIfEEE10Policy1000EN6thrust24THRUST_300001_SM_1000_NS18transform_iteratorINSD_12zip_functionINS7_10multipliesIfEEEENSD_12zip_iteratorINS7_5tupleIJNSD_6detail15normal_iteratorINSD_10device_ptrIdEEEESP_EEEEENSD_11use_defaultESS_EEPfyS9_ffNS7_10__identityEEEvT0_T1_T2_T3_T4_T6_ --------------------------
	.section	.nv.shared._ZN3cub18CUB_300001_SM_10006detail6reduce28DeviceReduceSingleTileKernelINS2_10policy_hubIfyN4cuda3std3__44plusIfEEE10Policy1000EN6thrust24THRUST_300001_SM_1000_NS18transform_iteratorINSD_12zip_functionINS7_10multipliesIfEEEENSD_12zip_iteratorINS7_5tupleIJNSD_6detail15normal_iteratorINSD_10device_ptrIdEEEESP_EEEEENSD_11use_defaultESS_EEPfyS9_ffNS7_10__identityEEEvT0_T1_T2_T3_T4_T6_,"aw",@nobits
	.sectionflags	@""
	.align	4
.nv.shared._ZN3cub18CUB_300001_SM_10006detail6reduce28DeviceReduceSingleTileKernelINS2_10policy_hubIfyN4cuda3std3__44plusIfEEE10Policy1000EN6thrust24THRUST_300001_SM_1000_NS18transform_iteratorINSD_12zip_functionINS7_10multipliesIfEEEENSD_12zip_iteratorINS7_5tupleIJNSD_6detail15normal_iteratorINSD_10device_ptrIdEEEESP_EEEEENSD_11use_defaultESS_EEPfyS9_ffNS7_10__identityEEEvT0_T1_T2_T3_T4_T6_:
	.zero		1068


//--------------------- .nv.shared._ZN3cub18CUB_300001_SM_10006detail6reduce28DeviceReduceSingleTileKernelINS2_10policy_hubIfjN4cuda3std3__44plusIfEEE10Policy1000EPfSC_iS9_ffNS7_10__identityEEEvT0_T1_T2_T3_T4_T6_ --------------------------
	.section	.nv.shared._ZN3cub18CUB_300001_SM_10006detail6reduce28DeviceReduceSingleTileKernelINS2_10policy_hubIfjN4cuda3std3__44plusIfEEE10Policy1000EPfSC_iS9_ffNS7_10__identityEEEvT0_T1_T2_T3_T4_T6_,"aw",@nobits
	.sectionflags	@""
	.align	4
.nv.shared._ZN3cub18CUB_300001_SM_10006detail6reduce28DeviceReduceSingleTileKernelINS2_10policy_hubIfjN4cuda3std3__44plusIfEEE10Policy1000EPfSC_iS9_ffNS7_10__identityEEEvT0_T1_T2_T3_T4_T6_:
	.zero		1108


//--------------------- .nv.shared._ZN3cub18CUB_300001_SM_10006detail6reduce18DeviceReduceKernelINS2_10policy_hubIfjN4cuda3std3__44plusIfEEE10Policy1000EN6thrust24THRUST_300001_SM_1000_NS18transform_iteratorINSD_12zip_functionINS7_10multipliesIfEEEENSD_12zip_iteratorINS7_5tupleIJNSD_6detail15normal_iteratorINSD_10device_ptrIdEEEESP_EEEEENSD_11use_defaultESS_EEjS9_fNS7_10__identityEEEvT0_PT3_T1_NS0_13GridEvenShareISY_EET2_T4_ --------------------------
	.section	.nv.shared._ZN3cub18CUB_300001_SM_10006detail6reduce18DeviceReduceKernelINS2_10policy_hubIfjN4cuda3std3__44plusIfEEE10Policy1000EN6thrust24THRUST_300001_SM_1000_NS18transform_iteratorINSD_12zip_functionINS7_10multipliesIfEEEENSD_12zip_iteratorINS7_5tupleIJNSD_6detail15normal_iteratorINSD_10device_ptrIdEEEESP_EEEEENSD_11use_defaultESS_EEjS9_fNS7_10__identityEEEvT0_PT3_T1_NS0_13GridEvenShareISY_EET2_T4_,"aw",@nobits
	.sectionflags	@""
	.align	4
.nv.shared._ZN3cub18CUB_300001_SM_10006detail6reduce18DeviceReduceKernelINS2_10policy_hubIfjN4cuda3std3__44plusIfEEE10Policy1000EN6thrust24THRUST_300001_SM_1000_NS18transform_iteratorINSD_12zip_functionINS7_10multipliesIfEEEENSD_12zip_iteratorINS7_5tupleIJNSD_6detail15normal_iteratorINSD_10device_ptrIdEEEESP_EEEEENSD_11use_defaultESS_EEjS9_fNS7_10__identityEEEvT0_PT3_T1_NS0_13GridEvenShareISY_EET2_T4_:
	.zero		1108


//--------------------- .nv.shared._ZN3cub18CUB_300001_SM_10006detail6reduce28DeviceReduceSingleTileKernelINS2_10policy_hubIfjN4cuda3std3__44plusIfEEE10Policy1000EN6thrust24THRUST_300001_SM_1000_NS18transform_iteratorINSD_12zip_functionINS7_10multipliesIfEEEENSD_12zip_iteratorINS7_5tupleIJNSD_6detail15normal_iteratorINSD_10device_ptrIdEEEESP_EEEEENSD_11use_defaultESS_EEPfjS9_ffNS7_10__identityEEEvT0_T1_T2_T3_T4_T6_ --------------------------
	.section	.nv.shared._ZN3cub18CUB_300001_SM_10006detail6reduce28DeviceReduceSingleTileKernelINS2_10policy_hubIfjN4cuda3std3__44plusIfEEE10Policy1000EN6thrust24THRUST_300001_SM_1000_NS18transform_iteratorINSD_12zip_functionINS7_10multipliesIfEEEENSD_12zip_iteratorINS7_5tupleIJNSD_6detail15normal_iteratorINSD_10device_ptrIdEEEESP_EEEEENSD_11use_defaultESS_EEPfjS9_ffNS7_10__identityEEEvT0_T1_T2_T3_T4_T6_,"aw",@nobits
	.sectionflags	@""
	.align	4
.nv.shared._ZN3cub18CUB_300001_SM_10006detail6reduce28DeviceReduceSingleTileKernelINS2_10policy_hubIfjN4cuda3std3__44plusIfEEE10Policy1000EN6thrust24THRUST_300001_SM_1000_NS18transform_iteratorINSD_12zip_functionINS7_10multipliesIfEEEENSD_12zip_iteratorINS7_5tupleIJNSD_6detail15normal_iteratorINSD_10device_ptrIdEEEESP_EEEEENSD_11use_defaultESS_EEPfjS9_ffNS7_10__identityEEEvT0_T1_T2_T3_T4_T6_:
	.zero		1108


//--------------------- .nv.constant0._ZN3cub18CUB_300001_SM_10006detail6reduce28DeviceReduceSingleTileKernelINS2_10policy_hubIfyN4cuda3std3__44plusIfEEE10Policy1000EPfSC_iS9_ffNS7_10__identityEEEvT0_T1_T2_T3_T4_T6_ --------------------------
	.section	.nv.constant0._ZN3cub18CUB_300001_SM_10006detail6reduce28DeviceReduceSingleTileKernelINS2_10policy_hubIfyN4cuda3std3__44plusIfEEE10Policy1000EPfSC_iS9_ffNS7_10__identityEEEvT0_T1_T2_T3_T4_T6_,"a",@progbits
	.sectionflags	@""
	.align	4
.nv.constant0._ZN3cub18CUB_300001_SM_10006detail6reduce28DeviceReduceSingleTileKernelINS2_10policy_hubIfyN4cuda3std3__44plusIfEEE10Policy1000EPfSC_iS9_ffNS7_10__identityEEEvT0_T1_T2_T3_T4_T6_:
	.zero		925


//--------------------- .nv.constant0._ZN3cub18CUB_300001_SM_10006detail6reduce18DeviceReduceKernelINS2_10policy_hubIfyN4cuda3std3__44plusIfEEE10Policy1000EN6thrust24THRUST_300001_SM_1000_NS18transform_iteratorINSD_12zip_functionINS7_10multipliesIfEEEENSD_12zip_iteratorINS7_5tupleIJNSD_6detail15normal_iteratorINSD_10device_ptrIdEEEESP_EEEEENSD_11use_defaultESS_EEyS9_fNS7_10__identityEEEvT0_PT3_T1_NS0_13GridEvenShareISY_EET2_T4_ --------------------------
	.section	.nv.constant0._ZN3cub18CUB_300001_SM_10006detail6reduce18DeviceReduceKernelINS2_10policy_hubIfyN4cuda3std3__44plusIfEEE10Policy1000EN6thrust24THRUST_300001_SM_1000_NS18transform_iteratorINSD_12zip_functionINS7_10multipliesIfEEEENSD_12zip_iteratorINS7_5tupleIJNSD_6detail15normal_iteratorINSD_10device_ptrIdEEEESP_EEEEENSD_11use_defaultESS_EEyS9_fNS7_10__identityEEEvT0_PT3_T1_NS0_13GridEvenShareISY_EET2_T4_,"a",@progbits
	.sectionflags	@""
	.align	4
.nv.constant0._ZN3cub18CUB_300001_SM_10006detail6reduce18DeviceReduceKernelINS2_10policy_hubIfyN4cuda3std3__44plusIfEEE10Policy1000EN6thrust24THRUST_300001_SM_1000_NS18transform_iteratorINSD_12zip_functionINS7_10multipliesIfEEEENSD_12zip_iteratorINS7_5tupleIJNSD_6detail15normal_iteratorINSD_10device_ptrIdEEEESP_EEEEENSD_11use_defaultESS_EEyS9_fNS7_10__identityEEEvT0_PT3_T1_NS0_13GridEvenShareISY_EET2_T4_:
	.zero		1010


//--------------------- .nv.constant0._ZN3cub18CUB_300001_SM_10006detail6reduce28DeviceReduceSingleTileKernelINS2_10policy_hubIfyN4cuda3std3__44plusIfEEE10Policy1000EN6thrust24THRUST_300001_SM_1000_NS18transform_iteratorINSD_12zip_functionINS7_10multipliesIfEEEENSD_12zip_iteratorINS7_5tupleIJNSD_6detail15normal_iteratorINSD_10device_ptrIdEEEESP_EEEEENSD_11use_defaultESS_EEPfyS9_ffNS7_10__identityEEEvT0_T1_T2_T3_T4_T6_ --------------------------
	.section	.nv.constant0._ZN3cub18CUB_300001_SM_10006detail6reduce28DeviceReduceSingleTileKernelINS2_10policy_hubIfyN4cuda3std3__44plusIfEEE10Policy1000EN6thrust24THRUST_300001_SM_1000_NS18transform_iteratorINSD_12zip_functionINS7_10multipliesIfEEEENSD_12zip_iteratorINS7_5tupleIJNSD_6detail15normal_iteratorINSD_10device_ptrIdEEEESP_EEEEENSD_11use_defaultESS_EEPfyS9_ffNS7_10__identityEEEvT0_T1_T2_T3_T4_T6_,"a",@progbits
	.sectionflags	@""
	.align	4
.nv.constant0._ZN3cub18CUB_300001_SM_10006detail6reduce28DeviceReduceSingleTileKernelINS2_10policy_hubIfyN4cuda3std3__44plusIfEEE10Policy1000EN6thrust24THRUST_300001_SM_1000_NS18transform_iteratorINSD_12zip_functionINS7_10multipliesIfEEEENSD_12zip_iteratorINS7_5tupleIJNSD_6detail15normal_iteratorINSD_10device_ptrIdEEEESP_EEEEENSD_11use_defaultESS_EEPfyS9_ffNS7_10__identityEEEvT0_T1_T2_T3_T4_T6_:
	.zero		945


//--------------------- .nv.constant0._ZN3cub18CUB_300001_SM_10006detail6reduce28DeviceReduceSingleTileKernelINS2_10policy_hubIfjN4cuda3std3__44plusIfEEE10Policy1000EPfSC_iS9_ffNS7_10__identityEEEvT0_T1_T2_T3_T4_T6_ --------------------------
	.section	.nv.constant0._ZN3cub18CUB_300001_SM_10006detail6reduce28DeviceReduceSingleTileKernelINS2_10policy_hubIfjN4cuda3std3__44plusIfEEE10Policy1000EPfSC_iS9_ffNS7_10__identityEEEvT0_T1_T2_T3_T4_T6_,"a",@progbits
	.sectionflags	@""
	.align	4
.nv.constant0._ZN3cub18CUB_300001_SM_10006detail6reduce28DeviceReduceSingleTileKernelINS2_10policy_hubIfjN4cuda3std3__44plusIfEEE10Policy1000EPfSC_iS9_ffNS7_10__identityEEEvT0_T1_T2_T3_T4_T6_:
	.zero		925


//--------------------- .nv.constant0._ZN3cub18CUB_300001_SM_10006detail6reduce18DeviceReduceKernelINS2_10policy_hubIfjN4cuda3std3__44plusIfEEE10Policy1000EN6thrust24THRUST_300001_SM_1000_NS18transform_iteratorINSD_12zip_functionINS7_10multipliesIfEEEENSD_12zip_iteratorINS7_5tupleIJNSD_6detail15normal_iteratorINSD_10device_ptrIdEEEESP_EEEEENSD_11use_defaultESS_EEjS9_fNS7_10__identityEEEvT0_PT3_T1_NS0_13GridEvenShareISY_EET2_T4_ --------------------------
	.section	.nv.constant0._ZN3cub18CUB_300001_SM_10006detail6reduce18DeviceReduceKernelINS2_10policy_hubIfjN4cuda3std3__44plusIfEEE10Policy1000EN6thrust24THRUST_300001_SM_1000_NS18transform_iteratorINSD_12zip_functionINS7_10multipliesIfEEEENSD_12zip_iteratorINS7_5tupleIJNSD_6detail15normal_iteratorINSD_10device_ptrIdEEEESP_EEEEENSD_11use_defaultESS_EEjS9_fNS7_10__identityEEEvT0_PT3_T1_NS0_13GridEvenShareISY_EET2_T4_,"a",@progbits
	.sectionflags	@""
	.align	4
.nv.constant0._ZN3cub18CUB_300001_SM_10006detail6reduce18DeviceReduceKernelINS2_10policy_hubIfjN4cuda3std3__44plusIfEEE10Policy1000EN6thrust24THRUST_300001_SM_1000_NS18transform_iteratorINSD_12zip_functionINS7_10multipliesIfEEEENSD_12zip_iteratorINS7_5tupleIJNSD_6detail15normal_iteratorINSD_10device_ptrIdEEEESP_EEEEENSD_11use_defaultESS_EEjS9_fNS7_10__identityEEEvT0_PT3_T1_NS0_13GridEvenShareISY_EET2_T4_:
	.zero		974


//--------------------- .nv.constant0._ZN3cub18CUB_300001_SM_10006detail6reduce28DeviceReduceSingleTileKernelINS2_10policy_hubIfjN4cuda3std3__44plusIfEEE10Policy1000EN6thrust24THRUST_300001_SM_1000_NS18transform_iteratorINSD_12zip_functionINS7_10multipliesIfEEEENSD_12zip_iteratorINS7_5tupleIJNSD_6detail15normal_iteratorINSD_10device_ptrIdEEEESP_EEEEENSD_11use_defaultESS_EEPfjS9_ffNS7_10__identityEEEvT0_T1_T2_T3_T4_T6_ --------------------------
	.section	.nv.constant0._ZN3cub18CUB_300001_SM_10006detail6reduce28DeviceReduceSingleTileKernelINS2_10policy_hubIfjN4cuda3std3__44plusIfEEE10Policy1000EN6thrust24THRUST_300001_SM_1000_NS18transform_iteratorINSD_12zip_functionINS7_10multipliesIfEEEENSD_12zip_iteratorINS7_5tupleIJNSD_6detail15normal_iteratorINSD_10device_ptrIdEEEESP_EEEEENSD_11use_defaultESS_EEPfjS9_ffNS7_10__identityEEEvT0_T1_T2_T3_T4_T6_,"a",@progbits
	.sectionflags	@""
	.align	4
.nv.constant0._ZN3cub18CUB_300001_SM_10006detail6reduce28DeviceReduceSingleTileKernelINS2_10policy_hubIfjN4cuda3std3__44plusIfEEE10Policy1000EN6thrust24THRUST_300001_SM_1000_NS18transform_iteratorINSD_12zip_functionINS7_10multipliesIfEEEENSD_12zip_iteratorINS7_5tupleIJNSD_6detail15normal_iteratorINSD_10device_ptrIdEEEESP_EEEEENSD_11use_defaultESS_EEPfjS9_ffNS7_10__identityEEEvT0_T1_T2_T3_T4_T6_:
	.zero		941


//--------------------- .nv.constant0._ZN3cub18CUB_300001_SM_10006detail9transform16transform_kernelINS2_10policy_hubILb1EN4cuda3std3__45tupleIJN6thrust24THRUST_300001_SM_1000_NS17counting_iteratorIiNSA_11use_defaultESC_SC_EEEEEE10policy1000El2dpIdENSA_6detail15normal_iteratorINSA_10device_ptrIdEEEEJSD_EEEvT0_iT1_T2_DpNS2_10kernel_argIT3_EE --------------------------
	.section	.nv.constant0._ZN3cub18CUB_300001_SM_10006detail9transform16transform_kernelINS2_10policy_hubILb1EN4cuda3std3__45tupleIJN6thrust24THRUST_300001_SM_1000_NS17counting_iteratorIiNSA_11use_defaultESC_SC_EEEEEE10policy1000El2dpIdENSA_6detail15normal_iteratorINSA_10device_ptrIdEEEEJSD_EEEvT0_iT1_T2_DpNS2_10kernel_argIT3_EE,"a",@progbits
	.sectionflags	@""
	.align	4
.nv.constant0._ZN3cub18CUB_300001_SM_10006detail9transform16transform_kernelINS2_10policy_hubILb1EN4cuda3std3__45tupleIJN6thrust24THRUST_300001_SM_1000_NS17counting_iteratorIiNSA_11use_defaultESC_SC_EEEEEE10policy1000El2dpIdENSA_6detail15normal_iteratorINSA_10device_ptrIdEEEEJSD_EEEvT0_iT1_T2_DpNS2_10kernel_argIT3_EE:
	.zero		968


//--------------------- .nv.constant0._ZN3cub18CUB_300001_SM_10006detail9transform16transform_kernelINS2_10policy_hubILb1EN4cuda3std3__45tupleIJN6thrust24THRUST_300001_SM_1000_NS17counting_iteratorIiNSA_11use_defaultESC_SC_EEEEEE10policy1000Ei2dpIdENSA_6detail15normal_iteratorINSA_10device_ptrIdEEEEJSD_EEEvT0_iT1_T2_DpNS2_10kernel_argIT3_EE --------------------------
	.section	.nv.constant0._ZN3cub18CUB_300001_SM_10006detail9transform16transform_kernelINS2_10policy_hubILb1EN4cuda3std3__45tupleIJN6thrust24THRUST_300001_SM_1000_NS17counting_iteratorIiNSA_11use_defaultESC_SC_EEEEEE10policy1000Ei2dpIdENSA_6detail15normal_iteratorINSA_10device_ptrIdEEEEJSD_EEEvT0_iT1_T2_DpNS2_10kernel_argIT3_EE,"a",@progbits
	.sectionflags	@""
	.align	4
.nv.constant0._ZN3cub18CUB_300001_SM_10006detail9transform16transform_kernelINS2_10policy_hubILb1EN4cuda3std3__45tupleIJN6thrust24THRUST_300001_SM_1000_NS17counting_iteratorIiNSA_11use_defaultESC_SC_EEEEEE10policy1000Ei2dpIdENSA_6detail15normal_iteratorINSA_10device_ptrIdEEEEJSD_EEEvT0_iT1_T2_DpNS2_10kernel_argIT3_EE:
	.zero		960


//--------------------- .nv.constant0._ZN3cub18CUB_300001_SM_10006detail9transform16transform_kernelINS2_10policy_hubILb1EN4cuda3std3__45tupleIJN6thrust24THRUST_300001_SM_1000_NS17counting_iteratorIjNSA_11use_defaultESC_SC_EEEEEE10policy1000El2dpIdENSA_6detail15normal_iteratorINSA_10device_ptrIdEEEEJSD_EEEvT0_iT1_T2_DpNS2_10kernel_argIT3_EE --------------------------
	.section	.nv.constant0._ZN3cub18CUB_300001_SM_10006detail9transform16transform_kernelINS2_10policy_hubILb1EN4cuda3std3__45tupleIJN6thrust24THRUST_300001_SM_1000_NS17counting_iteratorIjNSA_11use_defaultESC_SC_EEEEEE10policy1000El2dpIdENSA_6detail15normal_iteratorINSA_10device_ptrIdEEEEJSD_EEEvT0_iT1_T2_DpNS2_10kernel_argIT3_EE,"a",@progbits
	.sectionflags	@""
	.align	4
.nv.constant0._ZN3cub18CUB_300001_SM_10006detail9transform16transform_kernelINS2_10policy_hubILb1EN4cuda3std3__45tupleIJN6thrust24THRUST_300001_SM_1000_NS17counting_iteratorIjNSA_11use_defaultESC_SC_EEEEEE10policy1000El2dpIdENSA_6detail15normal_iteratorINSA_10device_ptrIdEEEEJSD_EEEvT0_iT1_T2_DpNS2_10kernel_argIT3_EE:
	.zero		968


//--------------------- .nv.constant0._ZN3cub18CUB_300001_SM_10006detail9transform16transform_kernelINS2_10policy_hubILb1EN4cuda3std3__45tupleIJN6thrust24THRUST_300001_SM_1000_NS17counting_iteratorIjNSA_11use_defaultESC_SC_EEEEEE10policy1000Ei2dpIdENSA_6detail15normal_iteratorINSA_10device_ptrIdEEEEJSD_EEEvT0_iT1_T2_DpNS2_10kernel_argIT3_EE --------------------------
	.section	.nv.constant0._ZN3cub18CUB_300001_SM_10006detail9transform16transform_kernelINS2_10policy_hubILb1EN4cuda3std3__45tupleIJN6thrust24THRUST_300001_SM_1000_NS17counting_iteratorIjNSA_11use_defaultESC_SC_EEEEEE10policy1000Ei2dpIdENSA_6detail15normal_iteratorINSA_10device_ptrIdEEEEJSD_EEEvT0_iT1_T2_DpNS2_10kernel_argIT3_EE,"a",@progbits
	.sectionflags	@""
	.align	4
.nv.constant0._ZN3cub18CUB_300001_SM_10006detail9transform16transform_kernelINS2_10policy_hubILb1EN4cuda3std3__45tupleIJN6thrust24THRUST_300001_SM_1000_NS17counting_iteratorIjNSA_11use_defaultESC_SC_EEEEEE10policy1000Ei2dpIdENSA_6detail15normal_iteratorINSA_10device_ptrIdEEEEJSD_EEEvT0_iT1_T2_DpNS2_10kernel_argIT3_EE:
	.zero		960


//--------------------- .nv.constant0._ZN3cub18CUB_300001_SM_10006detail8for_each13static_kernelINS2_12policy_hub_t12policy_500_tEmN6thrust24THRUST_300001_SM_1000_NS8cuda_cub20__uninitialized_fill7functorINS7_10device_ptrIdEEdEEEEvT0_T1_ --------------------------
	.section	.nv.constant0._ZN3cub18CUB_300001_SM_10006detail8for_each13static_kernelINS2_12policy_hub_t12policy_500_tEmN6thrust24THRUST_300001_SM_1000_NS8cuda_cub20__uninitialized_fill7functorINS7_10device_ptrIdEEdEEEEvT0_T1_,"a",@progbits
	.sectionflags	@""
	.align	4
.nv.constant0._ZN3cub18CUB_300001_SM_10006detail8for_each13static_kernelINS2_12policy_hub_t12policy_500_tEmN6thrust24THRUST_300001_SM_1000_NS8cuda_cub20__uninitialized_fill7functorINS7_10device_ptrIdEEdEEEEvT0_T1_:
	.zero		920


//--------------------- .nv.constant0._ZN3cub18CUB_300001_SM_10006detail11EmptyKernelIvEEvv --------------------------
	.section	.nv.constant0._ZN3cub18CUB_300001_SM_10006detail11EmptyKernelIvEEvv,"a",@progbits
	.sectionflags	@""
	.align	4
.nv.constant0._ZN3cub18CUB_300001_SM_10006detail11EmptyKernelIvEEvv:
	.zero		896


//--------------------- SYMBOLS --------------------------

	.type		.nv.reservedSmem.offset0,@object
	.size		.nv.reservedSmem.offset0,0x4
	.type		.nv.reservedSmem.cap,@object
	.size		.nv.reservedSmem.cap,0x4
